//
// Generated by NVIDIA NVVM Compiler
//
// Compiler Build ID: CL-36424714
// Cuda compilation tools, release 13.0, V13.0.88
// Based on NVVM 20.0.0
//

.version 9.0
.target sm_100
.address_size 64

	// .globl	_Z25hidden_layer_kernel_batchPKfS0_S0_Pfiii
// _ZZ24transpose_weights_kernelPKfPfiiE4tile has been demoted
.extern .shared .align 16 .b8 shared_mem[];

.visible .entry _Z25hidden_layer_kernel_batchPKfS0_S0_Pfiii(
	.param .u64 .ptr .align 1 _Z25hidden_layer_kernel_batchPKfS0_S0_Pfiii_param_0,
	.param .u64 .ptr .align 1 _Z25hidden_layer_kernel_batchPKfS0_S0_Pfiii_param_1,
	.param .u64 .ptr .align 1 _Z25hidden_layer_kernel_batchPKfS0_S0_Pfiii_param_2,
	.param .u64 .ptr .align 1 _Z25hidden_layer_kernel_batchPKfS0_S0_Pfiii_param_3,
	.param .u32 _Z25hidden_layer_kernel_batchPKfS0_S0_Pfiii_param_4,
	.param .u32 _Z25hidden_layer_kernel_batchPKfS0_S0_Pfiii_param_5,
	.param .u32 _Z25hidden_layer_kernel_batchPKfS0_S0_Pfiii_param_6
)
{
	.reg .pred 	%p<12>;
	.reg .b32 	%r<43>;
	.reg .b32 	%f<68>;
	.reg .b64 	%rd<57>;

	ld.param.u64 	%rd9, [_Z25hidden_layer_kernel_batchPKfS0_S0_Pfiii_param_0];
	ld.param.u64 	%rd10, [_Z25hidden_layer_kernel_batchPKfS0_S0_Pfiii_param_1];
	ld.param.u64 	%rd7, [_Z25hidden_layer_kernel_batchPKfS0_S0_Pfiii_param_2];
	ld.param.u64 	%rd8, [_Z25hidden_layer_kernel_batchPKfS0_S0_Pfiii_param_3];
	ld.param.u32 	%r19, [_Z25hidden_layer_kernel_batchPKfS0_S0_Pfiii_param_4];
	ld.param.u32 	%r20, [_Z25hidden_layer_kernel_batchPKfS0_S0_Pfiii_param_5];
	ld.param.u32 	%r21, [_Z25hidden_layer_kernel_batchPKfS0_S0_Pfiii_param_6];
	cvta.to.global.u64 	%rd1, %rd10;
	cvta.to.global.u64 	%rd2, %rd9;
	mov.u32 	%r1, %tid.x;
	setp.ge.s32 	%p1, %r1, %r20;
	@%p1 bra 	$L__BB0_2;
	cvta.to.global.u64 	%rd11, %rd7;
	mul.wide.u32 	%rd12, %r1, 4;
	add.s64 	%rd13, %rd11, %rd12;
	ld.global.nc.f32 	%f14, [%rd13];
	shl.b32 	%r22, %r1, 2;
	mov.u32 	%r23, shared_mem;
	add.s32 	%r24, %r23, %r22;
	st.shared.f32 	[%r24], %f14;
$L__BB0_2:
	bar.sync 	0;
	mov.u32 	%r25, %ctaid.x;
	mov.u32 	%r26, %ntid.x;
	mad.lo.s32 	%r2, %r25, %r26, %r1;
	mul.lo.s32 	%r27, %r21, %r20;
	setp.ge.s32 	%p2, %r2, %r27;
	@%p2 bra 	$L__BB0_16;
	div.s32 	%r28, %r2, %r20;
	mul.lo.s32 	%r4, %r28, %r20;
	sub.s32 	%r3, %r2, %r4;
	mul.lo.s32 	%r29, %r28, %r19;
	cvt.s64.s32 	%rd3, %r29;
	shl.b32 	%r30, %r3, 2;
	mov.u32 	%r31, shared_mem;
	add.s32 	%r32, %r31, %r30;
	ld.shared.f32 	%f67, [%r32];
	setp.lt.s32 	%p3, %r19, 1;
	@%p3 bra 	$L__BB0_15;
	and.b32  	%r5, %r19, 7;
	setp.lt.u32 	%p4, %r19, 8;
	mov.b32 	%r41, 0;
	@%p4 bra 	$L__BB0_7;
	and.b32  	%r41, %r19, 2147483640;
	neg.s32 	%r39, %r41;
	shl.b32 	%r8, %r20, 3;
	shl.b64 	%rd14, %rd3, 2;
	add.s64 	%rd15, %rd14, %rd2;
	add.s64 	%rd56, %rd15, 16;
	mul.wide.s32 	%rd18, %r20, 4;
	mov.u32 	%r38, %r3;
$L__BB0_6:
	.pragma "nounroll";
	ld.global.nc.f32 	%f16, [%rd56+-16];
	mul.wide.s32 	%rd16, %r38, 4;
	add.s64 	%rd17, %rd1, %rd16;
	ld.global.nc.f32 	%f17, [%rd17];
	fma.rn.f32 	%f18, %f16, %f17, %f67;
	ld.global.nc.f32 	%f19, [%rd56+-12];
	add.s64 	%rd19, %rd17, %rd18;
	ld.global.nc.f32 	%f20, [%rd19];
	fma.rn.f32 	%f21, %f19, %f20, %f18;
	ld.global.nc.f32 	%f22, [%rd56+-8];
	add.s64 	%rd20, %rd19, %rd18;
	ld.global.nc.f32 	%f23, [%rd20];
	fma.rn.f32 	%f24, %f22, %f23, %f21;
	ld.global.nc.f32 	%f25, [%rd56+-4];
	add.s64 	%rd21, %rd20, %rd18;
	ld.global.nc.f32 	%f26, [%rd21];
	fma.rn.f32 	%f27, %f25, %f26, %f24;
	ld.global.nc.f32 	%f28, [%rd56];
	add.s64 	%rd22, %rd21, %rd18;
	ld.global.nc.f32 	%f29, [%rd22];
	fma.rn.f32 	%f30, %f28, %f29, %f27;
	ld.global.nc.f32 	%f31, [%rd56+4];
	add.s64 	%rd23, %rd22, %rd18;
	ld.global.nc.f32 	%f32, [%rd23];
	fma.rn.f32 	%f33, %f31, %f32, %f30;
	ld.global.nc.f32 	%f34, [%rd56+8];
	add.s64 	%rd24, %rd23, %rd18;
	ld.global.nc.f32 	%f35, [%rd24];
	fma.rn.f32 	%f36, %f34, %f35, %f33;
	ld.global.nc.f32 	%f37, [%rd56+12];
	add.s64 	%rd25, %rd24, %rd18;
	ld.global.nc.f32 	%f38, [%rd25];
	fma.rn.f32 	%f67, %f37, %f38, %f36;
	add.s32 	%r39, %r39, 8;
	add.s32 	%r38, %r38, %r8;
	add.s64 	%rd56, %rd56, 32;
	setp.ne.s32 	%p5, %r39, 0;
	@%p5 bra 	$L__BB0_6;
$L__BB0_7:
	setp.eq.s32 	%p6, %r5, 0;
	@%p6 bra 	$L__BB0_15;
	and.b32  	%r14, %r19, 3;
	setp.lt.u32 	%p7, %r5, 4;
	@%p7 bra 	$L__BB0_10;
	cvt.u64.u32 	%rd26, %r41;
	add.s64 	%rd27, %rd26, %rd3;
	shl.b64 	%rd28, %rd27, 2;
	add.s64 	%rd29, %rd2, %rd28;
	ld.global.nc.f32 	%f40, [%rd29];
	mad.lo.s32 	%r34, %r41, %r20, %r3;
	mul.wide.s32 	%rd30, %r34, 4;
	add.s64 	%rd31, %rd1, %rd30;
	ld.global.nc.f32 	%f41, [%rd31];
	fma.rn.f32 	%f42, %f40, %f41, %f67;
	ld.global.nc.f32 	%f43, [%rd29+4];
	mul.wide.s32 	%rd32, %r20, 4;
	add.s64 	%rd33, %rd31, %rd32;
	ld.global.nc.f32 	%f44, [%rd33];
	fma.rn.f32 	%f45, %f43, %f44, %f42;
	ld.global.nc.f32 	%f46, [%rd29+8];
	add.s64 	%rd34, %rd33, %rd32;
	ld.global.nc.f32 	%f47, [%rd34];
	fma.rn.f32 	%f48, %f46, %f47, %f45;
	ld.global.nc.f32 	%f49, [%rd29+12];
	add.s64 	%rd35, %rd34, %rd32;
	ld.global.nc.f32 	%f50, [%rd35];
	fma.rn.f32 	%f67, %f49, %f50, %f48;
	add.s32 	%r41, %r41, 4;
$L__BB0_10:
	setp.eq.s32 	%p8, %r14, 0;
	@%p8 bra 	$L__BB0_15;
	setp.eq.s32 	%p9, %r14, 1;
	@%p9 bra 	$L__BB0_13;
	cvt.u64.u32 	%rd36, %r41;
	add.s64 	%rd37, %rd36, %rd3;
	shl.b64 	%rd38, %rd37, 2;
	add.s64 	%rd39, %rd2, %rd38;
	ld.global.nc.f32 	%f52, [%rd39];
	mad.lo.s32 	%r35, %r41, %r20, %r3;
	mul.wide.s32 	%rd40, %r35, 4;
	add.s64 	%rd41, %rd1, %rd40;
	ld.global.nc.f32 	%f53, [%rd41];
	fma.rn.f32 	%f54, %f52, %f53, %f67;
	ld.global.nc.f32 	%f55, [%rd39+4];
	mul.wide.s32 	%rd42, %r20, 4;
	add.s64 	%rd43, %rd41, %rd42;
	ld.global.nc.f32 	%f56, [%rd43];
	fma.rn.f32 	%f67, %f55, %f56, %f54;
	add.s32 	%r41, %r41, 2;
$L__BB0_13:
	and.b32  	%r36, %r19, 1;
	setp.eq.b32 	%p10, %r36, 1;
	not.pred 	%p11, %p10;
	@%p11 bra 	$L__BB0_15;
	cvt.u64.u32 	%rd44, %r41;
	add.s64 	%rd45, %rd44, %rd3;
	shl.b64 	%rd46, %rd45, 2;
	add.s64 	%rd47, %rd2, %rd46;
	ld.global.nc.f32 	%f57, [%rd47];
	mad.lo.s32 	%r37, %r41, %r20, %r3;
	mul.wide.s32 	%rd48, %r37, 4;
	add.s64 	%rd49, %rd1, %rd48;
	ld.global.nc.f32 	%f58, [%rd49];
	fma.rn.f32 	%f67, %f57, %f58, %f67;
$L__BB0_15:
	max.f32 	%f59, %f67, 0f00000000;
	cvt.s64.s32 	%rd50, %r3;
	cvt.s64.s32 	%rd51, %r4;
	add.s64 	%rd52, %rd51, %rd50;
	cvta.to.global.u64 	%rd53, %rd8;
	shl.b64 	%rd54, %rd52, 2;
	add.s64 	%rd55, %rd53, %rd54;
	st.global.f32 	[%rd55], %f59;
$L__BB0_16:
	ret;

}
	// .globl	_Z35hidden_layer_kernel_batch_optimizedPKfS0_S0_Pfiii
.visible .entry _Z35hidden_layer_kernel_batch_optimizedPKfS0_S0_Pfiii(
	.param .u64 .ptr .align 1 _Z35hidden_layer_kernel_batch_optimizedPKfS0_S0_Pfiii_param_0,
	.param .u64 .ptr .align 1 _Z35hidden_layer_kernel_batch_optimizedPKfS0_S0_Pfiii_param_1,
	.param .u64 .ptr .align 1 _Z35hidden_layer_kernel_batch_optimizedPKfS0_S0_Pfiii_param_2,
	.param .u64 .ptr .align 1 _Z35hidden_layer_kernel_batch_optimizedPKfS0_S0_Pfiii_param_3,
	.param .u32 _Z35hidden_layer_kernel_batch_optimizedPKfS0_S0_Pfiii_param_4,
	.param .u32 _Z35hidden_layer_kernel_batch_optimizedPKfS0_S0_Pfiii_param_5,
	.param .u32 _Z35hidden_layer_kernel_batch_optimizedPKfS0_S0_Pfiii_param_6
)
{
	.reg .pred 	%p<17>;
	.reg .b32 	%r<95>;
	.reg .b32 	%f<183>;
	.reg .b64 	%rd<105>;

	ld.param.u64 	%rd15, [_Z35hidden_layer_kernel_batch_optimizedPKfS0_S0_Pfiii_param_0];
	ld.param.u64 	%rd16, [_Z35hidden_layer_kernel_batch_optimizedPKfS0_S0_Pfiii_param_1];
	ld.param.u64 	%rd13, [_Z35hidden_layer_kernel_batch_optimizedPKfS0_S0_Pfiii_param_2];
	ld.param.u64 	%rd14, [_Z35hidden_layer_kernel_batch_optimizedPKfS0_S0_Pfiii_param_3];
	ld.param.u32 	%r52, [_Z35hidden_layer_kernel_batch_optimizedPKfS0_S0_Pfiii_param_4];
	ld.param.u32 	%r53, [_Z35hidden_layer_kernel_batch_optimizedPKfS0_S0_Pfiii_param_5];
	ld.param.u32 	%r54, [_Z35hidden_layer_kernel_batch_optimizedPKfS0_S0_Pfiii_param_6];
	cvta.to.global.u64 	%rd1, %rd16;
	cvta.to.global.u64 	%rd2, %rd15;
	mov.u32 	%r1, %tid.x;
	setp.ge.s32 	%p1, %r1, %r53;
	@%p1 bra 	$L__BB1_2;
	cvta.to.global.u64 	%rd17, %rd13;
	mul.wide.u32 	%rd18, %r1, 4;
	add.s64 	%rd19, %rd17, %rd18;
	ld.global.nc.f32 	%f22, [%rd19];
	shl.b32 	%r55, %r1, 2;
	mov.u32 	%r56, shared_mem;
	add.s32 	%r57, %r56, %r55;
	st.shared.f32 	[%r57], %f22;
$L__BB1_2:
	bar.sync 	0;
	mov.u32 	%r58, %ctaid.x;
	mov.u32 	%r59, %ntid.x;
	mad.lo.s32 	%r2, %r58, %r59, %r1;
	mul.lo.s32 	%r60, %r54, %r53;
	setp.ge.s32 	%p2, %r2, %r60;
	@%p2 bra 	$L__BB1_24;
	div.s32 	%r3, %r2, %r53;
	mul.lo.s32 	%r62, %r3, %r53;
	sub.s32 	%r4, %r2, %r62;
	mul.lo.s32 	%r5, %r3, %r52;
	shl.b32 	%r63, %r4, 2;
	mov.u32 	%r64, shared_mem;
	add.s32 	%r65, %r64, %r63;
	ld.shared.f32 	%f182, [%r65];
	setp.lt.s32 	%p3, %r52, 4;
	mov.b32 	%r83, 0;
	@%p3 bra 	$L__BB1_10;
	and.b32  	%r68, %r52, 2147483644;
	add.s32 	%r69, %r68, -1;
	shr.u32 	%r70, %r69, 2;
	add.s32 	%r6, %r70, 1;
	and.b32  	%r7, %r6, 3;
	setp.lt.u32 	%p4, %r52, 16;
	mov.b32 	%r83, 0;
	@%p4 bra 	$L__BB1_7;
	shl.b32 	%r8, %r53, 4;
	and.b32  	%r72, %r6, 2147483644;
	neg.s32 	%r84, %r72;
	mul.wide.s32 	%rd20, %r5, 4;
	add.s64 	%rd21, %rd20, %rd2;
	add.s64 	%rd103, %rd21, 32;
	mov.b32 	%r83, 0;
	mul.wide.s32 	%rd24, %r53, 4;
	mov.u32 	%r85, %r4;
$L__BB1_6:
	.pragma "nounroll";
	ld.global.nc.f32 	%f24, [%rd103+-32];
	mul.wide.s32 	%rd22, %r85, 4;
	add.s64 	%rd23, %rd1, %rd22;
	ld.global.nc.f32 	%f25, [%rd23];
	fma.rn.f32 	%f26, %f24, %f25, %f182;
	ld.global.nc.f32 	%f27, [%rd103+-28];
	add.s64 	%rd25, %rd23, %rd24;
	ld.global.nc.f32 	%f28, [%rd25];
	fma.rn.f32 	%f29, %f27, %f28, %f26;
	ld.global.nc.f32 	%f30, [%rd103+-24];
	add.s64 	%rd26, %rd25, %rd24;
	ld.global.nc.f32 	%f31, [%rd26];
	fma.rn.f32 	%f32, %f30, %f31, %f29;
	ld.global.nc.f32 	%f33, [%rd103+-20];
	add.s64 	%rd27, %rd26, %rd24;
	ld.global.nc.f32 	%f34, [%rd27];
	fma.rn.f32 	%f35, %f33, %f34, %f32;
	ld.global.nc.f32 	%f36, [%rd103+-16];
	add.s64 	%rd28, %rd27, %rd24;
	ld.global.nc.f32 	%f37, [%rd28];
	fma.rn.f32 	%f38, %f36, %f37, %f35;
	ld.global.nc.f32 	%f39, [%rd103+-12];
	add.s64 	%rd29, %rd28, %rd24;
	ld.global.nc.f32 	%f40, [%rd29];
	fma.rn.f32 	%f41, %f39, %f40, %f38;
	ld.global.nc.f32 	%f42, [%rd103+-8];
	add.s64 	%rd30, %rd29, %rd24;
	ld.global.nc.f32 	%f43, [%rd30];
	fma.rn.f32 	%f44, %f42, %f43, %f41;
	ld.global.nc.f32 	%f45, [%rd103+-4];
	add.s64 	%rd31, %rd30, %rd24;
	ld.global.nc.f32 	%f46, [%rd31];
	fma.rn.f32 	%f47, %f45, %f46, %f44;
	ld.global.nc.f32 	%f48, [%rd103];
	add.s64 	%rd32, %rd31, %rd24;
	ld.global.nc.f32 	%f49, [%rd32];
	fma.rn.f32 	%f50, %f48, %f49, %f47;
	ld.global.nc.f32 	%f51, [%rd103+4];
	add.s64 	%rd33, %rd32, %rd24;
	ld.global.nc.f32 	%f52, [%rd33];
	fma.rn.f32 	%f53, %f51, %f52, %f50;
	ld.global.nc.f32 	%f54, [%rd103+8];
	add.s64 	%rd34, %rd33, %rd24;
	ld.global.nc.f32 	%f55, [%rd34];
	fma.rn.f32 	%f56, %f54, %f55, %f53;
	ld.global.nc.f32 	%f57, [%rd103+12];
	add.s64 	%rd35, %rd34, %rd24;
	ld.global.nc.f32 	%f58, [%rd35];
	fma.rn.f32 	%f59, %f57, %f58, %f56;
	ld.global.nc.f32 	%f60, [%rd103+16];
	add.s64 	%rd36, %rd35, %rd24;
	ld.global.nc.f32 	%f61, [%rd36];
	fma.rn.f32 	%f62, %f60, %f61, %f59;
	ld.global.nc.f32 	%f63, [%rd103+20];
	add.s64 	%rd37, %rd36, %rd24;
	ld.global.nc.f32 	%f64, [%rd37];
	fma.rn.f32 	%f65, %f63, %f64, %f62;
	ld.global.nc.f32 	%f66, [%rd103+24];
	add.s64 	%rd38, %rd37, %rd24;
	ld.global.nc.f32 	%f67, [%rd38];
	fma.rn.f32 	%f68, %f66, %f67, %f65;
	ld.global.nc.f32 	%f69, [%rd103+28];
	add.s64 	%rd39, %rd38, %rd24;
	ld.global.nc.f32 	%f70, [%rd39];
	fma.rn.f32 	%f182, %f69, %f70, %f68;
	add.s32 	%r83, %r83, 16;
	add.s32 	%r85, %r85, %r8;
	add.s32 	%r84, %r84, 4;
	add.s64 	%rd103, %rd103, 64;
	setp.eq.s32 	%p5, %r84, 0;
	@%p5 bra 	$L__BB1_7;
	bra.uni 	$L__BB1_6;
$L__BB1_7:
	setp.eq.s32 	%p6, %r7, 0;
	@%p6 bra 	$L__BB1_10;
	mad.lo.s32 	%r81, %r83, %r53, %r4;
	shl.b32 	%r13, %r53, 2;
	neg.s32 	%r80, %r7;
	mul.wide.s32 	%rd40, %r5, 4;
	mul.wide.u32 	%rd41, %r83, 4;
	add.s64 	%rd42, %rd40, %rd41;
	add.s64 	%rd43, %rd42, %rd2;
	add.s64 	%rd102, %rd43, 8;
	mul.wide.s32 	%rd46, %r53, 4;
$L__BB1_9:
	.pragma "nounroll";
	ld.global.nc.f32 	%f71, [%rd102+-8];
	mul.wide.s32 	%rd44, %r81, 4;
	add.s64 	%rd45, %rd1, %rd44;
	ld.global.nc.f32 	%f72, [%rd45];
	fma.rn.f32 	%f73, %f71, %f72, %f182;
	ld.global.nc.f32 	%f74, [%rd102+-4];
	add.s64 	%rd47, %rd45, %rd46;
	ld.global.nc.f32 	%f75, [%rd47];
	fma.rn.f32 	%f76, %f74, %f75, %f73;
	ld.global.nc.f32 	%f77, [%rd102];
	add.s64 	%rd48, %rd47, %rd46;
	ld.global.nc.f32 	%f78, [%rd48];
	fma.rn.f32 	%f79, %f77, %f78, %f76;
	ld.global.nc.f32 	%f80, [%rd102+4];
	add.s64 	%rd49, %rd48, %rd46;
	ld.global.nc.f32 	%f81, [%rd49];
	fma.rn.f32 	%f182, %f80, %f81, %f79;
	add.s32 	%r83, %r83, 4;
	add.s32 	%r81, %r81, %r13;
	add.s32 	%r80, %r80, 1;
	setp.ne.s32 	%p7, %r80, 0;
	add.s64 	%rd102, %rd102, 16;
	@%p7 bra 	$L__BB1_9;
$L__BB1_10:
	setp.ge.s32 	%p8, %r83, %r52;
	@%p8 bra 	$L__BB1_23;
	mul.wide.s32 	%rd50, %r5, 4;
	add.s64 	%rd7, %rd2, %rd50;
	sub.s32 	%r22, %r52, %r83;
	and.b32  	%r23, %r22, 15;
	sub.s32 	%r73, %r83, %r52;
	setp.gt.u32 	%p9, %r73, -16;
	@%p9 bra 	$L__BB1_14;
	mad.lo.s32 	%r88, %r83, %r53, %r4;
	shl.b32 	%r25, %r53, 4;
	and.b32  	%r74, %r22, -16;
	neg.s32 	%r87, %r74;
	mul.wide.s32 	%rd55, %r53, 4;
$L__BB1_13:
	.pragma "nounroll";
	mul.wide.u32 	%rd51, %r83, 4;
	add.s64 	%rd52, %rd7, %rd51;
	ld.global.nc.f32 	%f83, [%rd52];
	mul.wide.s32 	%rd53, %r88, 4;
	add.s64 	%rd54, %rd1, %rd53;
	ld.global.nc.f32 	%f84, [%rd54];
	fma.rn.f32 	%f85, %f83, %f84, %f182;
	ld.global.nc.f32 	%f86, [%rd52+4];
	add.s64 	%rd56, %rd54, %rd55;
	ld.global.nc.f32 	%f87, [%rd56];
	fma.rn.f32 	%f88, %f86, %f87, %f85;
	ld.global.nc.f32 	%f89, [%rd52+8];
	add.s64 	%rd57, %rd56, %rd55;
	ld.global.nc.f32 	%f90, [%rd57];
	fma.rn.f32 	%f91, %f89, %f90, %f88;
	ld.global.nc.f32 	%f92, [%rd52+12];
	add.s64 	%rd58, %rd57, %rd55;
	ld.global.nc.f32 	%f93, [%rd58];
	fma.rn.f32 	%f94, %f92, %f93, %f91;
	ld.global.nc.f32 	%f95, [%rd52+16];
	add.s64 	%rd59, %rd58, %rd55;
	ld.global.nc.f32 	%f96, [%rd59];
	fma.rn.f32 	%f97, %f95, %f96, %f94;
	ld.global.nc.f32 	%f98, [%rd52+20];
	add.s64 	%rd60, %rd59, %rd55;
	ld.global.nc.f32 	%f99, [%rd60];
	fma.rn.f32 	%f100, %f98, %f99, %f97;
	ld.global.nc.f32 	%f101, [%rd52+24];
	add.s64 	%rd61, %rd60, %rd55;
	ld.global.nc.f32 	%f102, [%rd61];
	fma.rn.f32 	%f103, %f101, %f102, %f100;
	ld.global.nc.f32 	%f104, [%rd52+28];
	add.s64 	%rd62, %rd61, %rd55;
	ld.global.nc.f32 	%f105, [%rd62];
	fma.rn.f32 	%f106, %f104, %f105, %f103;
	ld.global.nc.f32 	%f107, [%rd52+32];
	add.s64 	%rd63, %rd62, %rd55;
	ld.global.nc.f32 	%f108, [%rd63];
	fma.rn.f32 	%f109, %f107, %f108, %f106;
	ld.global.nc.f32 	%f110, [%rd52+36];
	add.s64 	%rd64, %rd63, %rd55;
	ld.global.nc.f32 	%f111, [%rd64];
	fma.rn.f32 	%f112, %f110, %f111, %f109;
	ld.global.nc.f32 	%f113, [%rd52+40];
	add.s64 	%rd65, %rd64, %rd55;
	ld.global.nc.f32 	%f114, [%rd65];
	fma.rn.f32 	%f115, %f113, %f114, %f112;
	ld.global.nc.f32 	%f116, [%rd52+44];
	add.s64 	%rd66, %rd65, %rd55;
	ld.global.nc.f32 	%f117, [%rd66];
	fma.rn.f32 	%f118, %f116, %f117, %f115;
	ld.global.nc.f32 	%f119, [%rd52+48];
	add.s64 	%rd67, %rd66, %rd55;
	ld.global.nc.f32 	%f120, [%rd67];
	fma.rn.f32 	%f121, %f119, %f120, %f118;
	ld.global.nc.f32 	%f122, [%rd52+52];
	add.s64 	%rd68, %rd67, %rd55;
	ld.global.nc.f32 	%f123, [%rd68];
	fma.rn.f32 	%f124, %f122, %f123, %f121;
	ld.global.nc.f32 	%f125, [%rd52+56];
	add.s64 	%rd69, %rd68, %rd55;
	ld.global.nc.f32 	%f126, [%rd69];
	fma.rn.f32 	%f127, %f125, %f126, %f124;
	ld.global.nc.f32 	%f128, [%rd52+60];
	add.s64 	%rd70, %rd69, %rd55;
	ld.global.nc.f32 	%f129, [%rd70];
	fma.rn.f32 	%f182, %f128, %f129, %f127;
	add.s32 	%r83, %r83, 16;
	add.s32 	%r88, %r88, %r25;
	add.s32 	%r87, %r87, 16;
	setp.ne.s32 	%p10, %r87, 0;
	@%p10 bra 	$L__BB1_13;
$L__BB1_14:
	setp.eq.s32 	%p11, %r23, 0;
	@%p11 bra 	$L__BB1_23;
	and.b32  	%r40, %r22, 7;
	setp.lt.u32 	%p12, %r23, 8;
	@%p12 bra 	$L__BB1_17;
	mul.wide.u32 	%rd71, %r83, 4;
	add.s64 	%rd72, %rd7, %rd71;
	ld.global.nc.f32 	%f131, [%rd72];
	mad.lo.s32 	%r75, %r83, %r53, %r4;
	mul.wide.s32 	%rd73, %r75, 4;
	add.s64 	%rd74, %rd1, %rd73;
	ld.global.nc.f32 	%f132, [%rd74];
	fma.rn.f32 	%f133, %f131, %f132, %f182;
	ld.global.nc.f32 	%f134, [%rd72+4];
	mul.wide.s32 	%rd75, %r53, 4;
	add.s64 	%rd76, %rd74, %rd75;
	ld.global.nc.f32 	%f135, [%rd76];
	fma.rn.f32 	%f136, %f134, %f135, %f133;
	ld.global.nc.f32 	%f137, [%rd72+8];
	add.s64 	%rd77, %rd76, %rd75;
	ld.global.nc.f32 	%f138, [%rd77];
	fma.rn.f32 	%f139, %f137, %f138, %f136;
	ld.global.nc.f32 	%f140, [%rd72+12];
	add.s64 	%rd78, %rd77, %rd75;
	ld.global.nc.f32 	%f141, [%rd78];
	fma.rn.f32 	%f142, %f140, %f141, %f139;
	ld.global.nc.f32 	%f143, [%rd72+16];
	add.s64 	%rd79, %rd78, %rd75;
	ld.global.nc.f32 	%f144, [%rd79];
	fma.rn.f32 	%f145, %f143, %f144, %f142;
	ld.global.nc.f32 	%f146, [%rd72+20];
	add.s64 	%rd80, %rd79, %rd75;
	ld.global.nc.f32 	%f147, [%rd80];
	fma.rn.f32 	%f148, %f146, %f147, %f145;
	ld.global.nc.f32 	%f149, [%rd72+24];
	add.s64 	%rd81, %rd80, %rd75;
	ld.global.nc.f32 	%f150, [%rd81];
	fma.rn.f32 	%f151, %f149, %f150, %f148;
	ld.global.nc.f32 	%f152, [%rd72+28];
	add.s64 	%rd82, %rd81, %rd75;
	ld.global.nc.f32 	%f153, [%rd82];
	fma.rn.f32 	%f182, %f152, %f153, %f151;
	add.s32 	%r83, %r83, 8;
$L__BB1_17:
	setp.eq.s32 	%p13, %r40, 0;
	@%p13 bra 	$L__BB1_23;
	and.b32  	%r43, %r22, 3;
	setp.lt.u32 	%p14, %r40, 4;
	@%p14 bra 	$L__BB1_20;
	mul.wide.u32 	%rd83, %r83, 4;
	add.s64 	%rd84, %rd7, %rd83;
	ld.global.nc.f32 	%f155, [%rd84];
	mad.lo.s32 	%r76, %r83, %r53, %r4;
	mul.wide.s32 	%rd85, %r76, 4;
	add.s64 	%rd86, %rd1, %rd85;
	ld.global.nc.f32 	%f156, [%rd86];
	fma.rn.f32 	%f157, %f155, %f156, %f182;
	ld.global.nc.f32 	%f158, [%rd84+4];
	mul.wide.s32 	%rd87, %r53, 4;
	add.s64 	%rd88, %rd86, %rd87;
	ld.global.nc.f32 	%f159, [%rd88];
	fma.rn.f32 	%f160, %f158, %f159, %f157;
	ld.global.nc.f32 	%f161, [%rd84+8];
	add.s64 	%rd89, %rd88, %rd87;
	ld.global.nc.f32 	%f162, [%rd89];
	fma.rn.f32 	%f163, %f161, %f162, %f160;
	ld.global.nc.f32 	%f164, [%rd84+12];
	add.s64 	%rd90, %rd89, %rd87;
	ld.global.nc.f32 	%f165, [%rd90];
	fma.rn.f32 	%f182, %f164, %f165, %f163;
	add.s32 	%r83, %r83, 4;
$L__BB1_20:
	setp.eq.s32 	%p15, %r43, 0;
	@%p15 bra 	$L__BB1_23;
	mad.lo.s32 	%r94, %r83, %r53, %r4;
	mul.wide.u32 	%rd92, %r83, 4;
	add.s64 	%rd93, %rd50, %rd92;
	add.s64 	%rd104, %rd2, %rd93;
	neg.s32 	%r93, %r43;
$L__BB1_22:
	.pragma "nounroll";
	ld.global.nc.f32 	%f166, [%rd104];
	mul.wide.s32 	%rd94, %r94, 4;
	add.s64 	%rd95, %rd1, %rd94;
	ld.global.nc.f32 	%f167, [%rd95];
	fma.rn.f32 	%f182, %f166, %f167, %f182;
	add.s32 	%r94, %r94, %r53;
	add.s64 	%rd104, %rd104, 4;
	add.s32 	%r93, %r93, 1;
	setp.ne.s32 	%p16, %r93, 0;
	@%p16 bra 	$L__BB1_22;
$L__BB1_23:
	max.f32 	%f168, %f182, 0f00000000;
	cvt.s64.s32 	%rd96, %r4;
	cvt.s64.s32 	%rd97, %r62;
	add.s64 	%rd98, %rd97, %rd96;
	cvta.to.global.u64 	%rd99, %rd14;
	shl.b64 	%rd100, %rd98, 2;
	add.s64 	%rd101, %rd99, %rd100;
	st.global.f32 	[%rd101], %f168;
$L__BB1_24:
	ret;

}
	// .globl	_Z34hidden_layer_kernel_batch_advancedPKfS0_S0_Pfiii
.visible .entry _Z34hidden_layer_kernel_batch_advancedPKfS0_S0_Pfiii(
	.param .u64 .ptr .align 1 _Z34hidden_layer_kernel_batch_advancedPKfS0_S0_Pfiii_param_0,
	.param .u64 .ptr .align 1 _Z34hidden_layer_kernel_batch_advancedPKfS0_S0_Pfiii_param_1,
	.param .u64 .ptr .align 1 _Z34hidden_layer_kernel_batch_advancedPKfS0_S0_Pfiii_param_2,
	.param .u64 .ptr .align 1 _Z34hidden_layer_kernel_batch_advancedPKfS0_S0_Pfiii_param_3,
	.param .u32 _Z34hidden_layer_kernel_batch_advancedPKfS0_S0_Pfiii_param_4,
	.param .u32 _Z34hidden_layer_kernel_batch_advancedPKfS0_S0_Pfiii_param_5,
	.param .u32 _Z34hidden_layer_kernel_batch_advancedPKfS0_S0_Pfiii_param_6
)
{
	.reg .pred 	%p<22>;
	.reg .b32 	%r<132>;
	.reg .b32 	%f<410>;
	.reg .b64 	%rd<185>;

	ld.param.u64 	%rd15, [_Z34hidden_layer_kernel_batch_advancedPKfS0_S0_Pfiii_param_0];
	ld.param.u64 	%rd16, [_Z34hidden_layer_kernel_batch_advancedPKfS0_S0_Pfiii_param_1];
	ld.param.u64 	%rd13, [_Z34hidden_layer_kernel_batch_advancedPKfS0_S0_Pfiii_param_2];
	ld.param.u64 	%rd14, [_Z34hidden_layer_kernel_batch_advancedPKfS0_S0_Pfiii_param_3];
	ld.param.u32 	%r72, [_Z34hidden_layer_kernel_batch_advancedPKfS0_S0_Pfiii_param_4];
	ld.param.u32 	%r73, [_Z34hidden_layer_kernel_batch_advancedPKfS0_S0_Pfiii_param_5];
	ld.param.u32 	%r74, [_Z34hidden_layer_kernel_batch_advancedPKfS0_S0_Pfiii_param_6];
	cvta.to.global.u64 	%rd1, %rd16;
	cvta.to.global.u64 	%rd2, %rd15;
	mov.u32 	%r1, %tid.x;
	setp.ge.s32 	%p1, %r1, %r73;
	@%p1 bra 	$L__BB2_2;
	cvta.to.global.u64 	%rd17, %rd13;
	mul.wide.u32 	%rd18, %r1, 4;
	add.s64 	%rd19, %rd17, %rd18;
	ld.global.nc.f32 	%f29, [%rd19];
	shl.b32 	%r75, %r1, 2;
	mov.u32 	%r76, shared_mem;
	add.s32 	%r77, %r76, %r75;
	st.shared.f32 	[%r77], %f29;
$L__BB2_2:
	bar.sync 	0;
	mov.u32 	%r78, %ctaid.x;
	mov.u32 	%r79, %ntid.x;
	mad.lo.s32 	%r2, %r78, %r79, %r1;
	mul.lo.s32 	%r80, %r74, %r73;
	setp.ge.s32 	%p2, %r2, %r80;
	@%p2 bra 	$L__BB2_31;
	div.s32 	%r3, %r2, %r73;
	mul.lo.s32 	%r82, %r3, %r73;
	sub.s32 	%r4, %r2, %r82;
	mul.lo.s32 	%r5, %r3, %r72;
	shl.b32 	%r83, %r4, 2;
	mov.u32 	%r84, shared_mem;
	add.s32 	%r85, %r84, %r83;
	ld.shared.f32 	%f399, [%r85];
	setp.lt.s32 	%p3, %r72, 8;
	mov.b32 	%r121, 0;
	@%p3 bra 	$L__BB2_10;
	and.b32  	%r88, %r72, 2147483640;
	add.s32 	%r89, %r88, -1;
	shr.u32 	%r90, %r89, 3;
	add.s32 	%r6, %r90, 1;
	and.b32  	%r7, %r6, 7;
	setp.lt.u32 	%p4, %r72, 64;
	mov.b32 	%r121, 0;
	@%p4 bra 	$L__BB2_7;
	shl.b32 	%r8, %r73, 6;
	and.b32  	%r92, %r6, 1073741816;
	neg.s32 	%r118, %r92;
	mul.wide.s32 	%rd20, %r5, 4;
	add.s64 	%rd21, %rd20, %rd2;
	add.s64 	%rd183, %rd21, 128;
	mov.b32 	%r121, 0;
	mul.wide.s32 	%rd24, %r73, 4;
	mov.u32 	%r119, %r4;
$L__BB2_6:
	.pragma "nounroll";
	ld.global.nc.f32 	%f31, [%rd183+-128];
	mul.wide.s32 	%rd22, %r119, 4;
	add.s64 	%rd23, %rd1, %rd22;
	ld.global.nc.f32 	%f32, [%rd23];
	fma.rn.f32 	%f33, %f31, %f32, %f399;
	ld.global.nc.f32 	%f34, [%rd183+-124];
	add.s64 	%rd25, %rd23, %rd24;
	ld.global.nc.f32 	%f35, [%rd25];
	fma.rn.f32 	%f36, %f34, %f35, %f33;
	ld.global.nc.f32 	%f37, [%rd183+-120];
	add.s64 	%rd26, %rd25, %rd24;
	ld.global.nc.f32 	%f38, [%rd26];
	fma.rn.f32 	%f39, %f37, %f38, %f36;
	ld.global.nc.f32 	%f40, [%rd183+-116];
	add.s64 	%rd27, %rd26, %rd24;
	ld.global.nc.f32 	%f41, [%rd27];
	fma.rn.f32 	%f42, %f40, %f41, %f39;
	ld.global.nc.f32 	%f43, [%rd183+-112];
	add.s64 	%rd28, %rd27, %rd24;
	ld.global.nc.f32 	%f44, [%rd28];
	fma.rn.f32 	%f45, %f43, %f44, %f42;
	ld.global.nc.f32 	%f46, [%rd183+-108];
	add.s64 	%rd29, %rd28, %rd24;
	ld.global.nc.f32 	%f47, [%rd29];
	fma.rn.f32 	%f48, %f46, %f47, %f45;
	ld.global.nc.f32 	%f49, [%rd183+-104];
	add.s64 	%rd30, %rd29, %rd24;
	ld.global.nc.f32 	%f50, [%rd30];
	fma.rn.f32 	%f51, %f49, %f50, %f48;
	ld.global.nc.f32 	%f52, [%rd183+-100];
	add.s64 	%rd31, %rd30, %rd24;
	ld.global.nc.f32 	%f53, [%rd31];
	fma.rn.f32 	%f54, %f52, %f53, %f51;
	ld.global.nc.f32 	%f55, [%rd183+-96];
	add.s64 	%rd32, %rd31, %rd24;
	ld.global.nc.f32 	%f56, [%rd32];
	fma.rn.f32 	%f57, %f55, %f56, %f54;
	ld.global.nc.f32 	%f58, [%rd183+-92];
	add.s64 	%rd33, %rd32, %rd24;
	ld.global.nc.f32 	%f59, [%rd33];
	fma.rn.f32 	%f60, %f58, %f59, %f57;
	ld.global.nc.f32 	%f61, [%rd183+-88];
	add.s64 	%rd34, %rd33, %rd24;
	ld.global.nc.f32 	%f62, [%rd34];
	fma.rn.f32 	%f63, %f61, %f62, %f60;
	ld.global.nc.f32 	%f64, [%rd183+-84];
	add.s64 	%rd35, %rd34, %rd24;
	ld.global.nc.f32 	%f65, [%rd35];
	fma.rn.f32 	%f66, %f64, %f65, %f63;
	ld.global.nc.f32 	%f67, [%rd183+-80];
	add.s64 	%rd36, %rd35, %rd24;
	ld.global.nc.f32 	%f68, [%rd36];
	fma.rn.f32 	%f69, %f67, %f68, %f66;
	ld.global.nc.f32 	%f70, [%rd183+-76];
	add.s64 	%rd37, %rd36, %rd24;
	ld.global.nc.f32 	%f71, [%rd37];
	fma.rn.f32 	%f72, %f70, %f71, %f69;
	ld.global.nc.f32 	%f73, [%rd183+-72];
	add.s64 	%rd38, %rd37, %rd24;
	ld.global.nc.f32 	%f74, [%rd38];
	fma.rn.f32 	%f75, %f73, %f74, %f72;
	ld.global.nc.f32 	%f76, [%rd183+-68];
	add.s64 	%rd39, %rd38, %rd24;
	ld.global.nc.f32 	%f77, [%rd39];
	fma.rn.f32 	%f78, %f76, %f77, %f75;
	ld.global.nc.f32 	%f79, [%rd183+-64];
	add.s64 	%rd40, %rd39, %rd24;
	ld.global.nc.f32 	%f80, [%rd40];
	fma.rn.f32 	%f81, %f79, %f80, %f78;
	ld.global.nc.f32 	%f82, [%rd183+-60];
	add.s64 	%rd41, %rd40, %rd24;
	ld.global.nc.f32 	%f83, [%rd41];
	fma.rn.f32 	%f84, %f82, %f83, %f81;
	ld.global.nc.f32 	%f85, [%rd183+-56];
	add.s64 	%rd42, %rd41, %rd24;
	ld.global.nc.f32 	%f86, [%rd42];
	fma.rn.f32 	%f87, %f85, %f86, %f84;
	ld.global.nc.f32 	%f88, [%rd183+-52];
	add.s64 	%rd43, %rd42, %rd24;
	ld.global.nc.f32 	%f89, [%rd43];
	fma.rn.f32 	%f90, %f88, %f89, %f87;
	ld.global.nc.f32 	%f91, [%rd183+-48];
	add.s64 	%rd44, %rd43, %rd24;
	ld.global.nc.f32 	%f92, [%rd44];
	fma.rn.f32 	%f93, %f91, %f92, %f90;
	ld.global.nc.f32 	%f94, [%rd183+-44];
	add.s64 	%rd45, %rd44, %rd24;
	ld.global.nc.f32 	%f95, [%rd45];
	fma.rn.f32 	%f96, %f94, %f95, %f93;
	ld.global.nc.f32 	%f97, [%rd183+-40];
	add.s64 	%rd46, %rd45, %rd24;
	ld.global.nc.f32 	%f98, [%rd46];
	fma.rn.f32 	%f99, %f97, %f98, %f96;
	ld.global.nc.f32 	%f100, [%rd183+-36];
	add.s64 	%rd47, %rd46, %rd24;
	ld.global.nc.f32 	%f101, [%rd47];
	fma.rn.f32 	%f102, %f100, %f101, %f99;
	ld.global.nc.f32 	%f103, [%rd183+-32];
	add.s64 	%rd48, %rd47, %rd24;
	ld.global.nc.f32 	%f104, [%rd48];
	fma.rn.f32 	%f105, %f103, %f104, %f102;
	ld.global.nc.f32 	%f106, [%rd183+-28];
	add.s64 	%rd49, %rd48, %rd24;
	ld.global.nc.f32 	%f107, [%rd49];
	fma.rn.f32 	%f108, %f106, %f107, %f105;
	ld.global.nc.f32 	%f109, [%rd183+-24];
	add.s64 	%rd50, %rd49, %rd24;
	ld.global.nc.f32 	%f110, [%rd50];
	fma.rn.f32 	%f111, %f109, %f110, %f108;
	ld.global.nc.f32 	%f112, [%rd183+-20];
	add.s64 	%rd51, %rd50, %rd24;
	ld.global.nc.f32 	%f113, [%rd51];
	fma.rn.f32 	%f114, %f112, %f113, %f111;
	ld.global.nc.f32 	%f115, [%rd183+-16];
	add.s64 	%rd52, %rd51, %rd24;
	ld.global.nc.f32 	%f116, [%rd52];
	fma.rn.f32 	%f117, %f115, %f116, %f114;
	ld.global.nc.f32 	%f118, [%rd183+-12];
	add.s64 	%rd53, %rd52, %rd24;
	ld.global.nc.f32 	%f119, [%rd53];
	fma.rn.f32 	%f120, %f118, %f119, %f117;
	ld.global.nc.f32 	%f121, [%rd183+-8];
	add.s64 	%rd54, %rd53, %rd24;
	ld.global.nc.f32 	%f122, [%rd54];
	fma.rn.f32 	%f123, %f121, %f122, %f120;
	ld.global.nc.f32 	%f124, [%rd183+-4];
	add.s64 	%rd55, %rd54, %rd24;
	ld.global.nc.f32 	%f125, [%rd55];
	fma.rn.f32 	%f126, %f124, %f125, %f123;
	ld.global.nc.f32 	%f127, [%rd183];
	add.s64 	%rd56, %rd55, %rd24;
	ld.global.nc.f32 	%f128, [%rd56];
	fma.rn.f32 	%f129, %f127, %f128, %f126;
	ld.global.nc.f32 	%f130, [%rd183+4];
	add.s64 	%rd57, %rd56, %rd24;
	ld.global.nc.f32 	%f131, [%rd57];
	fma.rn.f32 	%f132, %f130, %f131, %f129;
	ld.global.nc.f32 	%f133, [%rd183+8];
	add.s64 	%rd58, %rd57, %rd24;
	ld.global.nc.f32 	%f134, [%rd58];
	fma.rn.f32 	%f135, %f133, %f134, %f132;
	ld.global.nc.f32 	%f136, [%rd183+12];
	add.s64 	%rd59, %rd58, %rd24;
	ld.global.nc.f32 	%f137, [%rd59];
	fma.rn.f32 	%f138, %f136, %f137, %f135;
	ld.global.nc.f32 	%f139, [%rd183+16];
	add.s64 	%rd60, %rd59, %rd24;
	ld.global.nc.f32 	%f140, [%rd60];
	fma.rn.f32 	%f141, %f139, %f140, %f138;
	ld.global.nc.f32 	%f142, [%rd183+20];
	add.s64 	%rd61, %rd60, %rd24;
	ld.global.nc.f32 	%f143, [%rd61];
	fma.rn.f32 	%f144, %f142, %f143, %f141;
	ld.global.nc.f32 	%f145, [%rd183+24];
	add.s64 	%rd62, %rd61, %rd24;
	ld.global.nc.f32 	%f146, [%rd62];
	fma.rn.f32 	%f147, %f145, %f146, %f144;
	ld.global.nc.f32 	%f148, [%rd183+28];
	add.s64 	%rd63, %rd62, %rd24;
	ld.global.nc.f32 	%f149, [%rd63];
	fma.rn.f32 	%f150, %f148, %f149, %f147;
	ld.global.nc.f32 	%f151, [%rd183+32];
	add.s64 	%rd64, %rd63, %rd24;
	ld.global.nc.f32 	%f152, [%rd64];
	fma.rn.f32 	%f153, %f151, %f152, %f150;
	ld.global.nc.f32 	%f154, [%rd183+36];
	add.s64 	%rd65, %rd64, %rd24;
	ld.global.nc.f32 	%f155, [%rd65];
	fma.rn.f32 	%f156, %f154, %f155, %f153;
	ld.global.nc.f32 	%f157, [%rd183+40];
	add.s64 	%rd66, %rd65, %rd24;
	ld.global.nc.f32 	%f158, [%rd66];
	fma.rn.f32 	%f159, %f157, %f158, %f156;
	ld.global.nc.f32 	%f160, [%rd183+44];
	add.s64 	%rd67, %rd66, %rd24;
	ld.global.nc.f32 	%f161, [%rd67];
	fma.rn.f32 	%f162, %f160, %f161, %f159;
	ld.global.nc.f32 	%f163, [%rd183+48];
	add.s64 	%rd68, %rd67, %rd24;
	ld.global.nc.f32 	%f164, [%rd68];
	fma.rn.f32 	%f165, %f163, %f164, %f162;
	ld.global.nc.f32 	%f166, [%rd183+52];
	add.s64 	%rd69, %rd68, %rd24;
	ld.global.nc.f32 	%f167, [%rd69];
	fma.rn.f32 	%f168, %f166, %f167, %f165;
	ld.global.nc.f32 	%f169, [%rd183+56];
	add.s64 	%rd70, %rd69, %rd24;
	ld.global.nc.f32 	%f170, [%rd70];
	fma.rn.f32 	%f171, %f169, %f170, %f168;
	ld.global.nc.f32 	%f172, [%rd183+60];
	add.s64 	%rd71, %rd70, %rd24;
	ld.global.nc.f32 	%f173, [%rd71];
	fma.rn.f32 	%f174, %f172, %f173, %f171;
	ld.global.nc.f32 	%f175, [%rd183+64];
	add.s64 	%rd72, %rd71, %rd24;
	ld.global.nc.f32 	%f176, [%rd72];
	fma.rn.f32 	%f177, %f175, %f176, %f174;
	ld.global.nc.f32 	%f178, [%rd183+68];
	add.s64 	%rd73, %rd72, %rd24;
	ld.global.nc.f32 	%f179, [%rd73];
	fma.rn.f32 	%f180, %f178, %f179, %f177;
	ld.global.nc.f32 	%f181, [%rd183+72];
	add.s64 	%rd74, %rd73, %rd24;
	ld.global.nc.f32 	%f182, [%rd74];
	fma.rn.f32 	%f183, %f181, %f182, %f180;
	ld.global.nc.f32 	%f184, [%rd183+76];
	add.s64 	%rd75, %rd74, %rd24;
	ld.global.nc.f32 	%f185, [%rd75];
	fma.rn.f32 	%f186, %f184, %f185, %f183;
	ld.global.nc.f32 	%f187, [%rd183+80];
	add.s64 	%rd76, %rd75, %rd24;
	ld.global.nc.f32 	%f188, [%rd76];
	fma.rn.f32 	%f189, %f187, %f188, %f186;
	ld.global.nc.f32 	%f190, [%rd183+84];
	add.s64 	%rd77, %rd76, %rd24;
	ld.global.nc.f32 	%f191, [%rd77];
	fma.rn.f32 	%f192, %f190, %f191, %f189;
	ld.global.nc.f32 	%f193, [%rd183+88];
	add.s64 	%rd78, %rd77, %rd24;
	ld.global.nc.f32 	%f194, [%rd78];
	fma.rn.f32 	%f195, %f193, %f194, %f192;
	ld.global.nc.f32 	%f196, [%rd183+92];
	add.s64 	%rd79, %rd78, %rd24;
	ld.global.nc.f32 	%f197, [%rd79];
	fma.rn.f32 	%f198, %f196, %f197, %f195;
	ld.global.nc.f32 	%f199, [%rd183+96];
	add.s64 	%rd80, %rd79, %rd24;
	ld.global.nc.f32 	%f200, [%rd80];
	fma.rn.f32 	%f201, %f199, %f200, %f198;
	ld.global.nc.f32 	%f202, [%rd183+100];
	add.s64 	%rd81, %rd80, %rd24;
	ld.global.nc.f32 	%f203, [%rd81];
	fma.rn.f32 	%f204, %f202, %f203, %f201;
	ld.global.nc.f32 	%f205, [%rd183+104];
	add.s64 	%rd82, %rd81, %rd24;
	ld.global.nc.f32 	%f206, [%rd82];
	fma.rn.f32 	%f207, %f205, %f206, %f204;
	ld.global.nc.f32 	%f208, [%rd183+108];
	add.s64 	%rd83, %rd82, %rd24;
	ld.global.nc.f32 	%f209, [%rd83];
	fma.rn.f32 	%f210, %f208, %f209, %f207;
	ld.global.nc.f32 	%f211, [%rd183+112];
	add.s64 	%rd84, %rd83, %rd24;
	ld.global.nc.f32 	%f212, [%rd84];
	fma.rn.f32 	%f213, %f211, %f212, %f210;
	ld.global.nc.f32 	%f214, [%rd183+116];
	add.s64 	%rd85, %rd84, %rd24;
	ld.global.nc.f32 	%f215, [%rd85];
	fma.rn.f32 	%f216, %f214, %f215, %f213;
	ld.global.nc.f32 	%f217, [%rd183+120];
	add.s64 	%rd86, %rd85, %rd24;
	ld.global.nc.f32 	%f218, [%rd86];
	fma.rn.f32 	%f219, %f217, %f218, %f216;
	ld.global.nc.f32 	%f220, [%rd183+124];
	add.s64 	%rd87, %rd86, %rd24;
	ld.global.nc.f32 	%f221, [%rd87];
	fma.rn.f32 	%f399, %f220, %f221, %f219;
	add.s32 	%r121, %r121, 64;
	add.s32 	%r119, %r119, %r8;
	add.s32 	%r118, %r118, 8;
	add.s64 	%rd183, %rd183, 256;
	setp.eq.s32 	%p5, %r118, 0;
	@%p5 bra 	$L__BB2_7;
	bra.uni 	$L__BB2_6;
$L__BB2_7:
	setp.eq.s32 	%p6, %r7, 0;
	@%p6 bra 	$L__BB2_10;
	mad.lo.s32 	%r110, %r121, %r73, %r4;
	shl.b32 	%r13, %r73, 3;
	neg.s32 	%r109, %r7;
	mul.wide.s32 	%rd88, %r5, 4;
	mul.wide.u32 	%rd89, %r121, 4;
	add.s64 	%rd90, %rd88, %rd89;
	add.s64 	%rd91, %rd90, %rd2;
	add.s64 	%rd182, %rd91, 16;
	mul.wide.s32 	%rd94, %r73, 4;
$L__BB2_9:
	.pragma "nounroll";
	ld.global.nc.f32 	%f222, [%rd182+-16];
	mul.wide.s32 	%rd92, %r110, 4;
	add.s64 	%rd93, %rd1, %rd92;
	ld.global.nc.f32 	%f223, [%rd93];
	fma.rn.f32 	%f224, %f222, %f223, %f399;
	ld.global.nc.f32 	%f225, [%rd182+-12];
	add.s64 	%rd95, %rd93, %rd94;
	ld.global.nc.f32 	%f226, [%rd95];
	fma.rn.f32 	%f227, %f225, %f226, %f224;
	ld.global.nc.f32 	%f228, [%rd182+-8];
	add.s64 	%rd96, %rd95, %rd94;
	ld.global.nc.f32 	%f229, [%rd96];
	fma.rn.f32 	%f230, %f228, %f229, %f227;
	ld.global.nc.f32 	%f231, [%rd182+-4];
	add.s64 	%rd97, %rd96, %rd94;
	ld.global.nc.f32 	%f232, [%rd97];
	fma.rn.f32 	%f233, %f231, %f232, %f230;
	ld.global.nc.f32 	%f234, [%rd182];
	add.s64 	%rd98, %rd97, %rd94;
	ld.global.nc.f32 	%f235, [%rd98];
	fma.rn.f32 	%f236, %f234, %f235, %f233;
	ld.global.nc.f32 	%f237, [%rd182+4];
	add.s64 	%rd99, %rd98, %rd94;
	ld.global.nc.f32 	%f238, [%rd99];
	fma.rn.f32 	%f239, %f237, %f238, %f236;
	ld.global.nc.f32 	%f240, [%rd182+8];
	add.s64 	%rd100, %rd99, %rd94;
	ld.global.nc.f32 	%f241, [%rd100];
	fma.rn.f32 	%f242, %f240, %f241, %f239;
	ld.global.nc.f32 	%f243, [%rd182+12];
	add.s64 	%rd101, %rd100, %rd94;
	ld.global.nc.f32 	%f244, [%rd101];
	fma.rn.f32 	%f399, %f243, %f244, %f242;
	add.s32 	%r121, %r121, 8;
	add.s32 	%r110, %r110, %r13;
	add.s32 	%r109, %r109, 1;
	setp.ne.s32 	%p7, %r109, 0;
	add.s64 	%rd182, %rd182, 32;
	@%p7 bra 	$L__BB2_9;
$L__BB2_10:
	mul.wide.s32 	%rd102, %r5, 4;
	add.s64 	%rd7, %rd2, %rd102;
	shr.s32 	%r93, %r72, 31;
	shr.u32 	%r94, %r93, 30;
	add.s32 	%r95, %r72, %r94;
	and.b32  	%r22, %r95, -4;
	setp.ge.s32 	%p8, %r121, %r22;
	@%p8 bra 	$L__BB2_17;
	not.b32 	%r97, %r121;
	add.s32 	%r23, %r22, %r97;
	and.b32  	%r98, %r23, 12;
	setp.eq.s32 	%p9, %r98, 12;
	@%p9 bra 	$L__BB2_14;
	mad.lo.s32 	%r114, %r121, %r73, %r4;
	shl.b32 	%r25, %r73, 2;
	shr.u32 	%r99, %r23, 2;
	add.s32 	%r100, %r99, 1;
	and.b32  	%r101, %r100, 3;
	neg.s32 	%r113, %r101;
	mul.wide.s32 	%rd107, %r73, 4;
$L__BB2_13:
	.pragma "nounroll";
	mul.wide.u32 	%rd103, %r121, 4;
	add.s64 	%rd104, %rd7, %rd103;
	ld.global.nc.f32 	%f246, [%rd104];
	mul.wide.s32 	%rd105, %r114, 4;
	add.s64 	%rd106, %rd1, %rd105;
	ld.global.nc.f32 	%f247, [%rd106];
	fma.rn.f32 	%f248, %f246, %f247, %f399;
	ld.global.nc.f32 	%f249, [%rd104+4];
	add.s64 	%rd108, %rd106, %rd107;
	ld.global.nc.f32 	%f250, [%rd108];
	fma.rn.f32 	%f251, %f249, %f250, %f248;
	ld.global.nc.f32 	%f252, [%rd104+8];
	add.s64 	%rd109, %rd108, %rd107;
	ld.global.nc.f32 	%f253, [%rd109];
	fma.rn.f32 	%f254, %f252, %f253, %f251;
	ld.global.nc.f32 	%f255, [%rd104+12];
	add.s64 	%rd110, %rd109, %rd107;
	ld.global.nc.f32 	%f256, [%rd110];
	fma.rn.f32 	%f399, %f255, %f256, %f254;
	add.s32 	%r121, %r121, 4;
	add.s32 	%r114, %r114, %r25;
	add.s32 	%r113, %r113, 1;
	setp.ne.s32 	%p10, %r113, 0;
	@%p10 bra 	$L__BB2_13;
$L__BB2_14:
	setp.lt.u32 	%p11, %r23, 12;
	@%p11 bra 	$L__BB2_17;
	mad.lo.s32 	%r122, %r121, %r73, %r4;
	shl.b32 	%r36, %r73, 4;
	mul.wide.s32 	%rd115, %r73, 4;
$L__BB2_16:
	.pragma "nounroll";
	mul.wide.u32 	%rd111, %r121, 4;
	add.s64 	%rd112, %rd7, %rd111;
	ld.global.nc.f32 	%f257, [%rd112];
	mul.wide.s32 	%rd113, %r122, 4;
	add.s64 	%rd114, %rd1, %rd113;
	ld.global.nc.f32 	%f258, [%rd114];
	fma.rn.f32 	%f259, %f257, %f258, %f399;
	ld.global.nc.f32 	%f260, [%rd112+4];
	add.s64 	%rd116, %rd114, %rd115;
	ld.global.nc.f32 	%f261, [%rd116];
	fma.rn.f32 	%f262, %f260, %f261, %f259;
	ld.global.nc.f32 	%f263, [%rd112+8];
	add.s64 	%rd117, %rd116, %rd115;
	ld.global.nc.f32 	%f264, [%rd117];
	fma.rn.f32 	%f265, %f263, %f264, %f262;
	ld.global.nc.f32 	%f266, [%rd112+12];
	add.s64 	%rd118, %rd117, %rd115;
	ld.global.nc.f32 	%f267, [%rd118];
	fma.rn.f32 	%f268, %f266, %f267, %f265;
	ld.global.nc.f32 	%f269, [%rd112+16];
	add.s64 	%rd119, %rd118, %rd115;
	ld.global.nc.f32 	%f270, [%rd119];
	fma.rn.f32 	%f271, %f269, %f270, %f268;
	ld.global.nc.f32 	%f272, [%rd112+20];
	add.s64 	%rd120, %rd119, %rd115;
	ld.global.nc.f32 	%f273, [%rd120];
	fma.rn.f32 	%f274, %f272, %f273, %f271;
	ld.global.nc.f32 	%f275, [%rd112+24];
	add.s64 	%rd121, %rd120, %rd115;
	ld.global.nc.f32 	%f276, [%rd121];
	fma.rn.f32 	%f277, %f275, %f276, %f274;
	ld.global.nc.f32 	%f278, [%rd112+28];
	add.s64 	%rd122, %rd121, %rd115;
	ld.global.nc.f32 	%f279, [%rd122];
	fma.rn.f32 	%f280, %f278, %f279, %f277;
	ld.global.nc.f32 	%f281, [%rd112+32];
	add.s64 	%rd123, %rd122, %rd115;
	ld.global.nc.f32 	%f282, [%rd123];
	fma.rn.f32 	%f283, %f281, %f282, %f280;
	ld.global.nc.f32 	%f284, [%rd112+36];
	add.s64 	%rd124, %rd123, %rd115;
	ld.global.nc.f32 	%f285, [%rd124];
	fma.rn.f32 	%f286, %f284, %f285, %f283;
	ld.global.nc.f32 	%f287, [%rd112+40];
	add.s64 	%rd125, %rd124, %rd115;
	ld.global.nc.f32 	%f288, [%rd125];
	fma.rn.f32 	%f289, %f287, %f288, %f286;
	ld.global.nc.f32 	%f290, [%rd112+44];
	add.s64 	%rd126, %rd125, %rd115;
	ld.global.nc.f32 	%f291, [%rd126];
	fma.rn.f32 	%f292, %f290, %f291, %f289;
	ld.global.nc.f32 	%f293, [%rd112+48];
	add.s64 	%rd127, %rd126, %rd115;
	ld.global.nc.f32 	%f294, [%rd127];
	fma.rn.f32 	%f295, %f293, %f294, %f292;
	ld.global.nc.f32 	%f296, [%rd112+52];
	add.s64 	%rd128, %rd127, %rd115;
	ld.global.nc.f32 	%f297, [%rd128];
	fma.rn.f32 	%f298, %f296, %f297, %f295;
	ld.global.nc.f32 	%f299, [%rd112+56];
	add.s64 	%rd129, %rd128, %rd115;
	ld.global.nc.f32 	%f300, [%rd129];
	fma.rn.f32 	%f301, %f299, %f300, %f298;
	ld.global.nc.f32 	%f302, [%rd112+60];
	add.s64 	%rd130, %rd129, %rd115;
	ld.global.nc.f32 	%f303, [%rd130];
	fma.rn.f32 	%f399, %f302, %f303, %f301;
	add.s32 	%r121, %r121, 16;
	add.s32 	%r122, %r122, %r36;
	setp.lt.s32 	%p12, %r121, %r22;
	@%p12 bra 	$L__BB2_16;
$L__BB2_17:
	setp.ge.s32 	%p13, %r121, %r72;
	@%p13 bra 	$L__BB2_30;
	sub.s32 	%r44, %r72, %r121;
	and.b32  	%r45, %r44, 15;
	sub.s32 	%r102, %r121, %r72;
	setp.gt.u32 	%p14, %r102, -16;
	@%p14 bra 	$L__BB2_21;
	mad.lo.s32 	%r125, %r121, %r73, %r4;
	shl.b32 	%r47, %r73, 4;
	and.b32  	%r103, %r44, -16;
	neg.s32 	%r124, %r103;
	mul.wide.s32 	%rd135, %r73, 4;
$L__BB2_20:
	.pragma "nounroll";
	mul.wide.u32 	%rd131, %r121, 4;
	add.s64 	%rd132, %rd7, %rd131;
	ld.global.nc.f32 	%f305, [%rd132];
	mul.wide.s32 	%rd133, %r125, 4;
	add.s64 	%rd134, %rd1, %rd133;
	ld.global.nc.f32 	%f306, [%rd134];
	fma.rn.f32 	%f307, %f305, %f306, %f399;
	ld.global.nc.f32 	%f308, [%rd132+4];
	add.s64 	%rd136, %rd134, %rd135;
	ld.global.nc.f32 	%f309, [%rd136];
	fma.rn.f32 	%f310, %f308, %f309, %f307;
	ld.global.nc.f32 	%f311, [%rd132+8];
	add.s64 	%rd137, %rd136, %rd135;
	ld.global.nc.f32 	%f312, [%rd137];
	fma.rn.f32 	%f313, %f311, %f312, %f310;
	ld.global.nc.f32 	%f314, [%rd132+12];
	add.s64 	%rd138, %rd137, %rd135;
	ld.global.nc.f32 	%f315, [%rd138];
	fma.rn.f32 	%f316, %f314, %f315, %f313;
	ld.global.nc.f32 	%f317, [%rd132+16];
	add.s64 	%rd139, %rd138, %rd135;
	ld.global.nc.f32 	%f318, [%rd139];
	fma.rn.f32 	%f319, %f317, %f318, %f316;
	ld.global.nc.f32 	%f320, [%rd132+20];
	add.s64 	%rd140, %rd139, %rd135;
	ld.global.nc.f32 	%f321, [%rd140];
	fma.rn.f32 	%f322, %f320, %f321, %f319;
	ld.global.nc.f32 	%f323, [%rd132+24];
	add.s64 	%rd141, %rd140, %rd135;
	ld.global.nc.f32 	%f324, [%rd141];
	fma.rn.f32 	%f325, %f323, %f324, %f322;
	ld.global.nc.f32 	%f326, [%rd132+28];
	add.s64 	%rd142, %rd141, %rd135;
	ld.global.nc.f32 	%f327, [%rd142];
	fma.rn.f32 	%f328, %f326, %f327, %f325;
	ld.global.nc.f32 	%f329, [%rd132+32];
	add.s64 	%rd143, %rd142, %rd135;
	ld.global.nc.f32 	%f330, [%rd143];
	fma.rn.f32 	%f331, %f329, %f330, %f328;
	ld.global.nc.f32 	%f332, [%rd132+36];
	add.s64 	%rd144, %rd143, %rd135;
	ld.global.nc.f32 	%f333, [%rd144];
	fma.rn.f32 	%f334, %f332, %f333, %f331;
	ld.global.nc.f32 	%f335, [%rd132+40];
	add.s64 	%rd145, %rd144, %rd135;
	ld.global.nc.f32 	%f336, [%rd145];
	fma.rn.f32 	%f337, %f335, %f336, %f334;
	ld.global.nc.f32 	%f338, [%rd132+44];
	add.s64 	%rd146, %rd145, %rd135;
	ld.global.nc.f32 	%f339, [%rd146];
	fma.rn.f32 	%f340, %f338, %f339, %f337;
	ld.global.nc.f32 	%f341, [%rd132+48];
	add.s64 	%rd147, %rd146, %rd135;
	ld.global.nc.f32 	%f342, [%rd147];
	fma.rn.f32 	%f343, %f341, %f342, %f340;
	ld.global.nc.f32 	%f344, [%rd132+52];
	add.s64 	%rd148, %rd147, %rd135;
	ld.global.nc.f32 	%f345, [%rd148];
	fma.rn.f32 	%f346, %f344, %f345, %f343;
	ld.global.nc.f32 	%f347, [%rd132+56];
	add.s64 	%rd149, %rd148, %rd135;
	ld.global.nc.f32 	%f348, [%rd149];
	fma.rn.f32 	%f349, %f347, %f348, %f346;
	ld.global.nc.f32 	%f350, [%rd132+60];
	add.s64 	%rd150, %rd149, %rd135;
	ld.global.nc.f32 	%f351, [%rd150];
	fma.rn.f32 	%f399, %f350, %f351, %f349;
	add.s32 	%r121, %r121, 16;
	add.s32 	%r125, %r125, %r47;
	add.s32 	%r124, %r124, 16;
	setp.ne.s32 	%p15, %r124, 0;
	@%p15 bra 	$L__BB2_20;
$L__BB2_21:
	setp.eq.s32 	%p16, %r45, 0;
	@%p16 bra 	$L__BB2_30;
	and.b32  	%r60, %r44, 7;
	setp.lt.u32 	%p17, %r45, 8;
	@%p17 bra 	$L__BB2_24;
	mul.wide.u32 	%rd151, %r121, 4;
	add.s64 	%rd152, %rd7, %rd151;
	ld.global.nc.f32 	%f353, [%rd152];
	mad.lo.s32 	%r104, %r121, %r73, %r4;
	mul.wide.s32 	%rd153, %r104, 4;
	add.s64 	%rd154, %rd1, %rd153;
	ld.global.nc.f32 	%f354, [%rd154];
	fma.rn.f32 	%f355, %f353, %f354, %f399;
	ld.global.nc.f32 	%f356, [%rd152+4];
	mul.wide.s32 	%rd155, %r73, 4;
	add.s64 	%rd156, %rd154, %rd155;
	ld.global.nc.f32 	%f357, [%rd156];
	fma.rn.f32 	%f358, %f356, %f357, %f355;
	ld.global.nc.f32 	%f359, [%rd152+8];
	add.s64 	%rd157, %rd156, %rd155;
	ld.global.nc.f32 	%f360, [%rd157];
	fma.rn.f32 	%f361, %f359, %f360, %f358;
	ld.global.nc.f32 	%f362, [%rd152+12];
	add.s64 	%rd158, %rd157, %rd155;
	ld.global.nc.f32 	%f363, [%rd158];
	fma.rn.f32 	%f364, %f362, %f363, %f361;
	ld.global.nc.f32 	%f365, [%rd152+16];
	add.s64 	%rd159, %rd158, %rd155;
	ld.global.nc.f32 	%f366, [%rd159];
	fma.rn.f32 	%f367, %f365, %f366, %f364;
	ld.global.nc.f32 	%f368, [%rd152+20];
	add.s64 	%rd160, %rd159, %rd155;
	ld.global.nc.f32 	%f369, [%rd160];
	fma.rn.f32 	%f370, %f368, %f369, %f367;
	ld.global.nc.f32 	%f371, [%rd152+24];
	add.s64 	%rd161, %rd160, %rd155;
	ld.global.nc.f32 	%f372, [%rd161];
	fma.rn.f32 	%f373, %f371, %f372, %f370;
	ld.global.nc.f32 	%f374, [%rd152+28];
	add.s64 	%rd162, %rd161, %rd155;
	ld.global.nc.f32 	%f375, [%rd162];
	fma.rn.f32 	%f399, %f374, %f375, %f373;
	add.s32 	%r121, %r121, 8;
$L__BB2_24:
	setp.eq.s32 	%p18, %r60, 0;
	@%p18 bra 	$L__BB2_30;
	and.b32  	%r63, %r44, 3;
	setp.lt.u32 	%p19, %r60, 4;
	@%p19 bra 	$L__BB2_27;
	mul.wide.u32 	%rd163, %r121, 4;
	add.s64 	%rd164, %rd7, %rd163;
	ld.global.nc.f32 	%f377, [%rd164];
	mad.lo.s32 	%r105, %r121, %r73, %r4;
	mul.wide.s32 	%rd165, %r105, 4;
	add.s64 	%rd166, %rd1, %rd165;
	ld.global.nc.f32 	%f378, [%rd166];
	fma.rn.f32 	%f379, %f377, %f378, %f399;
	ld.global.nc.f32 	%f380, [%rd164+4];
	mul.wide.s32 	%rd167, %r73, 4;
	add.s64 	%rd168, %rd166, %rd167;
	ld.global.nc.f32 	%f381, [%rd168];
	fma.rn.f32 	%f382, %f380, %f381, %f379;
	ld.global.nc.f32 	%f383, [%rd164+8];
	add.s64 	%rd169, %rd168, %rd167;
	ld.global.nc.f32 	%f384, [%rd169];
	fma.rn.f32 	%f385, %f383, %f384, %f382;
	ld.global.nc.f32 	%f386, [%rd164+12];
	add.s64 	%rd170, %rd169, %rd167;
	ld.global.nc.f32 	%f387, [%rd170];
	fma.rn.f32 	%f399, %f386, %f387, %f385;
	add.s32 	%r121, %r121, 4;
$L__BB2_27:
	setp.eq.s32 	%p20, %r63, 0;
	@%p20 bra 	$L__BB2_30;
	mad.lo.s32 	%r131, %r121, %r73, %r4;
	mul.wide.u32 	%rd172, %r121, 4;
	add.s64 	%rd173, %rd102, %rd172;
	add.s64 	%rd184, %rd2, %rd173;
	neg.s32 	%r130, %r63;
$L__BB2_29:
	.pragma "nounroll";
	ld.global.nc.f32 	%f388, [%rd184];
	mul.wide.s32 	%rd174, %r131, 4;
	add.s64 	%rd175, %rd1, %rd174;
	ld.global.nc.f32 	%f389, [%rd175];
	fma.rn.f32 	%f399, %f388, %f389, %f399;
	add.s32 	%r131, %r131, %r73;
	add.s64 	%rd184, %rd184, 4;
	add.s32 	%r130, %r130, 1;
	setp.ne.s32 	%p21, %r130, 0;
	@%p21 bra 	$L__BB2_29;
$L__BB2_30:
	max.f32 	%f390, %f399, 0f00000000;
	cvt.s64.s32 	%rd176, %r4;
	cvt.s64.s32 	%rd177, %r82;
	add.s64 	%rd178, %rd177, %rd176;
	cvta.to.global.u64 	%rd179, %rd14;
	shl.b64 	%rd180, %rd178, 2;
	add.s64 	%rd181, %rd179, %rd180;
	st.global.f32 	[%rd181], %f390;
$L__BB2_31:
	ret;

}
	// .globl	_Z36hidden_layer_kernel_batch_vectorizedPKfS0_S0_Pfiii
.visible .entry _Z36hidden_layer_kernel_batch_vectorizedPKfS0_S0_Pfiii(
	.param .u64 .ptr .align 1 _Z36hidden_layer_kernel_batch_vectorizedPKfS0_S0_Pfiii_param_0,
	.param .u64 .ptr .align 1 _Z36hidden_layer_kernel_batch_vectorizedPKfS0_S0_Pfiii_param_1,
	.param .u64 .ptr .align 1 _Z36hidden_layer_kernel_batch_vectorizedPKfS0_S0_Pfiii_param_2,
	.param .u64 .ptr .align 1 _Z36hidden_layer_kernel_batch_vectorizedPKfS0_S0_Pfiii_param_3,
	.param .u32 _Z36hidden_layer_kernel_batch_vectorizedPKfS0_S0_Pfiii_param_4,
	.param .u32 _Z36hidden_layer_kernel_batch_vectorizedPKfS0_S0_Pfiii_param_5,
	.param .u32 _Z36hidden_layer_kernel_batch_vectorizedPKfS0_S0_Pfiii_param_6
)
{
	.reg .pred 	%p<12>;
	.reg .b32 	%r<65>;
	.reg .b32 	%f<118>;
	.reg .b64 	%rd<72>;

	ld.param.u64 	%rd9, [_Z36hidden_layer_kernel_batch_vectorizedPKfS0_S0_Pfiii_param_0];
	ld.param.u64 	%rd10, [_Z36hidden_layer_kernel_batch_vectorizedPKfS0_S0_Pfiii_param_1];
	ld.param.u64 	%rd7, [_Z36hidden_layer_kernel_batch_vectorizedPKfS0_S0_Pfiii_param_2];
	ld.param.u64 	%rd8, [_Z36hidden_layer_kernel_batch_vectorizedPKfS0_S0_Pfiii_param_3];
	ld.param.u32 	%r27, [_Z36hidden_layer_kernel_batch_vectorizedPKfS0_S0_Pfiii_param_4];
	ld.param.u32 	%r28, [_Z36hidden_layer_kernel_batch_vectorizedPKfS0_S0_Pfiii_param_5];
	ld.param.u32 	%r29, [_Z36hidden_layer_kernel_batch_vectorizedPKfS0_S0_Pfiii_param_6];
	cvta.to.global.u64 	%rd1, %rd10;
	cvta.to.global.u64 	%rd2, %rd9;
	mov.u32 	%r1, %tid.x;
	setp.ge.s32 	%p1, %r1, %r28;
	@%p1 bra 	$L__BB3_2;
	cvta.to.global.u64 	%rd11, %rd7;
	mul.wide.u32 	%rd12, %r1, 4;
	add.s64 	%rd13, %rd11, %rd12;
	ld.global.nc.f32 	%f16, [%rd13];
	shl.b32 	%r30, %r1, 2;
	mov.u32 	%r31, shared_mem;
	add.s32 	%r32, %r31, %r30;
	st.shared.f32 	[%r32], %f16;
$L__BB3_2:
	bar.sync 	0;
	mov.u32 	%r33, %ctaid.x;
	mov.u32 	%r34, %ntid.x;
	mad.lo.s32 	%r2, %r33, %r34, %r1;
	mul.lo.s32 	%r35, %r29, %r28;
	setp.ge.s32 	%p2, %r2, %r35;
	@%p2 bra 	$L__BB3_18;
	div.s32 	%r37, %r2, %r28;
	mul.lo.s32 	%r5, %r37, %r28;
	sub.s32 	%r3, %r2, %r5;
	mul.lo.s32 	%r4, %r37, %r27;
	mul.wide.s32 	%rd14, %r4, 4;
	add.s64 	%rd3, %rd2, %rd14;
	shl.b32 	%r38, %r3, 2;
	mov.u32 	%r39, shared_mem;
	add.s32 	%r40, %r39, %r38;
	ld.shared.f32 	%f116, [%r40];
	setp.lt.s32 	%p3, %r27, 2;
	mov.b32 	%r64, 0;
	@%p3 bra 	$L__BB3_15;
	and.b32  	%r43, %r27, 2147483646;
	add.s32 	%r6, %r43, -1;
	shr.u32 	%r44, %r6, 1;
	add.s32 	%r7, %r44, 1;
	and.b32  	%r8, %r7, 7;
	setp.lt.u32 	%p4, %r27, 16;
	mov.b32 	%r64, 0;
	@%p4 bra 	$L__BB3_7;
	shl.b32 	%r9, %r28, 4;
	and.b32  	%r46, %r7, 2147483640;
	neg.s32 	%r55, %r46;
	add.s64 	%rd16, %rd14, %rd2;
	add.s64 	%rd71, %rd16, 32;
	mov.b32 	%r64, 0;
	mul.wide.s32 	%rd19, %r28, 4;
	mov.u32 	%r56, %r3;
$L__BB3_6:
	.pragma "nounroll";
	ld.global.nc.f32 	%f18, [%rd71+-32];
	ld.global.nc.f32 	%f19, [%rd71+-28];
	mul.wide.s32 	%rd17, %r56, 4;
	add.s64 	%rd18, %rd1, %rd17;
	ld.global.nc.f32 	%f20, [%rd18];
	add.s64 	%rd20, %rd18, %rd19;
	ld.global.nc.f32 	%f21, [%rd20];
	fma.rn.f32 	%f22, %f18, %f20, %f116;
	fma.rn.f32 	%f23, %f19, %f21, %f22;
	ld.global.nc.f32 	%f24, [%rd71+-24];
	ld.global.nc.f32 	%f25, [%rd71+-20];
	add.s64 	%rd21, %rd20, %rd19;
	ld.global.nc.f32 	%f26, [%rd21];
	add.s64 	%rd22, %rd21, %rd19;
	ld.global.nc.f32 	%f27, [%rd22];
	fma.rn.f32 	%f28, %f24, %f26, %f23;
	fma.rn.f32 	%f29, %f25, %f27, %f28;
	ld.global.nc.f32 	%f30, [%rd71+-16];
	ld.global.nc.f32 	%f31, [%rd71+-12];
	add.s64 	%rd23, %rd22, %rd19;
	ld.global.nc.f32 	%f32, [%rd23];
	add.s64 	%rd24, %rd23, %rd19;
	ld.global.nc.f32 	%f33, [%rd24];
	fma.rn.f32 	%f34, %f30, %f32, %f29;
	fma.rn.f32 	%f35, %f31, %f33, %f34;
	ld.global.nc.f32 	%f36, [%rd71+-8];
	ld.global.nc.f32 	%f37, [%rd71+-4];
	add.s64 	%rd25, %rd24, %rd19;
	ld.global.nc.f32 	%f38, [%rd25];
	add.s64 	%rd26, %rd25, %rd19;
	ld.global.nc.f32 	%f39, [%rd26];
	fma.rn.f32 	%f40, %f36, %f38, %f35;
	fma.rn.f32 	%f41, %f37, %f39, %f40;
	ld.global.nc.f32 	%f42, [%rd71];
	ld.global.nc.f32 	%f43, [%rd71+4];
	add.s64 	%rd27, %rd26, %rd19;
	ld.global.nc.f32 	%f44, [%rd27];
	add.s64 	%rd28, %rd27, %rd19;
	ld.global.nc.f32 	%f45, [%rd28];
	fma.rn.f32 	%f46, %f42, %f44, %f41;
	fma.rn.f32 	%f47, %f43, %f45, %f46;
	ld.global.nc.f32 	%f48, [%rd71+8];
	ld.global.nc.f32 	%f49, [%rd71+12];
	add.s64 	%rd29, %rd28, %rd19;
	ld.global.nc.f32 	%f50, [%rd29];
	add.s64 	%rd30, %rd29, %rd19;
	ld.global.nc.f32 	%f51, [%rd30];
	fma.rn.f32 	%f52, %f48, %f50, %f47;
	fma.rn.f32 	%f53, %f49, %f51, %f52;
	ld.global.nc.f32 	%f54, [%rd71+16];
	ld.global.nc.f32 	%f55, [%rd71+20];
	add.s64 	%rd31, %rd30, %rd19;
	ld.global.nc.f32 	%f56, [%rd31];
	add.s64 	%rd32, %rd31, %rd19;
	ld.global.nc.f32 	%f57, [%rd32];
	fma.rn.f32 	%f58, %f54, %f56, %f53;
	fma.rn.f32 	%f59, %f55, %f57, %f58;
	ld.global.nc.f32 	%f60, [%rd71+24];
	ld.global.nc.f32 	%f61, [%rd71+28];
	add.s64 	%rd33, %rd32, %rd19;
	ld.global.nc.f32 	%f62, [%rd33];
	add.s64 	%rd34, %rd33, %rd19;
	ld.global.nc.f32 	%f63, [%rd34];
	fma.rn.f32 	%f64, %f60, %f62, %f59;
	fma.rn.f32 	%f116, %f61, %f63, %f64;
	add.s32 	%r64, %r64, 16;
	add.s32 	%r56, %r56, %r9;
	add.s32 	%r55, %r55, 8;
	add.s64 	%rd71, %rd71, 64;
	setp.ne.s32 	%p5, %r55, 0;
	@%p5 bra 	$L__BB3_6;
$L__BB3_7:
	setp.eq.s32 	%p6, %r8, 0;
	@%p6 bra 	$L__BB3_15;
	setp.lt.u32 	%p7, %r8, 4;
	@%p7 bra 	$L__BB3_10;
	mul.wide.u32 	%rd35, %r64, 4;
	add.s64 	%rd36, %rd3, %rd35;
	ld.global.nc.f32 	%f66, [%rd36];
	ld.global.nc.f32 	%f67, [%rd36+4];
	mad.lo.s32 	%r48, %r64, %r28, %r3;
	mul.wide.s32 	%rd37, %r48, 4;
	add.s64 	%rd38, %rd1, %rd37;
	ld.global.nc.f32 	%f68, [%rd38];
	mul.wide.s32 	%rd39, %r28, 4;
	add.s64 	%rd40, %rd38, %rd39;
	ld.global.nc.f32 	%f69, [%rd40];
	fma.rn.f32 	%f70, %f66, %f68, %f116;
	fma.rn.f32 	%f71, %f67, %f69, %f70;
	ld.global.nc.f32 	%f72, [%rd36+8];
	ld.global.nc.f32 	%f73, [%rd36+12];
	add.s64 	%rd41, %rd40, %rd39;
	ld.global.nc.f32 	%f74, [%rd41];
	add.s64 	%rd42, %rd41, %rd39;
	ld.global.nc.f32 	%f75, [%rd42];
	fma.rn.f32 	%f76, %f72, %f74, %f71;
	fma.rn.f32 	%f77, %f73, %f75, %f76;
	ld.global.nc.f32 	%f78, [%rd36+16];
	ld.global.nc.f32 	%f79, [%rd36+20];
	add.s64 	%rd43, %rd42, %rd39;
	ld.global.nc.f32 	%f80, [%rd43];
	add.s64 	%rd44, %rd43, %rd39;
	ld.global.nc.f32 	%f81, [%rd44];
	fma.rn.f32 	%f82, %f78, %f80, %f77;
	fma.rn.f32 	%f83, %f79, %f81, %f82;
	ld.global.nc.f32 	%f84, [%rd36+24];
	ld.global.nc.f32 	%f85, [%rd36+28];
	add.s64 	%rd45, %rd44, %rd39;
	ld.global.nc.f32 	%f86, [%rd45];
	add.s64 	%rd46, %rd45, %rd39;
	ld.global.nc.f32 	%f87, [%rd46];
	fma.rn.f32 	%f88, %f84, %f86, %f83;
	fma.rn.f32 	%f116, %f85, %f87, %f88;
	add.s32 	%r64, %r64, 8;
$L__BB3_10:
	and.b32  	%r50, %r7, 3;
	setp.eq.s32 	%p8, %r50, 0;
	@%p8 bra 	$L__BB3_15;
	setp.eq.s32 	%p9, %r50, 1;
	@%p9 bra 	$L__BB3_13;
	mul.wide.u32 	%rd47, %r64, 4;
	add.s64 	%rd48, %rd3, %rd47;
	ld.global.nc.f32 	%f90, [%rd48];
	ld.global.nc.f32 	%f91, [%rd48+4];
	mad.lo.s32 	%r51, %r64, %r28, %r3;
	mul.wide.s32 	%rd49, %r51, 4;
	add.s64 	%rd50, %rd1, %rd49;
	ld.global.nc.f32 	%f92, [%rd50];
	mul.wide.s32 	%rd51, %r28, 4;
	add.s64 	%rd52, %rd50, %rd51;
	ld.global.nc.f32 	%f93, [%rd52];
	fma.rn.f32 	%f94, %f90, %f92, %f116;
	fma.rn.f32 	%f95, %f91, %f93, %f94;
	ld.global.nc.f32 	%f96, [%rd48+8];
	ld.global.nc.f32 	%f97, [%rd48+12];
	add.s64 	%rd53, %rd52, %rd51;
	ld.global.nc.f32 	%f98, [%rd53];
	add.s64 	%rd54, %rd53, %rd51;
	ld.global.nc.f32 	%f99, [%rd54];
	fma.rn.f32 	%f100, %f96, %f98, %f95;
	fma.rn.f32 	%f116, %f97, %f99, %f100;
	add.s32 	%r64, %r64, 4;
$L__BB3_13:
	and.b32  	%r52, %r6, 2;
	setp.ne.s32 	%p10, %r52, 0;
	@%p10 bra 	$L__BB3_15;
	mul.wide.u32 	%rd55, %r64, 4;
	add.s64 	%rd56, %rd3, %rd55;
	ld.global.nc.f32 	%f101, [%rd56];
	ld.global.nc.f32 	%f102, [%rd56+4];
	mad.lo.s32 	%r53, %r64, %r28, %r3;
	mul.wide.s32 	%rd57, %r53, 4;
	add.s64 	%rd58, %rd1, %rd57;
	ld.global.nc.f32 	%f103, [%rd58];
	mul.wide.s32 	%rd59, %r28, 4;
	add.s64 	%rd60, %rd58, %rd59;
	ld.global.nc.f32 	%f104, [%rd60];
	fma.rn.f32 	%f105, %f101, %f103, %f116;
	fma.rn.f32 	%f116, %f102, %f104, %f105;
	add.s32 	%r64, %r64, 2;
$L__BB3_15:
	setp.ge.s32 	%p11, %r64, %r27;
	@%p11 bra 	$L__BB3_17;
	mul.wide.u32 	%rd61, %r64, 4;
	add.s64 	%rd62, %rd3, %rd61;
	ld.global.nc.f32 	%f106, [%rd62];
	mad.lo.s32 	%r54, %r64, %r28, %r3;
	mul.wide.s32 	%rd63, %r54, 4;
	add.s64 	%rd64, %rd1, %rd63;
	ld.global.nc.f32 	%f107, [%rd64];
	fma.rn.f32 	%f116, %f106, %f107, %f116;
$L__BB3_17:
	max.f32 	%f108, %f116, 0f00000000;
	cvt.s64.s32 	%rd65, %r3;
	cvt.s64.s32 	%rd66, %r5;
	add.s64 	%rd67, %rd66, %rd65;
	cvta.to.global.u64 	%rd68, %rd8;
	shl.b64 	%rd69, %rd67, 2;
	add.s64 	%rd70, %rd68, %rd69;
	st.global.f32 	[%rd70], %f108;
$L__BB3_18:
	ret;

}
	// .globl	_Z37hidden_layer_kernel_batch_vectorized4PKfS0_S0_Pfiii
.visible .entry _Z37hidden_layer_kernel_batch_vectorized4PKfS0_S0_Pfiii(
	.param .u64 .ptr .align 1 _Z37hidden_layer_kernel_batch_vectorized4PKfS0_S0_Pfiii_param_0,
	.param .u64 .ptr .align 1 _Z37hidden_layer_kernel_batch_vectorized4PKfS0_S0_Pfiii_param_1,
	.param .u64 .ptr .align 1 _Z37hidden_layer_kernel_batch_vectorized4PKfS0_S0_Pfiii_param_2,
	.param .u64 .ptr .align 1 _Z37hidden_layer_kernel_batch_vectorized4PKfS0_S0_Pfiii_param_3,
	.param .u32 _Z37hidden_layer_kernel_batch_vectorized4PKfS0_S0_Pfiii_param_4,
	.param .u32 _Z37hidden_layer_kernel_batch_vectorized4PKfS0_S0_Pfiii_param_5,
	.param .u32 _Z37hidden_layer_kernel_batch_vectorized4PKfS0_S0_Pfiii_param_6
)
{
	.reg .pred 	%p<18>;
	.reg .b32 	%r<94>;
	.reg .b32 	%f<210>;
	.reg .b64 	%rd<112>;

	ld.param.u64 	%rd12, [_Z37hidden_layer_kernel_batch_vectorized4PKfS0_S0_Pfiii_param_0];
	ld.param.u64 	%rd13, [_Z37hidden_layer_kernel_batch_vectorized4PKfS0_S0_Pfiii_param_1];
	ld.param.u64 	%rd10, [_Z37hidden_layer_kernel_batch_vectorized4PKfS0_S0_Pfiii_param_2];
	ld.param.u32 	%r47, [_Z37hidden_layer_kernel_batch_vectorized4PKfS0_S0_Pfiii_param_4];
	ld.param.u32 	%r48, [_Z37hidden_layer_kernel_batch_vectorized4PKfS0_S0_Pfiii_param_5];
	ld.param.u32 	%r49, [_Z37hidden_layer_kernel_batch_vectorized4PKfS0_S0_Pfiii_param_6];
	cvta.to.global.u64 	%rd1, %rd13;
	cvta.to.global.u64 	%rd2, %rd12;
	mov.u32 	%r1, %tid.x;
	setp.ge.s32 	%p1, %r1, %r48;
	@%p1 bra 	$L__BB4_2;
	cvta.to.global.u64 	%rd14, %rd10;
	mul.wide.u32 	%rd15, %r1, 4;
	add.s64 	%rd16, %rd14, %rd15;
	ld.global.nc.f32 	%f24, [%rd16];
	shl.b32 	%r50, %r1, 2;
	mov.u32 	%r51, shared_mem;
	add.s32 	%r52, %r51, %r50;
	st.shared.f32 	[%r52], %f24;
$L__BB4_2:
	bar.sync 	0;
	mov.u32 	%r53, %ctaid.x;
	mov.u32 	%r54, %ntid.x;
	mad.lo.s32 	%r2, %r53, %r54, %r1;
	mul.lo.s32 	%r55, %r49, %r48;
	setp.ge.s32 	%p2, %r2, %r55;
	@%p2 bra 	$L__BB4_26;
	div.s32 	%r57, %r2, %r48;
	mul.lo.s32 	%r5, %r57, %r48;
	sub.s32 	%r3, %r2, %r5;
	mul.lo.s32 	%r4, %r57, %r47;
	mul.wide.s32 	%rd17, %r4, 4;
	add.s64 	%rd3, %rd2, %rd17;
	shl.b32 	%r58, %r3, 2;
	mov.u32 	%r59, shared_mem;
	add.s32 	%r60, %r59, %r58;
	ld.shared.f32 	%f209, [%r60];
	setp.lt.s32 	%p3, %r47, 4;
	mov.b32 	%r82, 0;
	@%p3 bra 	$L__BB4_12;
	and.b32  	%r63, %r47, 2147483644;
	add.s32 	%r6, %r63, -1;
	shr.u32 	%r64, %r6, 2;
	add.s32 	%r7, %r64, 1;
	setp.lt.u32 	%p4, %r47, 16;
	mov.b32 	%r82, 0;
	@%p4 bra 	$L__BB4_7;
	shl.b32 	%r8, %r48, 4;
	and.b32  	%r66, %r7, 2147483644;
	neg.s32 	%r83, %r66;
	add.s64 	%rd19, %rd17, %rd2;
	add.s64 	%rd110, %rd19, 32;
	mov.b32 	%r82, 0;
	mul.wide.s32 	%rd22, %r48, 4;
	mov.u32 	%r84, %r3;
$L__BB4_6:
	.pragma "nounroll";
	ld.global.nc.f32 	%f26, [%rd110+-32];
	ld.global.nc.f32 	%f27, [%rd110+-28];
	ld.global.nc.f32 	%f28, [%rd110+-24];
	ld.global.nc.f32 	%f29, [%rd110+-20];
	mul.wide.s32 	%rd20, %r84, 4;
	add.s64 	%rd21, %rd1, %rd20;
	ld.global.nc.f32 	%f30, [%rd21];
	add.s64 	%rd23, %rd21, %rd22;
	ld.global.nc.f32 	%f31, [%rd23];
	add.s64 	%rd24, %rd23, %rd22;
	ld.global.nc.f32 	%f32, [%rd24];
	add.s64 	%rd25, %rd24, %rd22;
	ld.global.nc.f32 	%f33, [%rd25];
	fma.rn.f32 	%f34, %f26, %f30, %f209;
	fma.rn.f32 	%f35, %f27, %f31, %f34;
	fma.rn.f32 	%f36, %f28, %f32, %f35;
	fma.rn.f32 	%f37, %f29, %f33, %f36;
	ld.global.nc.f32 	%f38, [%rd110+-16];
	ld.global.nc.f32 	%f39, [%rd110+-12];
	ld.global.nc.f32 	%f40, [%rd110+-8];
	ld.global.nc.f32 	%f41, [%rd110+-4];
	add.s64 	%rd26, %rd25, %rd22;
	ld.global.nc.f32 	%f42, [%rd26];
	add.s64 	%rd27, %rd26, %rd22;
	ld.global.nc.f32 	%f43, [%rd27];
	add.s64 	%rd28, %rd27, %rd22;
	ld.global.nc.f32 	%f44, [%rd28];
	add.s64 	%rd29, %rd28, %rd22;
	ld.global.nc.f32 	%f45, [%rd29];
	fma.rn.f32 	%f46, %f38, %f42, %f37;
	fma.rn.f32 	%f47, %f39, %f43, %f46;
	fma.rn.f32 	%f48, %f40, %f44, %f47;
	fma.rn.f32 	%f49, %f41, %f45, %f48;
	ld.global.nc.f32 	%f50, [%rd110];
	ld.global.nc.f32 	%f51, [%rd110+4];
	ld.global.nc.f32 	%f52, [%rd110+8];
	ld.global.nc.f32 	%f53, [%rd110+12];
	add.s64 	%rd30, %rd29, %rd22;
	ld.global.nc.f32 	%f54, [%rd30];
	add.s64 	%rd31, %rd30, %rd22;
	ld.global.nc.f32 	%f55, [%rd31];
	add.s64 	%rd32, %rd31, %rd22;
	ld.global.nc.f32 	%f56, [%rd32];
	add.s64 	%rd33, %rd32, %rd22;
	ld.global.nc.f32 	%f57, [%rd33];
	fma.rn.f32 	%f58, %f50, %f54, %f49;
	fma.rn.f32 	%f59, %f51, %f55, %f58;
	fma.rn.f32 	%f60, %f52, %f56, %f59;
	fma.rn.f32 	%f61, %f53, %f57, %f60;
	ld.global.nc.f32 	%f62, [%rd110+16];
	ld.global.nc.f32 	%f63, [%rd110+20];
	ld.global.nc.f32 	%f64, [%rd110+24];
	ld.global.nc.f32 	%f65, [%rd110+28];
	add.s64 	%rd34, %rd33, %rd22;
	ld.global.nc.f32 	%f66, [%rd34];
	add.s64 	%rd35, %rd34, %rd22;
	ld.global.nc.f32 	%f67, [%rd35];
	add.s64 	%rd36, %rd35, %rd22;
	ld.global.nc.f32 	%f68, [%rd36];
	add.s64 	%rd37, %rd36, %rd22;
	ld.global.nc.f32 	%f69, [%rd37];
	fma.rn.f32 	%f70, %f62, %f66, %f61;
	fma.rn.f32 	%f71, %f63, %f67, %f70;
	fma.rn.f32 	%f72, %f64, %f68, %f71;
	fma.rn.f32 	%f209, %f65, %f69, %f72;
	add.s32 	%r82, %r82, 16;
	add.s32 	%r84, %r84, %r8;
	add.s32 	%r83, %r83, 4;
	add.s64 	%rd110, %rd110, 64;
	setp.eq.s32 	%p5, %r83, 0;
	@%p5 bra 	$L__BB4_7;
	bra.uni 	$L__BB4_6;
$L__BB4_7:
	shr.u32 	%r69, %r6, 2;
	add.s32 	%r70, %r69, 1;
	and.b32  	%r68, %r70, 3;
	setp.eq.s32 	%p6, %r68, 0;
	@%p6 bra 	$L__BB4_12;
	setp.eq.s32 	%p7, %r68, 1;
	@%p7 bra 	$L__BB4_10;
	mul.wide.u32 	%rd38, %r82, 4;
	add.s64 	%rd39, %rd3, %rd38;
	ld.global.nc.f32 	%f74, [%rd39];
	ld.global.nc.f32 	%f75, [%rd39+4];
	ld.global.nc.f32 	%f76, [%rd39+8];
	ld.global.nc.f32 	%f77, [%rd39+12];
	mad.lo.s32 	%r71, %r82, %r48, %r3;
	mul.wide.s32 	%rd40, %r71, 4;
	add.s64 	%rd41, %rd1, %rd40;
	ld.global.nc.f32 	%f78, [%rd41];
	mul.wide.s32 	%rd42, %r48, 4;
	add.s64 	%rd43, %rd41, %rd42;
	ld.global.nc.f32 	%f79, [%rd43];
	add.s64 	%rd44, %rd43, %rd42;
	ld.global.nc.f32 	%f80, [%rd44];
	add.s64 	%rd45, %rd44, %rd42;
	ld.global.nc.f32 	%f81, [%rd45];
	fma.rn.f32 	%f82, %f74, %f78, %f209;
	fma.rn.f32 	%f83, %f75, %f79, %f82;
	fma.rn.f32 	%f84, %f76, %f80, %f83;
	fma.rn.f32 	%f85, %f77, %f81, %f84;
	ld.global.nc.f32 	%f86, [%rd39+16];
	ld.global.nc.f32 	%f87, [%rd39+20];
	ld.global.nc.f32 	%f88, [%rd39+24];
	ld.global.nc.f32 	%f89, [%rd39+28];
	add.s64 	%rd46, %rd45, %rd42;
	ld.global.nc.f32 	%f90, [%rd46];
	add.s64 	%rd47, %rd46, %rd42;
	ld.global.nc.f32 	%f91, [%rd47];
	add.s64 	%rd48, %rd47, %rd42;
	ld.global.nc.f32 	%f92, [%rd48];
	add.s64 	%rd49, %rd48, %rd42;
	ld.global.nc.f32 	%f93, [%rd49];
	fma.rn.f32 	%f94, %f86, %f90, %f85;
	fma.rn.f32 	%f95, %f87, %f91, %f94;
	fma.rn.f32 	%f96, %f88, %f92, %f95;
	fma.rn.f32 	%f209, %f89, %f93, %f96;
	add.s32 	%r82, %r82, 8;
$L__BB4_10:
	and.b32  	%r72, %r6, 4;
	setp.ne.s32 	%p8, %r72, 0;
	@%p8 bra 	$L__BB4_12;
	mul.wide.u32 	%rd50, %r82, 4;
	add.s64 	%rd51, %rd3, %rd50;
	ld.global.nc.f32 	%f97, [%rd51];
	ld.global.nc.f32 	%f98, [%rd51+4];
	ld.global.nc.f32 	%f99, [%rd51+8];
	ld.global.nc.f32 	%f100, [%rd51+12];
	mad.lo.s32 	%r73, %r82, %r48, %r3;
	mul.wide.s32 	%rd52, %r73, 4;
	add.s64 	%rd53, %rd1, %rd52;
	ld.global.nc.f32 	%f101, [%rd53];
	mul.wide.s32 	%rd54, %r48, 4;
	add.s64 	%rd55, %rd53, %rd54;
	ld.global.nc.f32 	%f102, [%rd55];
	add.s64 	%rd56, %rd55, %rd54;
	ld.global.nc.f32 	%f103, [%rd56];
	add.s64 	%rd57, %rd56, %rd54;
	ld.global.nc.f32 	%f104, [%rd57];
	fma.rn.f32 	%f105, %f97, %f101, %f209;
	fma.rn.f32 	%f106, %f98, %f102, %f105;
	fma.rn.f32 	%f107, %f99, %f103, %f106;
	fma.rn.f32 	%f209, %f100, %f104, %f107;
	add.s32 	%r82, %r82, 4;
$L__BB4_12:
	setp.ge.s32 	%p9, %r82, %r47;
	@%p9 bra 	$L__BB4_25;
	sub.s32 	%r17, %r47, %r82;
	and.b32  	%r18, %r17, 15;
	sub.s32 	%r74, %r82, %r47;
	setp.gt.u32 	%p10, %r74, -16;
	@%p10 bra 	$L__BB4_16;
	mad.lo.s32 	%r87, %r82, %r48, %r3;
	shl.b32 	%r20, %r48, 4;
	and.b32  	%r75, %r17, -16;
	neg.s32 	%r86, %r75;
	mul.wide.s32 	%rd62, %r48, 4;
$L__BB4_15:
	.pragma "nounroll";
	mul.wide.u32 	%rd58, %r82, 4;
	add.s64 	%rd59, %rd3, %rd58;
	ld.global.nc.f32 	%f109, [%rd59];
	mul.wide.s32 	%rd60, %r87, 4;
	add.s64 	%rd61, %rd1, %rd60;
	ld.global.nc.f32 	%f110, [%rd61];
	fma.rn.f32 	%f111, %f109, %f110, %f209;
	ld.global.nc.f32 	%f112, [%rd59+4];
	add.s64 	%rd63, %rd61, %rd62;
	ld.global.nc.f32 	%f113, [%rd63];
	fma.rn.f32 	%f114, %f112, %f113, %f111;
	ld.global.nc.f32 	%f115, [%rd59+8];
	add.s64 	%rd64, %rd63, %rd62;
	ld.global.nc.f32 	%f116, [%rd64];
	fma.rn.f32 	%f117, %f115, %f116, %f114;
	ld.global.nc.f32 	%f118, [%rd59+12];
	add.s64 	%rd65, %rd64, %rd62;
	ld.global.nc.f32 	%f119, [%rd65];
	fma.rn.f32 	%f120, %f118, %f119, %f117;
	ld.global.nc.f32 	%f121, [%rd59+16];
	add.s64 	%rd66, %rd65, %rd62;
	ld.global.nc.f32 	%f122, [%rd66];
	fma.rn.f32 	%f123, %f121, %f122, %f120;
	ld.global.nc.f32 	%f124, [%rd59+20];
	add.s64 	%rd67, %rd66, %rd62;
	ld.global.nc.f32 	%f125, [%rd67];
	fma.rn.f32 	%f126, %f124, %f125, %f123;
	ld.global.nc.f32 	%f127, [%rd59+24];
	add.s64 	%rd68, %rd67, %rd62;
	ld.global.nc.f32 	%f128, [%rd68];
	fma.rn.f32 	%f129, %f127, %f128, %f126;
	ld.global.nc.f32 	%f130, [%rd59+28];
	add.s64 	%rd69, %rd68, %rd62;
	ld.global.nc.f32 	%f131, [%rd69];
	fma.rn.f32 	%f132, %f130, %f131, %f129;
	ld.global.nc.f32 	%f133, [%rd59+32];
	add.s64 	%rd70, %rd69, %rd62;
	ld.global.nc.f32 	%f134, [%rd70];
	fma.rn.f32 	%f135, %f133, %f134, %f132;
	ld.global.nc.f32 	%f136, [%rd59+36];
	add.s64 	%rd71, %rd70, %rd62;
	ld.global.nc.f32 	%f137, [%rd71];
	fma.rn.f32 	%f138, %f136, %f137, %f135;
	ld.global.nc.f32 	%f139, [%rd59+40];
	add.s64 	%rd72, %rd71, %rd62;
	ld.global.nc.f32 	%f140, [%rd72];
	fma.rn.f32 	%f141, %f139, %f140, %f138;
	ld.global.nc.f32 	%f142, [%rd59+44];
	add.s64 	%rd73, %rd72, %rd62;
	ld.global.nc.f32 	%f143, [%rd73];
	fma.rn.f32 	%f144, %f142, %f143, %f141;
	ld.global.nc.f32 	%f145, [%rd59+48];
	add.s64 	%rd74, %rd73, %rd62;
	ld.global.nc.f32 	%f146, [%rd74];
	fma.rn.f32 	%f147, %f145, %f146, %f144;
	ld.global.nc.f32 	%f148, [%rd59+52];
	add.s64 	%rd75, %rd74, %rd62;
	ld.global.nc.f32 	%f149, [%rd75];
	fma.rn.f32 	%f150, %f148, %f149, %f147;
	ld.global.nc.f32 	%f151, [%rd59+56];
	add.s64 	%rd76, %rd75, %rd62;
	ld.global.nc.f32 	%f152, [%rd76];
	fma.rn.f32 	%f153, %f151, %f152, %f150;
	ld.global.nc.f32 	%f154, [%rd59+60];
	add.s64 	%rd77, %rd76, %rd62;
	ld.global.nc.f32 	%f155, [%rd77];
	fma.rn.f32 	%f209, %f154, %f155, %f153;
	add.s32 	%r82, %r82, 16;
	add.s32 	%r87, %r87, %r20;
	add.s32 	%r86, %r86, 16;
	setp.ne.s32 	%p11, %r86, 0;
	@%p11 bra 	$L__BB4_15;
$L__BB4_16:
	setp.eq.s32 	%p12, %r18, 0;
	@%p12 bra 	$L__BB4_25;
	and.b32  	%r35, %r17, 7;
	setp.lt.u32 	%p13, %r18, 8;
	@%p13 bra 	$L__BB4_19;
	mul.wide.u32 	%rd78, %r82, 4;
	add.s64 	%rd79, %rd3, %rd78;
	ld.global.nc.f32 	%f157, [%rd79];
	mad.lo.s32 	%r76, %r82, %r48, %r3;
	mul.wide.s32 	%rd80, %r76, 4;
	add.s64 	%rd81, %rd1, %rd80;
	ld.global.nc.f32 	%f158, [%rd81];
	fma.rn.f32 	%f159, %f157, %f158, %f209;
	ld.global.nc.f32 	%f160, [%rd79+4];
	mul.wide.s32 	%rd82, %r48, 4;
	add.s64 	%rd83, %rd81, %rd82;
	ld.global.nc.f32 	%f161, [%rd83];
	fma.rn.f32 	%f162, %f160, %f161, %f159;
	ld.global.nc.f32 	%f163, [%rd79+8];
	add.s64 	%rd84, %rd83, %rd82;
	ld.global.nc.f32 	%f164, [%rd84];
	fma.rn.f32 	%f165, %f163, %f164, %f162;
	ld.global.nc.f32 	%f166, [%rd79+12];
	add.s64 	%rd85, %rd84, %rd82;
	ld.global.nc.f32 	%f167, [%rd85];
	fma.rn.f32 	%f168, %f166, %f167, %f165;
	ld.global.nc.f32 	%f169, [%rd79+16];
	add.s64 	%rd86, %rd85, %rd82;
	ld.global.nc.f32 	%f170, [%rd86];
	fma.rn.f32 	%f171, %f169, %f170, %f168;
	ld.global.nc.f32 	%f172, [%rd79+20];
	add.s64 	%rd87, %rd86, %rd82;
	ld.global.nc.f32 	%f173, [%rd87];
	fma.rn.f32 	%f174, %f172, %f173, %f171;
	ld.global.nc.f32 	%f175, [%rd79+24];
	add.s64 	%rd88, %rd87, %rd82;
	ld.global.nc.f32 	%f176, [%rd88];
	fma.rn.f32 	%f177, %f175, %f176, %f174;
	ld.global.nc.f32 	%f178, [%rd79+28];
	add.s64 	%rd89, %rd88, %rd82;
	ld.global.nc.f32 	%f179, [%rd89];
	fma.rn.f32 	%f209, %f178, %f179, %f177;
	add.s32 	%r82, %r82, 8;
$L__BB4_19:
	setp.eq.s32 	%p14, %r35, 0;
	@%p14 bra 	$L__BB4_25;
	and.b32  	%r38, %r17, 3;
	setp.lt.u32 	%p15, %r35, 4;
	@%p15 bra 	$L__BB4_22;
	mul.wide.u32 	%rd90, %r82, 4;
	add.s64 	%rd91, %rd3, %rd90;
	ld.global.nc.f32 	%f181, [%rd91];
	mad.lo.s32 	%r77, %r82, %r48, %r3;
	mul.wide.s32 	%rd92, %r77, 4;
	add.s64 	%rd93, %rd1, %rd92;
	ld.global.nc.f32 	%f182, [%rd93];
	fma.rn.f32 	%f183, %f181, %f182, %f209;
	ld.global.nc.f32 	%f184, [%rd91+4];
	mul.wide.s32 	%rd94, %r48, 4;
	add.s64 	%rd95, %rd93, %rd94;
	ld.global.nc.f32 	%f185, [%rd95];
	fma.rn.f32 	%f186, %f184, %f185, %f183;
	ld.global.nc.f32 	%f187, [%rd91+8];
	add.s64 	%rd96, %rd95, %rd94;
	ld.global.nc.f32 	%f188, [%rd96];
	fma.rn.f32 	%f189, %f187, %f188, %f186;
	ld.global.nc.f32 	%f190, [%rd91+12];
	add.s64 	%rd97, %rd96, %rd94;
	ld.global.nc.f32 	%f191, [%rd97];
	fma.rn.f32 	%f209, %f190, %f191, %f189;
	add.s32 	%r82, %r82, 4;
$L__BB4_22:
	setp.eq.s32 	%p16, %r38, 0;
	@%p16 bra 	$L__BB4_25;
	mad.lo.s32 	%r93, %r82, %r48, %r3;
	mul.wide.s32 	%rd98, %r4, 4;
	mul.wide.u32 	%rd99, %r82, 4;
	add.s64 	%rd100, %rd98, %rd99;
	add.s64 	%rd111, %rd2, %rd100;
	neg.s32 	%r92, %r38;
$L__BB4_24:
	.pragma "nounroll";
	ld.global.nc.f32 	%f192, [%rd111];
	mul.wide.s32 	%rd101, %r93, 4;
	add.s64 	%rd102, %rd1, %rd101;
	ld.global.nc.f32 	%f193, [%rd102];
	fma.rn.f32 	%f209, %f192, %f193, %f209;
	add.s32 	%r93, %r93, %r48;
	add.s64 	%rd111, %rd111, 4;
	add.s32 	%r92, %r92, 1;
	setp.ne.s32 	%p17, %r92, 0;
	@%p17 bra 	$L__BB4_24;
$L__BB4_25:
	ld.param.u64 	%rd109, [_Z37hidden_layer_kernel_batch_vectorized4PKfS0_S0_Pfiii_param_3];
	max.f32 	%f194, %f209, 0f00000000;
	cvt.s64.s32 	%rd103, %r3;
	cvt.s64.s32 	%rd104, %r5;
	add.s64 	%rd105, %rd104, %rd103;
	cvta.to.global.u64 	%rd106, %rd109;
	shl.b64 	%rd107, %rd105, 2;
	add.s64 	%rd108, %rd106, %rd107;
	st.global.f32 	[%rd108], %f194;
$L__BB4_26:
	ret;

}
	// .globl	_Z34hidden_layer_kernel_batch_combinedPKfS0_S0_Pfiii
.visible .entry _Z34hidden_layer_kernel_batch_combinedPKfS0_S0_Pfiii(
	.param .u64 .ptr .align 1 _Z34hidden_layer_kernel_batch_combinedPKfS0_S0_Pfiii_param_0,
	.param .u64 .ptr .align 1 _Z34hidden_layer_kernel_batch_combinedPKfS0_S0_Pfiii_param_1,
	.param .u64 .ptr .align 1 _Z34hidden_layer_kernel_batch_combinedPKfS0_S0_Pfiii_param_2,
	.param .u64 .ptr .align 1 _Z34hidden_layer_kernel_batch_combinedPKfS0_S0_Pfiii_param_3,
	.param .u32 _Z34hidden_layer_kernel_batch_combinedPKfS0_S0_Pfiii_param_4,
	.param .u32 _Z34hidden_layer_kernel_batch_combinedPKfS0_S0_Pfiii_param_5,
	.param .u32 _Z34hidden_layer_kernel_batch_combinedPKfS0_S0_Pfiii_param_6
)
{
	.reg .pred 	%p<22>;
	.reg .b32 	%r<128>;
	.reg .b32 	%f<363>;
	.reg .b64 	%rd<180>;

	ld.param.u64 	%rd8, [_Z34hidden_layer_kernel_batch_combinedPKfS0_S0_Pfiii_param_2];
	ld.param.u32 	%r62, [_Z34hidden_layer_kernel_batch_combinedPKfS0_S0_Pfiii_param_5];
	ld.param.u32 	%r63, [_Z34hidden_layer_kernel_batch_combinedPKfS0_S0_Pfiii_param_6];
	mov.u32 	%r1, %tid.x;
	setp.ge.s32 	%p1, %r1, %r62;
	@%p1 bra 	$L__BB5_2;
	cvta.to.global.u64 	%rd10, %rd8;
	mul.wide.u32 	%rd11, %r1, 4;
	add.s64 	%rd12, %rd10, %rd11;
	ld.global.nc.f32 	%f30, [%rd12];
	shl.b32 	%r64, %r1, 2;
	mov.u32 	%r65, shared_mem;
	add.s32 	%r66, %r65, %r64;
	st.shared.f32 	[%r66], %f30;
$L__BB5_2:
	bar.sync 	0;
	mov.u32 	%r67, %ctaid.x;
	mov.u32 	%r68, %ntid.x;
	mad.lo.s32 	%r2, %r67, %r68, %r1;
	mul.lo.s32 	%r69, %r63, %r62;
	setp.ge.s32 	%p2, %r2, %r69;
	@%p2 bra 	$L__BB5_32;
	ld.param.u32 	%r101, [_Z34hidden_layer_kernel_batch_combinedPKfS0_S0_Pfiii_param_4];
	div.s32 	%r71, %r2, %r62;
	mul.lo.s32 	%r5, %r71, %r62;
	sub.s32 	%r3, %r2, %r5;
	mul.lo.s32 	%r4, %r71, %r101;
	shl.b32 	%r72, %r3, 2;
	mov.u32 	%r73, shared_mem;
	add.s32 	%r74, %r73, %r72;
	ld.shared.f32 	%f362, [%r74];
	setp.lt.s32 	%p3, %r101, 16;
	mov.b32 	%r116, 0;
	@%p3 bra 	$L__BB5_9;
	ld.param.u32 	%r102, [_Z34hidden_layer_kernel_batch_combinedPKfS0_S0_Pfiii_param_4];
	and.b32  	%r77, %r102, 2147483632;
	add.s32 	%r6, %r77, -1;
	setp.eq.s32 	%p4, %r6, 15;
	mov.b32 	%r116, 0;
	@%p4 bra 	$L__BB5_7;
	shr.u32 	%r79, %r6, 4;
	add.s32 	%r80, %r79, 1;
	and.b32  	%r81, %r80, 536870910;
	neg.s32 	%r106, %r81;
	mov.b32 	%r116, 0;
	mul.wide.s32 	%rd14, %r4, 4;
	mul.wide.s32 	%rd21, %r62, 4;
	shl.b32 	%r82, %r62, 5;
	mov.u32 	%r107, %r3;
$L__BB5_6:
	.pragma "nounroll";
	ld.param.u64 	%rd175, [_Z34hidden_layer_kernel_batch_combinedPKfS0_S0_Pfiii_param_1];
	ld.param.u64 	%rd171, [_Z34hidden_layer_kernel_batch_combinedPKfS0_S0_Pfiii_param_0];
	cvta.to.global.u64 	%rd13, %rd171;
	add.s64 	%rd15, %rd13, %rd14;
	mul.wide.u32 	%rd16, %r116, 4;
	add.s64 	%rd17, %rd15, %rd16;
	ld.global.nc.f32 	%f32, [%rd17];
	ld.global.nc.f32 	%f33, [%rd17+4];
	ld.global.nc.f32 	%f34, [%rd17+8];
	ld.global.nc.f32 	%f35, [%rd17+12];
	ld.global.nc.f32 	%f36, [%rd17+16];
	ld.global.nc.f32 	%f37, [%rd17+20];
	ld.global.nc.f32 	%f38, [%rd17+24];
	ld.global.nc.f32 	%f39, [%rd17+28];
	ld.global.nc.f32 	%f40, [%rd17+32];
	ld.global.nc.f32 	%f41, [%rd17+36];
	ld.global.nc.f32 	%f42, [%rd17+40];
	ld.global.nc.f32 	%f43, [%rd17+44];
	ld.global.nc.f32 	%f44, [%rd17+48];
	ld.global.nc.f32 	%f45, [%rd17+52];
	ld.global.nc.f32 	%f46, [%rd17+56];
	ld.global.nc.f32 	%f47, [%rd17+60];
	cvta.to.global.u64 	%rd18, %rd175;
	mul.wide.s32 	%rd19, %r107, 4;
	add.s64 	%rd20, %rd18, %rd19;
	ld.global.nc.f32 	%f48, [%rd20];
	add.s64 	%rd22, %rd20, %rd21;
	ld.global.nc.f32 	%f49, [%rd22];
	add.s64 	%rd23, %rd22, %rd21;
	ld.global.nc.f32 	%f50, [%rd23];
	add.s64 	%rd24, %rd23, %rd21;
	ld.global.nc.f32 	%f51, [%rd24];
	add.s64 	%rd25, %rd24, %rd21;
	ld.global.nc.f32 	%f52, [%rd25];
	add.s64 	%rd26, %rd25, %rd21;
	ld.global.nc.f32 	%f53, [%rd26];
	add.s64 	%rd27, %rd26, %rd21;
	ld.global.nc.f32 	%f54, [%rd27];
	add.s64 	%rd28, %rd27, %rd21;
	ld.global.nc.f32 	%f55, [%rd28];
	add.s64 	%rd29, %rd28, %rd21;
	ld.global.nc.f32 	%f56, [%rd29];
	add.s64 	%rd30, %rd29, %rd21;
	ld.global.nc.f32 	%f57, [%rd30];
	add.s64 	%rd31, %rd30, %rd21;
	ld.global.nc.f32 	%f58, [%rd31];
	add.s64 	%rd32, %rd31, %rd21;
	ld.global.nc.f32 	%f59, [%rd32];
	add.s64 	%rd33, %rd32, %rd21;
	ld.global.nc.f32 	%f60, [%rd33];
	add.s64 	%rd34, %rd33, %rd21;
	ld.global.nc.f32 	%f61, [%rd34];
	add.s64 	%rd35, %rd34, %rd21;
	ld.global.nc.f32 	%f62, [%rd35];
	add.s64 	%rd36, %rd35, %rd21;
	ld.global.nc.f32 	%f63, [%rd36];
	fma.rn.f32 	%f64, %f32, %f48, %f362;
	fma.rn.f32 	%f65, %f33, %f49, %f64;
	fma.rn.f32 	%f66, %f34, %f50, %f65;
	fma.rn.f32 	%f67, %f35, %f51, %f66;
	fma.rn.f32 	%f68, %f36, %f52, %f67;
	fma.rn.f32 	%f69, %f37, %f53, %f68;
	fma.rn.f32 	%f70, %f38, %f54, %f69;
	fma.rn.f32 	%f71, %f39, %f55, %f70;
	fma.rn.f32 	%f72, %f40, %f56, %f71;
	fma.rn.f32 	%f73, %f41, %f57, %f72;
	fma.rn.f32 	%f74, %f42, %f58, %f73;
	fma.rn.f32 	%f75, %f43, %f59, %f74;
	fma.rn.f32 	%f76, %f44, %f60, %f75;
	fma.rn.f32 	%f77, %f45, %f61, %f76;
	fma.rn.f32 	%f78, %f46, %f62, %f77;
	fma.rn.f32 	%f79, %f47, %f63, %f78;
	ld.global.nc.f32 	%f80, [%rd17+64];
	ld.global.nc.f32 	%f81, [%rd17+68];
	ld.global.nc.f32 	%f82, [%rd17+72];
	ld.global.nc.f32 	%f83, [%rd17+76];
	ld.global.nc.f32 	%f84, [%rd17+80];
	ld.global.nc.f32 	%f85, [%rd17+84];
	ld.global.nc.f32 	%f86, [%rd17+88];
	ld.global.nc.f32 	%f87, [%rd17+92];
	ld.global.nc.f32 	%f88, [%rd17+96];
	ld.global.nc.f32 	%f89, [%rd17+100];
	ld.global.nc.f32 	%f90, [%rd17+104];
	ld.global.nc.f32 	%f91, [%rd17+108];
	ld.global.nc.f32 	%f92, [%rd17+112];
	ld.global.nc.f32 	%f93, [%rd17+116];
	ld.global.nc.f32 	%f94, [%rd17+120];
	ld.global.nc.f32 	%f95, [%rd17+124];
	add.s64 	%rd37, %rd36, %rd21;
	ld.global.nc.f32 	%f96, [%rd37];
	add.s64 	%rd38, %rd37, %rd21;
	ld.global.nc.f32 	%f97, [%rd38];
	add.s64 	%rd39, %rd38, %rd21;
	ld.global.nc.f32 	%f98, [%rd39];
	add.s64 	%rd40, %rd39, %rd21;
	ld.global.nc.f32 	%f99, [%rd40];
	add.s64 	%rd41, %rd40, %rd21;
	ld.global.nc.f32 	%f100, [%rd41];
	add.s64 	%rd42, %rd41, %rd21;
	ld.global.nc.f32 	%f101, [%rd42];
	add.s64 	%rd43, %rd42, %rd21;
	ld.global.nc.f32 	%f102, [%rd43];
	add.s64 	%rd44, %rd43, %rd21;
	ld.global.nc.f32 	%f103, [%rd44];
	add.s64 	%rd45, %rd44, %rd21;
	ld.global.nc.f32 	%f104, [%rd45];
	add.s64 	%rd46, %rd45, %rd21;
	ld.global.nc.f32 	%f105, [%rd46];
	add.s64 	%rd47, %rd46, %rd21;
	ld.global.nc.f32 	%f106, [%rd47];
	add.s64 	%rd48, %rd47, %rd21;
	ld.global.nc.f32 	%f107, [%rd48];
	add.s64 	%rd49, %rd48, %rd21;
	ld.global.nc.f32 	%f108, [%rd49];
	add.s64 	%rd50, %rd49, %rd21;
	ld.global.nc.f32 	%f109, [%rd50];
	add.s64 	%rd51, %rd50, %rd21;
	ld.global.nc.f32 	%f110, [%rd51];
	add.s64 	%rd52, %rd51, %rd21;
	ld.global.nc.f32 	%f111, [%rd52];
	fma.rn.f32 	%f112, %f80, %f96, %f79;
	fma.rn.f32 	%f113, %f81, %f97, %f112;
	fma.rn.f32 	%f114, %f82, %f98, %f113;
	fma.rn.f32 	%f115, %f83, %f99, %f114;
	fma.rn.f32 	%f116, %f84, %f100, %f115;
	fma.rn.f32 	%f117, %f85, %f101, %f116;
	fma.rn.f32 	%f118, %f86, %f102, %f117;
	fma.rn.f32 	%f119, %f87, %f103, %f118;
	fma.rn.f32 	%f120, %f88, %f104, %f119;
	fma.rn.f32 	%f121, %f89, %f105, %f120;
	fma.rn.f32 	%f122, %f90, %f106, %f121;
	fma.rn.f32 	%f123, %f91, %f107, %f122;
	fma.rn.f32 	%f124, %f92, %f108, %f123;
	fma.rn.f32 	%f125, %f93, %f109, %f124;
	fma.rn.f32 	%f126, %f94, %f110, %f125;
	fma.rn.f32 	%f362, %f95, %f111, %f126;
	add.s32 	%r116, %r116, 32;
	add.s32 	%r107, %r107, %r82;
	add.s32 	%r106, %r106, 2;
	setp.ne.s32 	%p5, %r106, 0;
	@%p5 bra 	$L__BB5_6;
$L__BB5_7:
	and.b32  	%r83, %r6, 16;
	setp.ne.s32 	%p6, %r83, 0;
	@%p6 bra 	$L__BB5_9;
	ld.param.u64 	%rd176, [_Z34hidden_layer_kernel_batch_combinedPKfS0_S0_Pfiii_param_1];
	ld.param.u64 	%rd172, [_Z34hidden_layer_kernel_batch_combinedPKfS0_S0_Pfiii_param_0];
	cvta.to.global.u64 	%rd53, %rd172;
	mul.wide.s32 	%rd54, %r4, 4;
	add.s64 	%rd55, %rd53, %rd54;
	mul.wide.u32 	%rd56, %r116, 4;
	add.s64 	%rd57, %rd55, %rd56;
	ld.global.nc.f32 	%f127, [%rd57];
	ld.global.nc.f32 	%f128, [%rd57+4];
	ld.global.nc.f32 	%f129, [%rd57+8];
	ld.global.nc.f32 	%f130, [%rd57+12];
	ld.global.nc.f32 	%f131, [%rd57+16];
	ld.global.nc.f32 	%f132, [%rd57+20];
	ld.global.nc.f32 	%f133, [%rd57+24];
	ld.global.nc.f32 	%f134, [%rd57+28];
	ld.global.nc.f32 	%f135, [%rd57+32];
	ld.global.nc.f32 	%f136, [%rd57+36];
	ld.global.nc.f32 	%f137, [%rd57+40];
	ld.global.nc.f32 	%f138, [%rd57+44];
	ld.global.nc.f32 	%f139, [%rd57+48];
	ld.global.nc.f32 	%f140, [%rd57+52];
	ld.global.nc.f32 	%f141, [%rd57+56];
	ld.global.nc.f32 	%f142, [%rd57+60];
	mad.lo.s32 	%r84, %r116, %r62, %r3;
	cvta.to.global.u64 	%rd58, %rd176;
	mul.wide.s32 	%rd59, %r84, 4;
	add.s64 	%rd60, %rd58, %rd59;
	ld.global.nc.f32 	%f143, [%rd60];
	mul.wide.s32 	%rd61, %r62, 4;
	add.s64 	%rd62, %rd60, %rd61;
	ld.global.nc.f32 	%f144, [%rd62];
	add.s64 	%rd63, %rd62, %rd61;
	ld.global.nc.f32 	%f145, [%rd63];
	add.s64 	%rd64, %rd63, %rd61;
	ld.global.nc.f32 	%f146, [%rd64];
	add.s64 	%rd65, %rd64, %rd61;
	ld.global.nc.f32 	%f147, [%rd65];
	add.s64 	%rd66, %rd65, %rd61;
	ld.global.nc.f32 	%f148, [%rd66];
	add.s64 	%rd67, %rd66, %rd61;
	ld.global.nc.f32 	%f149, [%rd67];
	add.s64 	%rd68, %rd67, %rd61;
	ld.global.nc.f32 	%f150, [%rd68];
	add.s64 	%rd69, %rd68, %rd61;
	ld.global.nc.f32 	%f151, [%rd69];
	add.s64 	%rd70, %rd69, %rd61;
	ld.global.nc.f32 	%f152, [%rd70];
	add.s64 	%rd71, %rd70, %rd61;
	ld.global.nc.f32 	%f153, [%rd71];
	add.s64 	%rd72, %rd71, %rd61;
	ld.global.nc.f32 	%f154, [%rd72];
	add.s64 	%rd73, %rd72, %rd61;
	ld.global.nc.f32 	%f155, [%rd73];
	add.s64 	%rd74, %rd73, %rd61;
	ld.global.nc.f32 	%f156, [%rd74];
	add.s64 	%rd75, %rd74, %rd61;
	ld.global.nc.f32 	%f157, [%rd75];
	add.s64 	%rd76, %rd75, %rd61;
	ld.global.nc.f32 	%f158, [%rd76];
	fma.rn.f32 	%f159, %f127, %f143, %f362;
	fma.rn.f32 	%f160, %f128, %f144, %f159;
	fma.rn.f32 	%f161, %f129, %f145, %f160;
	fma.rn.f32 	%f162, %f130, %f146, %f161;
	fma.rn.f32 	%f163, %f131, %f147, %f162;
	fma.rn.f32 	%f164, %f132, %f148, %f163;
	fma.rn.f32 	%f165, %f133, %f149, %f164;
	fma.rn.f32 	%f166, %f134, %f150, %f165;
	fma.rn.f32 	%f167, %f135, %f151, %f166;
	fma.rn.f32 	%f168, %f136, %f152, %f167;
	fma.rn.f32 	%f169, %f137, %f153, %f168;
	fma.rn.f32 	%f170, %f138, %f154, %f169;
	fma.rn.f32 	%f171, %f139, %f155, %f170;
	fma.rn.f32 	%f172, %f140, %f156, %f171;
	fma.rn.f32 	%f173, %f141, %f157, %f172;
	fma.rn.f32 	%f362, %f142, %f158, %f173;
	add.s32 	%r116, %r116, 16;
$L__BB5_9:
	ld.param.u32 	%r103, [_Z34hidden_layer_kernel_batch_combinedPKfS0_S0_Pfiii_param_4];
	ld.param.u64 	%rd177, [_Z34hidden_layer_kernel_batch_combinedPKfS0_S0_Pfiii_param_1];
	ld.param.u64 	%rd173, [_Z34hidden_layer_kernel_batch_combinedPKfS0_S0_Pfiii_param_0];
	cvta.to.global.u64 	%rd1, %rd177;
	cvta.to.global.u64 	%rd77, %rd173;
	mul.wide.s32 	%rd78, %r4, 4;
	add.s64 	%rd2, %rd77, %rd78;
	shr.s32 	%r85, %r103, 31;
	shr.u32 	%r86, %r85, 30;
	add.s32 	%r87, %r103, %r86;
	and.b32  	%r18, %r87, -4;
	setp.ge.s32 	%p7, %r116, %r18;
	@%p7 bra 	$L__BB5_18;
	not.b32 	%r89, %r116;
	add.s32 	%r19, %r18, %r89;
	shr.u32 	%r90, %r19, 2;
	add.s32 	%r20, %r90, 1;
	setp.lt.u32 	%p8, %r19, 12;
	@%p8 bra 	$L__BB5_13;
	mad.lo.s32 	%r118, %r116, %r62, %r3;
	shl.b32 	%r22, %r62, 4;
	and.b32  	%r91, %r20, 2147483644;
	neg.s32 	%r117, %r91;
	mul.wide.s32 	%rd83, %r62, 4;
$L__BB5_12:
	.pragma "nounroll";
	mul.wide.u32 	%rd79, %r116, 4;
	add.s64 	%rd80, %rd2, %rd79;
	ld.global.nc.f32 	%f175, [%rd80];
	ld.global.nc.f32 	%f176, [%rd80+4];
	ld.global.nc.f32 	%f177, [%rd80+8];
	ld.global.nc.f32 	%f178, [%rd80+12];
	mul.wide.s32 	%rd81, %r118, 4;
	add.s64 	%rd82, %rd1, %rd81;
	ld.global.nc.f32 	%f179, [%rd82];
	add.s64 	%rd84, %rd82, %rd83;
	ld.global.nc.f32 	%f180, [%rd84];
	add.s64 	%rd85, %rd84, %rd83;
	ld.global.nc.f32 	%f181, [%rd85];
	add.s64 	%rd86, %rd85, %rd83;
	ld.global.nc.f32 	%f182, [%rd86];
	fma.rn.f32 	%f183, %f175, %f179, %f362;
	fma.rn.f32 	%f184, %f176, %f180, %f183;
	fma.rn.f32 	%f185, %f177, %f181, %f184;
	fma.rn.f32 	%f186, %f178, %f182, %f185;
	ld.global.nc.f32 	%f187, [%rd80+16];
	ld.global.nc.f32 	%f188, [%rd80+20];
	ld.global.nc.f32 	%f189, [%rd80+24];
	ld.global.nc.f32 	%f190, [%rd80+28];
	add.s64 	%rd87, %rd86, %rd83;
	ld.global.nc.f32 	%f191, [%rd87];
	add.s64 	%rd88, %rd87, %rd83;
	ld.global.nc.f32 	%f192, [%rd88];
	add.s64 	%rd89, %rd88, %rd83;
	ld.global.nc.f32 	%f193, [%rd89];
	add.s64 	%rd90, %rd89, %rd83;
	ld.global.nc.f32 	%f194, [%rd90];
	fma.rn.f32 	%f195, %f187, %f191, %f186;
	fma.rn.f32 	%f196, %f188, %f192, %f195;
	fma.rn.f32 	%f197, %f189, %f193, %f196;
	fma.rn.f32 	%f198, %f190, %f194, %f197;
	ld.global.nc.f32 	%f199, [%rd80+32];
	ld.global.nc.f32 	%f200, [%rd80+36];
	ld.global.nc.f32 	%f201, [%rd80+40];
	ld.global.nc.f32 	%f202, [%rd80+44];
	add.s64 	%rd91, %rd90, %rd83;
	ld.global.nc.f32 	%f203, [%rd91];
	add.s64 	%rd92, %rd91, %rd83;
	ld.global.nc.f32 	%f204, [%rd92];
	add.s64 	%rd93, %rd92, %rd83;
	ld.global.nc.f32 	%f205, [%rd93];
	add.s64 	%rd94, %rd93, %rd83;
	ld.global.nc.f32 	%f206, [%rd94];
	fma.rn.f32 	%f207, %f199, %f203, %f198;
	fma.rn.f32 	%f208, %f200, %f204, %f207;
	fma.rn.f32 	%f209, %f201, %f205, %f208;
	fma.rn.f32 	%f210, %f202, %f206, %f209;
	ld.global.nc.f32 	%f211, [%rd80+48];
	ld.global.nc.f32 	%f212, [%rd80+52];
	ld.global.nc.f32 	%f213, [%rd80+56];
	ld.global.nc.f32 	%f214, [%rd80+60];
	add.s64 	%rd95, %rd94, %rd83;
	ld.global.nc.f32 	%f215, [%rd95];
	add.s64 	%rd96, %rd95, %rd83;
	ld.global.nc.f32 	%f216, [%rd96];
	add.s64 	%rd97, %rd96, %rd83;
	ld.global.nc.f32 	%f217, [%rd97];
	add.s64 	%rd98, %rd97, %rd83;
	ld.global.nc.f32 	%f218, [%rd98];
	fma.rn.f32 	%f219, %f211, %f215, %f210;
	fma.rn.f32 	%f220, %f212, %f216, %f219;
	fma.rn.f32 	%f221, %f213, %f217, %f220;
	fma.rn.f32 	%f362, %f214, %f218, %f221;
	add.s32 	%r116, %r116, 16;
	add.s32 	%r118, %r118, %r22;
	add.s32 	%r117, %r117, 4;
	setp.eq.s32 	%p9, %r117, 0;
	@%p9 bra 	$L__BB5_13;
	bra.uni 	$L__BB5_12;
$L__BB5_13:
	and.b32  	%r93, %r20, 3;
	setp.eq.s32 	%p10, %r93, 0;
	@%p10 bra 	$L__BB5_18;
	setp.eq.s32 	%p11, %r93, 1;
	@%p11 bra 	$L__BB5_16;
	mul.wide.u32 	%rd99, %r116, 4;
	add.s64 	%rd100, %rd2, %rd99;
	ld.global.nc.f32 	%f223, [%rd100];
	ld.global.nc.f32 	%f224, [%rd100+4];
	ld.global.nc.f32 	%f225, [%rd100+8];
	ld.global.nc.f32 	%f226, [%rd100+12];
	mad.lo.s32 	%r94, %r116, %r62, %r3;
	mul.wide.s32 	%rd101, %r94, 4;
	add.s64 	%rd102, %rd1, %rd101;
	ld.global.nc.f32 	%f227, [%rd102];
	mul.wide.s32 	%rd103, %r62, 4;
	add.s64 	%rd104, %rd102, %rd103;
	ld.global.nc.f32 	%f228, [%rd104];
	add.s64 	%rd105, %rd104, %rd103;
	ld.global.nc.f32 	%f229, [%rd105];
	add.s64 	%rd106, %rd105, %rd103;
	ld.global.nc.f32 	%f230, [%rd106];
	fma.rn.f32 	%f231, %f223, %f227, %f362;
	fma.rn.f32 	%f232, %f224, %f228, %f231;
	fma.rn.f32 	%f233, %f225, %f229, %f232;
	fma.rn.f32 	%f234, %f226, %f230, %f233;
	ld.global.nc.f32 	%f235, [%rd100+16];
	ld.global.nc.f32 	%f236, [%rd100+20];
	ld.global.nc.f32 	%f237, [%rd100+24];
	ld.global.nc.f32 	%f238, [%rd100+28];
	add.s64 	%rd107, %rd106, %rd103;
	ld.global.nc.f32 	%f239, [%rd107];
	add.s64 	%rd108, %rd107, %rd103;
	ld.global.nc.f32 	%f240, [%rd108];
	add.s64 	%rd109, %rd108, %rd103;
	ld.global.nc.f32 	%f241, [%rd109];
	add.s64 	%rd110, %rd109, %rd103;
	ld.global.nc.f32 	%f242, [%rd110];
	fma.rn.f32 	%f243, %f235, %f239, %f234;
	fma.rn.f32 	%f244, %f236, %f240, %f243;
	fma.rn.f32 	%f245, %f237, %f241, %f244;
	fma.rn.f32 	%f362, %f238, %f242, %f245;
	add.s32 	%r116, %r116, 8;
$L__BB5_16:
	and.b32  	%r95, %r19, 4;
	setp.ne.s32 	%p12, %r95, 0;
	@%p12 bra 	$L__BB5_18;
	mul.wide.u32 	%rd111, %r116, 4;
	add.s64 	%rd112, %rd2, %rd111;
	ld.global.nc.f32 	%f246, [%rd112];
	ld.global.nc.f32 	%f247, [%rd112+4];
	ld.global.nc.f32 	%f248, [%rd112+8];
	ld.global.nc.f32 	%f249, [%rd112+12];
	mad.lo.s32 	%r96, %r116, %r62, %r3;
	mul.wide.s32 	%rd113, %r96, 4;
	add.s64 	%rd114, %rd1, %rd113;
	ld.global.nc.f32 	%f250, [%rd114];
	mul.wide.s32 	%rd115, %r62, 4;
	add.s64 	%rd116, %rd114, %rd115;
	ld.global.nc.f32 	%f251, [%rd116];
	add.s64 	%rd117, %rd116, %rd115;
	ld.global.nc.f32 	%f252, [%rd117];
	add.s64 	%rd118, %rd117, %rd115;
	ld.global.nc.f32 	%f253, [%rd118];
	fma.rn.f32 	%f254, %f246, %f250, %f362;
	fma.rn.f32 	%f255, %f247, %f251, %f254;
	fma.rn.f32 	%f256, %f248, %f252, %f255;
	fma.rn.f32 	%f362, %f249, %f253, %f256;
	add.s32 	%r116, %r116, 4;
$L__BB5_18:
	ld.param.u32 	%r104, [_Z34hidden_layer_kernel_batch_combinedPKfS0_S0_Pfiii_param_4];
	setp.ge.s32 	%p13, %r116, %r104;
	@%p13 bra 	$L__BB5_31;
	ld.param.u32 	%r105, [_Z34hidden_layer_kernel_batch_combinedPKfS0_S0_Pfiii_param_4];
	sub.s32 	%r31, %r105, %r116;
	and.b32  	%r32, %r31, 15;
	sub.s32 	%r97, %r116, %r105;
	setp.gt.u32 	%p14, %r97, -16;
	@%p14 bra 	$L__BB5_22;
	mad.lo.s32 	%r121, %r116, %r62, %r3;
	shl.b32 	%r34, %r62, 4;
	and.b32  	%r98, %r31, -16;
	neg.s32 	%r120, %r98;
	mul.wide.s32 	%rd123, %r62, 4;
$L__BB5_21:
	.pragma "nounroll";
	mul.wide.u32 	%rd119, %r116, 4;
	add.s64 	%rd120, %rd2, %rd119;
	ld.global.nc.f32 	%f258, [%rd120];
	mul.wide.s32 	%rd121, %r121, 4;
	add.s64 	%rd122, %rd1, %rd121;
	ld.global.nc.f32 	%f259, [%rd122];
	fma.rn.f32 	%f260, %f258, %f259, %f362;
	ld.global.nc.f32 	%f261, [%rd120+4];
	add.s64 	%rd124, %rd122, %rd123;
	ld.global.nc.f32 	%f262, [%rd124];
	fma.rn.f32 	%f263, %f261, %f262, %f260;
	ld.global.nc.f32 	%f264, [%rd120+8];
	add.s64 	%rd125, %rd124, %rd123;
	ld.global.nc.f32 	%f265, [%rd125];
	fma.rn.f32 	%f266, %f264, %f265, %f263;
	ld.global.nc.f32 	%f267, [%rd120+12];
	add.s64 	%rd126, %rd125, %rd123;
	ld.global.nc.f32 	%f268, [%rd126];
	fma.rn.f32 	%f269, %f267, %f268, %f266;
	ld.global.nc.f32 	%f270, [%rd120+16];
	add.s64 	%rd127, %rd126, %rd123;
	ld.global.nc.f32 	%f271, [%rd127];
	fma.rn.f32 	%f272, %f270, %f271, %f269;
	ld.global.nc.f32 	%f273, [%rd120+20];
	add.s64 	%rd128, %rd127, %rd123;
	ld.global.nc.f32 	%f274, [%rd128];
	fma.rn.f32 	%f275, %f273, %f274, %f272;
	ld.global.nc.f32 	%f276, [%rd120+24];
	add.s64 	%rd129, %rd128, %rd123;
	ld.global.nc.f32 	%f277, [%rd129];
	fma.rn.f32 	%f278, %f276, %f277, %f275;
	ld.global.nc.f32 	%f279, [%rd120+28];
	add.s64 	%rd130, %rd129, %rd123;
	ld.global.nc.f32 	%f280, [%rd130];
	fma.rn.f32 	%f281, %f279, %f280, %f278;
	ld.global.nc.f32 	%f282, [%rd120+32];
	add.s64 	%rd131, %rd130, %rd123;
	ld.global.nc.f32 	%f283, [%rd131];
	fma.rn.f32 	%f284, %f282, %f283, %f281;
	ld.global.nc.f32 	%f285, [%rd120+36];
	add.s64 	%rd132, %rd131, %rd123;
	ld.global.nc.f32 	%f286, [%rd132];
	fma.rn.f32 	%f287, %f285, %f286, %f284;
	ld.global.nc.f32 	%f288, [%rd120+40];
	add.s64 	%rd133, %rd132, %rd123;
	ld.global.nc.f32 	%f289, [%rd133];
	fma.rn.f32 	%f290, %f288, %f289, %f287;
	ld.global.nc.f32 	%f291, [%rd120+44];
	add.s64 	%rd134, %rd133, %rd123;
	ld.global.nc.f32 	%f292, [%rd134];
	fma.rn.f32 	%f293, %f291, %f292, %f290;
	ld.global.nc.f32 	%f294, [%rd120+48];
	add.s64 	%rd135, %rd134, %rd123;
	ld.global.nc.f32 	%f295, [%rd135];
	fma.rn.f32 	%f296, %f294, %f295, %f293;
	ld.global.nc.f32 	%f297, [%rd120+52];
	add.s64 	%rd136, %rd135, %rd123;
	ld.global.nc.f32 	%f298, [%rd136];
	fma.rn.f32 	%f299, %f297, %f298, %f296;
	ld.global.nc.f32 	%f300, [%rd120+56];
	add.s64 	%rd137, %rd136, %rd123;
	ld.global.nc.f32 	%f301, [%rd137];
	fma.rn.f32 	%f302, %f300, %f301, %f299;
	ld.global.nc.f32 	%f303, [%rd120+60];
	add.s64 	%rd138, %rd137, %rd123;
	ld.global.nc.f32 	%f304, [%rd138];
	fma.rn.f32 	%f362, %f303, %f304, %f302;
	add.s32 	%r116, %r116, 16;
	add.s32 	%r121, %r121, %r34;
	add.s32 	%r120, %r120, 16;
	setp.ne.s32 	%p15, %r120, 0;
	@%p15 bra 	$L__BB5_21;
$L__BB5_22:
	setp.eq.s32 	%p16, %r32, 0;
	@%p16 bra 	$L__BB5_31;
	and.b32  	%r49, %r31, 7;
	setp.lt.u32 	%p17, %r32, 8;
	@%p17 bra 	$L__BB5_25;
	mul.wide.u32 	%rd139, %r116, 4;
	add.s64 	%rd140, %rd2, %rd139;
	ld.global.nc.f32 	%f306, [%rd140];
	mad.lo.s32 	%r99, %r116, %r62, %r3;
	mul.wide.s32 	%rd141, %r99, 4;
	add.s64 	%rd142, %rd1, %rd141;
	ld.global.nc.f32 	%f307, [%rd142];
	fma.rn.f32 	%f308, %f306, %f307, %f362;
	ld.global.nc.f32 	%f309, [%rd140+4];
	mul.wide.s32 	%rd143, %r62, 4;
	add.s64 	%rd144, %rd142, %rd143;
	ld.global.nc.f32 	%f310, [%rd144];
	fma.rn.f32 	%f311, %f309, %f310, %f308;
	ld.global.nc.f32 	%f312, [%rd140+8];
	add.s64 	%rd145, %rd144, %rd143;
	ld.global.nc.f32 	%f313, [%rd145];
	fma.rn.f32 	%f314, %f312, %f313, %f311;
	ld.global.nc.f32 	%f315, [%rd140+12];
	add.s64 	%rd146, %rd145, %rd143;
	ld.global.nc.f32 	%f316, [%rd146];
	fma.rn.f32 	%f317, %f315, %f316, %f314;
	ld.global.nc.f32 	%f318, [%rd140+16];
	add.s64 	%rd147, %rd146, %rd143;
	ld.global.nc.f32 	%f319, [%rd147];
	fma.rn.f32 	%f320, %f318, %f319, %f317;
	ld.global.nc.f32 	%f321, [%rd140+20];
	add.s64 	%rd148, %rd147, %rd143;
	ld.global.nc.f32 	%f322, [%rd148];
	fma.rn.f32 	%f323, %f321, %f322, %f320;
	ld.global.nc.f32 	%f324, [%rd140+24];
	add.s64 	%rd149, %rd148, %rd143;
	ld.global.nc.f32 	%f325, [%rd149];
	fma.rn.f32 	%f326, %f324, %f325, %f323;
	ld.global.nc.f32 	%f327, [%rd140+28];
	add.s64 	%rd150, %rd149, %rd143;
	ld.global.nc.f32 	%f328, [%rd150];
	fma.rn.f32 	%f362, %f327, %f328, %f326;
	add.s32 	%r116, %r116, 8;
$L__BB5_25:
	setp.eq.s32 	%p18, %r49, 0;
	@%p18 bra 	$L__BB5_31;
	and.b32  	%r52, %r31, 3;
	setp.lt.u32 	%p19, %r49, 4;
	@%p19 bra 	$L__BB5_28;
	mul.wide.u32 	%rd151, %r116, 4;
	add.s64 	%rd152, %rd2, %rd151;
	ld.global.nc.f32 	%f330, [%rd152];
	mad.lo.s32 	%r100, %r116, %r62, %r3;
	mul.wide.s32 	%rd153, %r100, 4;
	add.s64 	%rd154, %rd1, %rd153;
	ld.global.nc.f32 	%f331, [%rd154];
	fma.rn.f32 	%f332, %f330, %f331, %f362;
	ld.global.nc.f32 	%f333, [%rd152+4];
	mul.wide.s32 	%rd155, %r62, 4;
	add.s64 	%rd156, %rd154, %rd155;
	ld.global.nc.f32 	%f334, [%rd156];
	fma.rn.f32 	%f335, %f333, %f334, %f332;
	ld.global.nc.f32 	%f336, [%rd152+8];
	add.s64 	%rd157, %rd156, %rd155;
	ld.global.nc.f32 	%f337, [%rd157];
	fma.rn.f32 	%f338, %f336, %f337, %f335;
	ld.global.nc.f32 	%f339, [%rd152+12];
	add.s64 	%rd158, %rd157, %rd155;
	ld.global.nc.f32 	%f340, [%rd158];
	fma.rn.f32 	%f362, %f339, %f340, %f338;
	add.s32 	%r116, %r116, 4;
$L__BB5_28:
	setp.eq.s32 	%p20, %r52, 0;
	@%p20 bra 	$L__BB5_31;
	ld.param.u64 	%rd174, [_Z34hidden_layer_kernel_batch_combinedPKfS0_S0_Pfiii_param_0];
	mad.lo.s32 	%r127, %r116, %r62, %r3;
	mul.wide.u32 	%rd160, %r116, 4;
	add.s64 	%rd161, %rd78, %rd160;
	cvta.to.global.u64 	%rd162, %rd174;
	add.s64 	%rd179, %rd162, %rd161;
	neg.s32 	%r126, %r52;
$L__BB5_30:
	.pragma "nounroll";
	ld.global.nc.f32 	%f341, [%rd179];
	mul.wide.s32 	%rd163, %r127, 4;
	add.s64 	%rd164, %rd1, %rd163;
	ld.global.nc.f32 	%f342, [%rd164];
	fma.rn.f32 	%f362, %f341, %f342, %f362;
	add.s32 	%r127, %r127, %r62;
	add.s64 	%rd179, %rd179, 4;
	add.s32 	%r126, %r126, 1;
	setp.ne.s32 	%p21, %r126, 0;
	@%p21 bra 	$L__BB5_30;
$L__BB5_31:
	ld.param.u64 	%rd178, [_Z34hidden_layer_kernel_batch_combinedPKfS0_S0_Pfiii_param_3];
	max.f32 	%f343, %f362, 0f00000000;
	cvt.s64.s32 	%rd165, %r3;
	cvt.s64.s32 	%rd166, %r5;
	add.s64 	%rd167, %rd166, %rd165;
	cvta.to.global.u64 	%rd168, %rd178;
	shl.b64 	%rd169, %rd167, 2;
	add.s64 	%rd170, %rd168, %rd169;
	st.global.f32 	[%rd170], %f343;
$L__BB5_32:
	ret;

}
	// .globl	_Z36hidden_layer_kernel_batch_transposedPKfS0_S0_Pfiii
.visible .entry _Z36hidden_layer_kernel_batch_transposedPKfS0_S0_Pfiii(
	.param .u64 .ptr .align 1 _Z36hidden_layer_kernel_batch_transposedPKfS0_S0_Pfiii_param_0,
	.param .u64 .ptr .align 1 _Z36hidden_layer_kernel_batch_transposedPKfS0_S0_Pfiii_param_1,
	.param .u64 .ptr .align 1 _Z36hidden_layer_kernel_batch_transposedPKfS0_S0_Pfiii_param_2,
	.param .u64 .ptr .align 1 _Z36hidden_layer_kernel_batch_transposedPKfS0_S0_Pfiii_param_3,
	.param .u32 _Z36hidden_layer_kernel_batch_transposedPKfS0_S0_Pfiii_param_4,
	.param .u32 _Z36hidden_layer_kernel_batch_transposedPKfS0_S0_Pfiii_param_5,
	.param .u32 _Z36hidden_layer_kernel_batch_transposedPKfS0_S0_Pfiii_param_6
)
{
	.reg .pred 	%p<23>;
	.reg .b32 	%r<110>;
	.reg .b32 	%f<490>;
	.reg .b64 	%rd<100>;

	ld.param.u64 	%rd31, [_Z36hidden_layer_kernel_batch_transposedPKfS0_S0_Pfiii_param_1];
	ld.param.u64 	%rd32, [_Z36hidden_layer_kernel_batch_transposedPKfS0_S0_Pfiii_param_2];
	ld.param.u32 	%r53, [_Z36hidden_layer_kernel_batch_transposedPKfS0_S0_Pfiii_param_5];
	ld.param.u32 	%r54, [_Z36hidden_layer_kernel_batch_transposedPKfS0_S0_Pfiii_param_6];
	mov.u32 	%r55, %ctaid.x;
	mov.u32 	%r56, %ntid.x;
	mov.u32 	%r57, %tid.x;
	mad.lo.s32 	%r1, %r55, %r56, %r57;
	mul.lo.s32 	%r58, %r54, %r53;
	setp.ge.s32 	%p1, %r1, %r58;
	@%p1 bra 	$L__BB6_33;
	ld.param.u32 	%r88, [_Z36hidden_layer_kernel_batch_transposedPKfS0_S0_Pfiii_param_5];
	ld.param.u32 	%r83, [_Z36hidden_layer_kernel_batch_transposedPKfS0_S0_Pfiii_param_4];
	ld.param.u64 	%rd88, [_Z36hidden_layer_kernel_batch_transposedPKfS0_S0_Pfiii_param_0];
	cvta.to.global.u64 	%rd34, %rd32;
	cvta.to.global.u64 	%rd1, %rd88;
	cvta.to.global.u64 	%rd2, %rd31;
	div.s32 	%r2, %r1, %r88;
	mul.lo.s32 	%r60, %r2, %r88;
	sub.s32 	%r3, %r1, %r60;
	mul.wide.s32 	%rd35, %r3, 4;
	add.s64 	%rd36, %rd34, %rd35;
	ld.global.nc.f32 	%f489, [%rd36];
	mul.lo.s32 	%r4, %r3, %r83;
	mul.lo.s32 	%r5, %r2, %r83;
	setp.lt.s32 	%p2, %r83, 16;
	mov.b32 	%r101, 0;
	@%p2 bra 	$L__BB6_7;
	ld.param.u32 	%r84, [_Z36hidden_layer_kernel_batch_transposedPKfS0_S0_Pfiii_param_4];
	and.b32  	%r63, %r84, 2147483632;
	add.s32 	%r6, %r63, -1;
	setp.eq.s32 	%p3, %r6, 15;
	mov.b32 	%r101, 0;
	@%p3 bra 	$L__BB6_5;
	shr.u32 	%r65, %r6, 4;
	add.s32 	%r66, %r65, 1;
	and.b32  	%r67, %r66, 536870910;
	neg.s32 	%r90, %r67;
	mul.wide.s32 	%rd37, %r5, 4;
	add.s64 	%rd38, %rd37, %rd1;
	add.s64 	%rd93, %rd38, 64;
	mul.wide.s32 	%rd39, %r4, 4;
	add.s64 	%rd40, %rd39, %rd2;
	add.s64 	%rd92, %rd40, 64;
	mov.b32 	%r101, 0;
$L__BB6_4:
	ld.global.nc.v4.f32 	{%f34, %f35, %f36, %f37}, [%rd93+-64];
	ld.global.nc.v4.f32 	{%f38, %f39, %f40, %f41}, [%rd93+-48];
	ld.global.nc.v4.f32 	{%f42, %f43, %f44, %f45}, [%rd93+-32];
	ld.global.nc.v4.f32 	{%f46, %f47, %f48, %f49}, [%rd93+-16];
	ld.global.nc.v4.f32 	{%f50, %f51, %f52, %f53}, [%rd92+-64];
	ld.global.nc.v4.f32 	{%f54, %f55, %f56, %f57}, [%rd92+-48];
	ld.global.nc.v4.f32 	{%f58, %f59, %f60, %f61}, [%rd92+-32];
	ld.global.nc.v4.f32 	{%f62, %f63, %f64, %f65}, [%rd92+-16];
	mul.f32 	%f66, %f35, %f51;
	fma.rn.f32 	%f67, %f34, %f50, %f66;
	fma.rn.f32 	%f68, %f36, %f52, %f67;
	fma.rn.f32 	%f69, %f37, %f53, %f68;
	add.f32 	%f70, %f489, %f69;
	mul.f32 	%f71, %f39, %f55;
	fma.rn.f32 	%f72, %f38, %f54, %f71;
	fma.rn.f32 	%f73, %f40, %f56, %f72;
	fma.rn.f32 	%f74, %f41, %f57, %f73;
	add.f32 	%f75, %f70, %f74;
	mul.f32 	%f76, %f43, %f59;
	fma.rn.f32 	%f77, %f42, %f58, %f76;
	fma.rn.f32 	%f78, %f44, %f60, %f77;
	fma.rn.f32 	%f79, %f45, %f61, %f78;
	add.f32 	%f80, %f75, %f79;
	mul.f32 	%f81, %f47, %f63;
	fma.rn.f32 	%f82, %f46, %f62, %f81;
	fma.rn.f32 	%f83, %f48, %f64, %f82;
	fma.rn.f32 	%f84, %f49, %f65, %f83;
	add.f32 	%f85, %f80, %f84;
	ld.global.nc.v4.f32 	{%f86, %f87, %f88, %f89}, [%rd93];
	ld.global.nc.v4.f32 	{%f90, %f91, %f92, %f93}, [%rd93+16];
	ld.global.nc.v4.f32 	{%f94, %f95, %f96, %f97}, [%rd93+32];
	ld.global.nc.v4.f32 	{%f98, %f99, %f100, %f101}, [%rd93+48];
	ld.global.nc.v4.f32 	{%f102, %f103, %f104, %f105}, [%rd92];
	ld.global.nc.v4.f32 	{%f106, %f107, %f108, %f109}, [%rd92+16];
	ld.global.nc.v4.f32 	{%f110, %f111, %f112, %f113}, [%rd92+32];
	ld.global.nc.v4.f32 	{%f114, %f115, %f116, %f117}, [%rd92+48];
	mul.f32 	%f118, %f87, %f103;
	fma.rn.f32 	%f119, %f86, %f102, %f118;
	fma.rn.f32 	%f120, %f88, %f104, %f119;
	fma.rn.f32 	%f121, %f89, %f105, %f120;
	add.f32 	%f122, %f85, %f121;
	mul.f32 	%f123, %f91, %f107;
	fma.rn.f32 	%f124, %f90, %f106, %f123;
	fma.rn.f32 	%f125, %f92, %f108, %f124;
	fma.rn.f32 	%f126, %f93, %f109, %f125;
	add.f32 	%f127, %f122, %f126;
	mul.f32 	%f128, %f95, %f111;
	fma.rn.f32 	%f129, %f94, %f110, %f128;
	fma.rn.f32 	%f130, %f96, %f112, %f129;
	fma.rn.f32 	%f131, %f97, %f113, %f130;
	add.f32 	%f132, %f127, %f131;
	mul.f32 	%f133, %f99, %f115;
	fma.rn.f32 	%f134, %f98, %f114, %f133;
	fma.rn.f32 	%f135, %f100, %f116, %f134;
	fma.rn.f32 	%f136, %f101, %f117, %f135;
	add.f32 	%f489, %f132, %f136;
	add.s32 	%r101, %r101, 32;
	add.s32 	%r90, %r90, 2;
	add.s64 	%rd93, %rd93, 128;
	add.s64 	%rd92, %rd92, 128;
	setp.ne.s32 	%p4, %r90, 0;
	@%p4 bra 	$L__BB6_4;
$L__BB6_5:
	and.b32  	%r68, %r6, 16;
	setp.ne.s32 	%p5, %r68, 0;
	@%p5 bra 	$L__BB6_7;
	ld.param.u64 	%rd89, [_Z36hidden_layer_kernel_batch_transposedPKfS0_S0_Pfiii_param_0];
	cvta.to.global.u64 	%rd41, %rd89;
	mul.wide.s32 	%rd42, %r5, 4;
	add.s64 	%rd43, %rd41, %rd42;
	mul.wide.u32 	%rd44, %r101, 4;
	add.s64 	%rd45, %rd43, %rd44;
	ld.global.nc.v4.f32 	{%f137, %f138, %f139, %f140}, [%rd45];
	ld.global.nc.v4.f32 	{%f141, %f142, %f143, %f144}, [%rd45+16];
	ld.global.nc.v4.f32 	{%f145, %f146, %f147, %f148}, [%rd45+32];
	ld.global.nc.v4.f32 	{%f149, %f150, %f151, %f152}, [%rd45+48];
	mul.wide.s32 	%rd46, %r4, 4;
	add.s64 	%rd47, %rd2, %rd46;
	add.s64 	%rd48, %rd47, %rd44;
	ld.global.nc.v4.f32 	{%f153, %f154, %f155, %f156}, [%rd48];
	ld.global.nc.v4.f32 	{%f157, %f158, %f159, %f160}, [%rd48+16];
	ld.global.nc.v4.f32 	{%f161, %f162, %f163, %f164}, [%rd48+32];
	ld.global.nc.v4.f32 	{%f165, %f166, %f167, %f168}, [%rd48+48];
	mul.f32 	%f169, %f138, %f154;
	fma.rn.f32 	%f170, %f137, %f153, %f169;
	fma.rn.f32 	%f171, %f139, %f155, %f170;
	fma.rn.f32 	%f172, %f140, %f156, %f171;
	add.f32 	%f173, %f489, %f172;
	mul.f32 	%f174, %f142, %f158;
	fma.rn.f32 	%f175, %f141, %f157, %f174;
	fma.rn.f32 	%f176, %f143, %f159, %f175;
	fma.rn.f32 	%f177, %f144, %f160, %f176;
	add.f32 	%f178, %f173, %f177;
	mul.f32 	%f179, %f146, %f162;
	fma.rn.f32 	%f180, %f145, %f161, %f179;
	fma.rn.f32 	%f181, %f147, %f163, %f180;
	fma.rn.f32 	%f182, %f148, %f164, %f181;
	add.f32 	%f183, %f178, %f182;
	mul.f32 	%f184, %f150, %f166;
	fma.rn.f32 	%f185, %f149, %f165, %f184;
	fma.rn.f32 	%f186, %f151, %f167, %f185;
	fma.rn.f32 	%f187, %f152, %f168, %f186;
	add.f32 	%f489, %f183, %f187;
	add.s32 	%r101, %r101, 16;
$L__BB6_7:
	ld.param.u32 	%r85, [_Z36hidden_layer_kernel_batch_transposedPKfS0_S0_Pfiii_param_4];
	ld.param.u64 	%rd90, [_Z36hidden_layer_kernel_batch_transposedPKfS0_S0_Pfiii_param_0];
	mul.wide.s32 	%rd49, %r4, 4;
	add.s64 	%rd9, %rd2, %rd49;
	cvta.to.global.u64 	%rd10, %rd90;
	mul.wide.s32 	%rd50, %r5, 4;
	add.s64 	%rd11, %rd10, %rd50;
	shr.s32 	%r69, %r85, 31;
	shr.u32 	%r70, %r69, 30;
	add.s32 	%r71, %r85, %r70;
	and.b32  	%r16, %r71, -4;
	setp.ge.s32 	%p6, %r101, %r16;
	@%p6 bra 	$L__BB6_19;
	not.b32 	%r73, %r101;
	add.s32 	%r17, %r16, %r73;
	shr.u32 	%r74, %r17, 2;
	add.s32 	%r18, %r74, 1;
	and.b32  	%r19, %r18, 7;
	setp.lt.u32 	%p7, %r17, 28;
	@%p7 bra 	$L__BB6_11;
	and.b32  	%r75, %r18, 2147483640;
	neg.s32 	%r102, %r75;
	mul.wide.u32 	%rd52, %r101, 4;
	add.s64 	%rd53, %rd50, %rd52;
	add.s64 	%rd54, %rd53, %rd10;
	add.s64 	%rd95, %rd54, 64;
	add.s64 	%rd56, %rd49, %rd52;
	add.s64 	%rd57, %rd56, %rd2;
	add.s64 	%rd94, %rd57, 64;
$L__BB6_10:
	.pragma "nounroll";
	ld.global.nc.v4.f32 	{%f189, %f190, %f191, %f192}, [%rd95+-64];
	ld.global.nc.v4.f32 	{%f193, %f194, %f195, %f196}, [%rd94+-64];
	mul.f32 	%f197, %f190, %f194;
	fma.rn.f32 	%f198, %f189, %f193, %f197;
	fma.rn.f32 	%f199, %f191, %f195, %f198;
	fma.rn.f32 	%f200, %f192, %f196, %f199;
	add.f32 	%f201, %f489, %f200;
	ld.global.nc.v4.f32 	{%f202, %f203, %f204, %f205}, [%rd95+-48];
	ld.global.nc.v4.f32 	{%f206, %f207, %f208, %f209}, [%rd94+-48];
	mul.f32 	%f210, %f203, %f207;
	fma.rn.f32 	%f211, %f202, %f206, %f210;
	fma.rn.f32 	%f212, %f204, %f208, %f211;
	fma.rn.f32 	%f213, %f205, %f209, %f212;
	add.f32 	%f214, %f201, %f213;
	ld.global.nc.v4.f32 	{%f215, %f216, %f217, %f218}, [%rd95+-32];
	ld.global.nc.v4.f32 	{%f219, %f220, %f221, %f222}, [%rd94+-32];
	mul.f32 	%f223, %f216, %f220;
	fma.rn.f32 	%f224, %f215, %f219, %f223;
	fma.rn.f32 	%f225, %f217, %f221, %f224;
	fma.rn.f32 	%f226, %f218, %f222, %f225;
	add.f32 	%f227, %f214, %f226;
	ld.global.nc.v4.f32 	{%f228, %f229, %f230, %f231}, [%rd95+-16];
	ld.global.nc.v4.f32 	{%f232, %f233, %f234, %f235}, [%rd94+-16];
	mul.f32 	%f236, %f229, %f233;
	fma.rn.f32 	%f237, %f228, %f232, %f236;
	fma.rn.f32 	%f238, %f230, %f234, %f237;
	fma.rn.f32 	%f239, %f231, %f235, %f238;
	add.f32 	%f240, %f227, %f239;
	ld.global.nc.v4.f32 	{%f241, %f242, %f243, %f244}, [%rd95];
	ld.global.nc.v4.f32 	{%f245, %f246, %f247, %f248}, [%rd94];
	mul.f32 	%f249, %f242, %f246;
	fma.rn.f32 	%f250, %f241, %f245, %f249;
	fma.rn.f32 	%f251, %f243, %f247, %f250;
	fma.rn.f32 	%f252, %f244, %f248, %f251;
	add.f32 	%f253, %f240, %f252;
	ld.global.nc.v4.f32 	{%f254, %f255, %f256, %f257}, [%rd95+16];
	ld.global.nc.v4.f32 	{%f258, %f259, %f260, %f261}, [%rd94+16];
	mul.f32 	%f262, %f255, %f259;
	fma.rn.f32 	%f263, %f254, %f258, %f262;
	fma.rn.f32 	%f264, %f256, %f260, %f263;
	fma.rn.f32 	%f265, %f257, %f261, %f264;
	add.f32 	%f266, %f253, %f265;
	ld.global.nc.v4.f32 	{%f267, %f268, %f269, %f270}, [%rd95+32];
	ld.global.nc.v4.f32 	{%f271, %f272, %f273, %f274}, [%rd94+32];
	mul.f32 	%f275, %f268, %f272;
	fma.rn.f32 	%f276, %f267, %f271, %f275;
	fma.rn.f32 	%f277, %f269, %f273, %f276;
	fma.rn.f32 	%f278, %f270, %f274, %f277;
	add.f32 	%f279, %f266, %f278;
	ld.global.nc.v4.f32 	{%f280, %f281, %f282, %f283}, [%rd95+48];
	ld.global.nc.v4.f32 	{%f284, %f285, %f286, %f287}, [%rd94+48];
	mul.f32 	%f288, %f281, %f285;
	fma.rn.f32 	%f289, %f280, %f284, %f288;
	fma.rn.f32 	%f290, %f282, %f286, %f289;
	fma.rn.f32 	%f291, %f283, %f287, %f290;
	add.f32 	%f489, %f279, %f291;
	add.s32 	%r101, %r101, 32;
	add.s32 	%r102, %r102, 8;
	add.s64 	%rd95, %rd95, 128;
	add.s64 	%rd94, %rd94, 128;
	setp.eq.s32 	%p8, %r102, 0;
	@%p8 bra 	$L__BB6_11;
	bra.uni 	$L__BB6_10;
$L__BB6_11:
	setp.eq.s32 	%p9, %r19, 0;
	@%p9 bra 	$L__BB6_19;
	setp.lt.u32 	%p10, %r19, 4;
	@%p10 bra 	$L__BB6_14;
	mul.wide.u32 	%rd58, %r101, 4;
	add.s64 	%rd59, %rd11, %rd58;
	ld.global.nc.v4.f32 	{%f293, %f294, %f295, %f296}, [%rd59];
	add.s64 	%rd60, %rd9, %rd58;
	ld.global.nc.v4.f32 	{%f297, %f298, %f299, %f300}, [%rd60];
	mul.f32 	%f301, %f294, %f298;
	fma.rn.f32 	%f302, %f293, %f297, %f301;
	fma.rn.f32 	%f303, %f295, %f299, %f302;
	fma.rn.f32 	%f304, %f296, %f300, %f303;
	add.f32 	%f305, %f489, %f304;
	ld.global.nc.v4.f32 	{%f306, %f307, %f308, %f309}, [%rd59+16];
	ld.global.nc.v4.f32 	{%f310, %f311, %f312, %f313}, [%rd60+16];
	mul.f32 	%f314, %f307, %f311;
	fma.rn.f32 	%f315, %f306, %f310, %f314;
	fma.rn.f32 	%f316, %f308, %f312, %f315;
	fma.rn.f32 	%f317, %f309, %f313, %f316;
	add.f32 	%f318, %f305, %f317;
	ld.global.nc.v4.f32 	{%f319, %f320, %f321, %f322}, [%rd59+32];
	ld.global.nc.v4.f32 	{%f323, %f324, %f325, %f326}, [%rd60+32];
	mul.f32 	%f327, %f320, %f324;
	fma.rn.f32 	%f328, %f319, %f323, %f327;
	fma.rn.f32 	%f329, %f321, %f325, %f328;
	fma.rn.f32 	%f330, %f322, %f326, %f329;
	add.f32 	%f331, %f318, %f330;
	ld.global.nc.v4.f32 	{%f332, %f333, %f334, %f335}, [%rd59+48];
	ld.global.nc.v4.f32 	{%f336, %f337, %f338, %f339}, [%rd60+48];
	mul.f32 	%f340, %f333, %f337;
	fma.rn.f32 	%f341, %f332, %f336, %f340;
	fma.rn.f32 	%f342, %f334, %f338, %f341;
	fma.rn.f32 	%f343, %f335, %f339, %f342;
	add.f32 	%f489, %f331, %f343;
	add.s32 	%r101, %r101, 16;
$L__BB6_14:
	and.b32  	%r78, %r18, 3;
	setp.eq.s32 	%p11, %r78, 0;
	@%p11 bra 	$L__BB6_19;
	setp.eq.s32 	%p12, %r78, 1;
	@%p12 bra 	$L__BB6_17;
	mul.wide.u32 	%rd61, %r101, 4;
	add.s64 	%rd62, %rd11, %rd61;
	ld.global.nc.v4.f32 	{%f345, %f346, %f347, %f348}, [%rd62];
	add.s64 	%rd63, %rd9, %rd61;
	ld.global.nc.v4.f32 	{%f349, %f350, %f351, %f352}, [%rd63];
	mul.f32 	%f353, %f346, %f350;
	fma.rn.f32 	%f354, %f345, %f349, %f353;
	fma.rn.f32 	%f355, %f347, %f351, %f354;
	fma.rn.f32 	%f356, %f348, %f352, %f355;
	add.f32 	%f357, %f489, %f356;
	ld.global.nc.v4.f32 	{%f358, %f359, %f360, %f361}, [%rd62+16];
	ld.global.nc.v4.f32 	{%f362, %f363, %f364, %f365}, [%rd63+16];
	mul.f32 	%f366, %f359, %f363;
	fma.rn.f32 	%f367, %f358, %f362, %f366;
	fma.rn.f32 	%f368, %f360, %f364, %f367;
	fma.rn.f32 	%f369, %f361, %f365, %f368;
	add.f32 	%f489, %f357, %f369;
	add.s32 	%r101, %r101, 8;
$L__BB6_17:
	and.b32  	%r79, %r17, 4;
	setp.ne.s32 	%p13, %r79, 0;
	@%p13 bra 	$L__BB6_19;
	mul.wide.u32 	%rd64, %r101, 4;
	add.s64 	%rd65, %rd11, %rd64;
	ld.global.nc.v4.f32 	{%f370, %f371, %f372, %f373}, [%rd65];
	add.s64 	%rd66, %rd9, %rd64;
	ld.global.nc.v4.f32 	{%f374, %f375, %f376, %f377}, [%rd66];
	mul.f32 	%f378, %f371, %f375;
	fma.rn.f32 	%f379, %f370, %f374, %f378;
	fma.rn.f32 	%f380, %f372, %f376, %f379;
	fma.rn.f32 	%f381, %f373, %f377, %f380;
	add.f32 	%f489, %f489, %f381;
	add.s32 	%r101, %r101, 4;
$L__BB6_19:
	ld.param.u32 	%r86, [_Z36hidden_layer_kernel_batch_transposedPKfS0_S0_Pfiii_param_4];
	setp.ge.s32 	%p14, %r101, %r86;
	@%p14 bra 	$L__BB6_32;
	ld.param.u32 	%r87, [_Z36hidden_layer_kernel_batch_transposedPKfS0_S0_Pfiii_param_4];
	sub.s32 	%r31, %r87, %r101;
	and.b32  	%r32, %r31, 15;
	sub.s32 	%r80, %r101, %r87;
	setp.gt.u32 	%p15, %r80, -16;
	@%p15 bra 	$L__BB6_23;
	and.b32  	%r81, %r31, -16;
	neg.s32 	%r104, %r81;
	mul.wide.u32 	%rd68, %r101, 4;
	add.s64 	%rd69, %rd50, %rd68;
	add.s64 	%rd70, %rd69, %rd10;
	add.s64 	%rd97, %rd70, 32;
	add.s64 	%rd72, %rd49, %rd68;
	add.s64 	%rd73, %rd72, %rd2;
	add.s64 	%rd96, %rd73, 32;
$L__BB6_22:
	.pragma "nounroll";
	ld.global.nc.f32 	%f383, [%rd97+-32];
	ld.global.nc.f32 	%f384, [%rd96+-32];
	fma.rn.f32 	%f385, %f383, %f384, %f489;
	ld.global.nc.f32 	%f386, [%rd97+-28];
	ld.global.nc.f32 	%f387, [%rd96+-28];
	fma.rn.f32 	%f388, %f386, %f387, %f385;
	ld.global.nc.f32 	%f389, [%rd97+-24];
	ld.global.nc.f32 	%f390, [%rd96+-24];
	fma.rn.f32 	%f391, %f389, %f390, %f388;
	ld.global.nc.f32 	%f392, [%rd97+-20];
	ld.global.nc.f32 	%f393, [%rd96+-20];
	fma.rn.f32 	%f394, %f392, %f393, %f391;
	ld.global.nc.f32 	%f395, [%rd97+-16];
	ld.global.nc.f32 	%f396, [%rd96+-16];
	fma.rn.f32 	%f397, %f395, %f396, %f394;
	ld.global.nc.f32 	%f398, [%rd97+-12];
	ld.global.nc.f32 	%f399, [%rd96+-12];
	fma.rn.f32 	%f400, %f398, %f399, %f397;
	ld.global.nc.f32 	%f401, [%rd97+-8];
	ld.global.nc.f32 	%f402, [%rd96+-8];
	fma.rn.f32 	%f403, %f401, %f402, %f400;
	ld.global.nc.f32 	%f404, [%rd97+-4];
	ld.global.nc.f32 	%f405, [%rd96+-4];
	fma.rn.f32 	%f406, %f404, %f405, %f403;
	ld.global.nc.f32 	%f407, [%rd97];
	ld.global.nc.f32 	%f408, [%rd96];
	fma.rn.f32 	%f409, %f407, %f408, %f406;
	ld.global.nc.f32 	%f410, [%rd97+4];
	ld.global.nc.f32 	%f411, [%rd96+4];
	fma.rn.f32 	%f412, %f410, %f411, %f409;
	ld.global.nc.f32 	%f413, [%rd97+8];
	ld.global.nc.f32 	%f414, [%rd96+8];
	fma.rn.f32 	%f415, %f413, %f414, %f412;
	ld.global.nc.f32 	%f416, [%rd97+12];
	ld.global.nc.f32 	%f417, [%rd96+12];
	fma.rn.f32 	%f418, %f416, %f417, %f415;
	ld.global.nc.f32 	%f419, [%rd97+16];
	ld.global.nc.f32 	%f420, [%rd96+16];
	fma.rn.f32 	%f421, %f419, %f420, %f418;
	ld.global.nc.f32 	%f422, [%rd97+20];
	ld.global.nc.f32 	%f423, [%rd96+20];
	fma.rn.f32 	%f424, %f422, %f423, %f421;
	ld.global.nc.f32 	%f425, [%rd97+24];
	ld.global.nc.f32 	%f426, [%rd96+24];
	fma.rn.f32 	%f427, %f425, %f426, %f424;
	ld.global.nc.f32 	%f428, [%rd97+28];
	ld.global.nc.f32 	%f429, [%rd96+28];
	fma.rn.f32 	%f489, %f428, %f429, %f427;
	add.s32 	%r101, %r101, 16;
	add.s32 	%r104, %r104, 16;
	add.s64 	%rd97, %rd97, 64;
	add.s64 	%rd96, %rd96, 64;
	setp.ne.s32 	%p16, %r104, 0;
	@%p16 bra 	$L__BB6_22;
$L__BB6_23:
	setp.eq.s32 	%p17, %r32, 0;
	@%p17 bra 	$L__BB6_32;
	and.b32  	%r43, %r31, 7;
	setp.lt.u32 	%p18, %r32, 8;
	@%p18 bra 	$L__BB6_26;
	mul.wide.u32 	%rd74, %r101, 4;
	add.s64 	%rd75, %rd11, %rd74;
	ld.global.nc.f32 	%f431, [%rd75];
	add.s64 	%rd76, %rd9, %rd74;
	ld.global.nc.f32 	%f432, [%rd76];
	fma.rn.f32 	%f433, %f431, %f432, %f489;
	ld.global.nc.f32 	%f434, [%rd75+4];
	ld.global.nc.f32 	%f435, [%rd76+4];
	fma.rn.f32 	%f436, %f434, %f435, %f433;
	ld.global.nc.f32 	%f437, [%rd75+8];
	ld.global.nc.f32 	%f438, [%rd76+8];
	fma.rn.f32 	%f439, %f437, %f438, %f436;
	ld.global.nc.f32 	%f440, [%rd75+12];
	ld.global.nc.f32 	%f441, [%rd76+12];
	fma.rn.f32 	%f442, %f440, %f441, %f439;
	ld.global.nc.f32 	%f443, [%rd75+16];
	ld.global.nc.f32 	%f444, [%rd76+16];
	fma.rn.f32 	%f445, %f443, %f444, %f442;
	ld.global.nc.f32 	%f446, [%rd75+20];
	ld.global.nc.f32 	%f447, [%rd76+20];
	fma.rn.f32 	%f448, %f446, %f447, %f445;
	ld.global.nc.f32 	%f449, [%rd75+24];
	ld.global.nc.f32 	%f450, [%rd76+24];
	fma.rn.f32 	%f451, %f449, %f450, %f448;
	ld.global.nc.f32 	%f452, [%rd75+28];
	ld.global.nc.f32 	%f453, [%rd76+28];
	fma.rn.f32 	%f489, %f452, %f453, %f451;
	add.s32 	%r101, %r101, 8;
$L__BB6_26:
	setp.eq.s32 	%p19, %r43, 0;
	@%p19 bra 	$L__BB6_32;
	and.b32  	%r46, %r31, 3;
	setp.lt.u32 	%p20, %r43, 4;
	@%p20 bra 	$L__BB6_29;
	mul.wide.u32 	%rd77, %r101, 4;
	add.s64 	%rd78, %rd11, %rd77;
	ld.global.nc.f32 	%f455, [%rd78];
	add.s64 	%rd79, %rd9, %rd77;
	ld.global.nc.f32 	%f456, [%rd79];
	fma.rn.f32 	%f457, %f455, %f456, %f489;
	ld.global.nc.f32 	%f458, [%rd78+4];
	ld.global.nc.f32 	%f459, [%rd79+4];
	fma.rn.f32 	%f460, %f458, %f459, %f457;
	ld.global.nc.f32 	%f461, [%rd78+8];
	ld.global.nc.f32 	%f462, [%rd79+8];
	fma.rn.f32 	%f463, %f461, %f462, %f460;
	ld.global.nc.f32 	%f464, [%rd78+12];
	ld.global.nc.f32 	%f465, [%rd79+12];
	fma.rn.f32 	%f489, %f464, %f465, %f463;
	add.s32 	%r101, %r101, 4;
$L__BB6_29:
	setp.eq.s32 	%p21, %r46, 0;
	@%p21 bra 	$L__BB6_32;
	mul.wide.u32 	%rd81, %r101, 4;
	add.s64 	%rd82, %rd49, %rd81;
	add.s64 	%rd99, %rd2, %rd82;
	add.s64 	%rd84, %rd50, %rd81;
	add.s64 	%rd98, %rd10, %rd84;
	neg.s32 	%r109, %r46;
$L__BB6_31:
	.pragma "nounroll";
	ld.global.nc.f32 	%f466, [%rd98];
	ld.global.nc.f32 	%f467, [%rd99];
	fma.rn.f32 	%f489, %f466, %f467, %f489;
	add.s64 	%rd99, %rd99, 4;
	add.s64 	%rd98, %rd98, 4;
	add.s32 	%r109, %r109, 1;
	setp.ne.s32 	%p22, %r109, 0;
	@%p22 bra 	$L__BB6_31;
$L__BB6_32:
	ld.param.u32 	%r89, [_Z36hidden_layer_kernel_batch_transposedPKfS0_S0_Pfiii_param_5];
	ld.param.u64 	%rd91, [_Z36hidden_layer_kernel_batch_transposedPKfS0_S0_Pfiii_param_3];
	max.f32 	%f468, %f489, 0f00000000;
	mad.lo.s32 	%r82, %r2, %r89, %r3;
	cvta.to.global.u64 	%rd85, %rd91;
	mul.wide.s32 	%rd86, %r82, 4;
	add.s64 	%rd87, %rd85, %rd86;
	st.global.f32 	[%rd87], %f468;
$L__BB6_33:
	ret;

}
	// .globl	_Z38hidden_layer_kernel_batch_shared_inputPKfS0_S0_Pfiii
.visible .entry _Z38hidden_layer_kernel_batch_shared_inputPKfS0_S0_Pfiii(
	.param .u64 .ptr .align 1 _Z38hidden_layer_kernel_batch_shared_inputPKfS0_S0_Pfiii_param_0,
	.param .u64 .ptr .align 1 _Z38hidden_layer_kernel_batch_shared_inputPKfS0_S0_Pfiii_param_1,
	.param .u64 .ptr .align 1 _Z38hidden_layer_kernel_batch_shared_inputPKfS0_S0_Pfiii_param_2,
	.param .u64 .ptr .align 1 _Z38hidden_layer_kernel_batch_shared_inputPKfS0_S0_Pfiii_param_3,
	.param .u32 _Z38hidden_layer_kernel_batch_shared_inputPKfS0_S0_Pfiii_param_4,
	.param .u32 _Z38hidden_layer_kernel_batch_shared_inputPKfS0_S0_Pfiii_param_5,
	.param .u32 _Z38hidden_layer_kernel_batch_shared_inputPKfS0_S0_Pfiii_param_6
)
{
	.reg .pred 	%p<23>;
	.reg .b16 	%rs<10>;
	.reg .b32 	%r<133>;
	.reg .b32 	%f<219>;
	.reg .b64 	%rd<88>;

	ld.param.u64 	%rd7, [_Z38hidden_layer_kernel_batch_shared_inputPKfS0_S0_Pfiii_param_0];
	ld.param.u64 	%rd10, [_Z38hidden_layer_kernel_batch_shared_inputPKfS0_S0_Pfiii_param_1];
	ld.param.u64 	%rd8, [_Z38hidden_layer_kernel_batch_shared_inputPKfS0_S0_Pfiii_param_2];
	ld.param.u32 	%r50, [_Z38hidden_layer_kernel_batch_shared_inputPKfS0_S0_Pfiii_param_4];
	ld.param.u32 	%r51, [_Z38hidden_layer_kernel_batch_shared_inputPKfS0_S0_Pfiii_param_5];
	ld.param.u32 	%r52, [_Z38hidden_layer_kernel_batch_shared_inputPKfS0_S0_Pfiii_param_6];
	cvta.to.global.u64 	%rd1, %rd10;
	mul.wide.s32 	%rd2, %r51, 4;
	sub.s64 	%rd11, 49152, %rd2;
	shr.u64 	%rd12, %rd11, 2;
	cvt.u32.u64 	%r53, %rd12;
	min.s32 	%r1, %r53, 64;
	mov.u32 	%r2, %tid.x;
	mov.u32 	%r3, %ntid.x;
	setp.ge.s32 	%p1, %r2, %r51;
	@%p1 bra 	$L__BB7_2;
	cvta.to.global.u64 	%rd13, %rd8;
	mul.wide.u32 	%rd14, %r2, 4;
	add.s64 	%rd15, %rd13, %rd14;
	ld.global.nc.f32 	%f27, [%rd15];
	shl.b32 	%r54, %r2, 2;
	mov.u32 	%r55, shared_mem;
	add.s32 	%r56, %r55, %r54;
	st.shared.f32 	[%r56], %f27;
$L__BB7_2:
	mov.u32 	%r57, %ctaid.x;
	mad.lo.s32 	%r4, %r57, %r3, %r2;
	mul.lo.s32 	%r58, %r52, %r51;
	setp.ge.s32 	%p2, %r4, %r58;
	@%p2 bra 	$L__BB7_33;
	div.s32 	%r5, %r4, %r51;
	mul.lo.s32 	%r59, %r5, %r51;
	sub.s32 	%r6, %r4, %r59;
	shl.b32 	%r60, %r6, 2;
	mov.u32 	%r61, shared_mem;
	add.s32 	%r62, %r61, %r60;
	ld.shared.f32 	%f217, [%r62];
	setp.lt.s32 	%p3, %r50, 1;
	@%p3 bra 	$L__BB7_32;
	shl.b32 	%r64, %r51, 2;
	add.s32 	%r7, %r61, %r64;
	shl.b32 	%r66, %r2, 2;
	add.s32 	%r67, %r66, %r64;
	add.s32 	%r8, %r61, %r67;
	cvta.to.global.u64 	%rd3, %rd7;
	mul.lo.s32 	%r68, %r5, %r50;
	cvt.s64.s32 	%rd4, %r68;
	mov.b32 	%r116, 0;
	mov.b16 	%rs9, 0;
	cvt.u16.u32 	%rs5, %r1;
	mov.u32 	%r117, %r116;
$L__BB7_5:
	mov.u32 	%r10, %r117;
	add.s32 	%r117, %r1, %r10;
	min.s32 	%r12, %r50, %r117;
	sub.s32 	%r13, %r12, %r10;
	setp.ge.s32 	%p4, %r2, %r13;
	@%p4 bra 	$L__BB7_8;
	add.s32 	%r118, %r2, %r10;
	mov.u32 	%r119, %r8;
	mov.u32 	%r120, %r2;
$L__BB7_7:
	cvt.s64.s32 	%rd16, %r118;
	add.s64 	%rd17, %rd4, %rd16;
	shl.b64 	%rd18, %rd17, 2;
	add.s64 	%rd19, %rd3, %rd18;
	ld.global.nc.f32 	%f28, [%rd19];
	st.shared.f32 	[%r119], %f28;
	add.s32 	%r120, %r120, %r3;
	shl.b32 	%r69, %r3, 2;
	add.s32 	%r119, %r119, %r69;
	add.s32 	%r118, %r118, %r3;
	setp.lt.s32 	%p5, %r120, %r13;
	@%p5 bra 	$L__BB7_7;
$L__BB7_8:
	bar.sync 	0;
	setp.lt.s32 	%p6, %r13, 4;
	mov.b32 	%r125, 0;
	@%p6 bra 	$L__BB7_17;
	and.b32  	%r73, %r13, 2147483644;
	add.s32 	%r21, %r73, -1;
	shr.u32 	%r74, %r21, 2;
	add.s32 	%r22, %r74, 1;
	setp.lt.u32 	%p7, %r13, 16;
	mov.b32 	%r125, 0;
	@%p7 bra 	$L__BB7_12;
	mov.b32 	%r125, 0;
	mov.u32 	%r127, %r125;
$L__BB7_11:
	.pragma "nounroll";
	shl.b32 	%r76, %r125, 2;
	add.s32 	%r77, %r7, %r76;
	ld.shared.f32 	%f30, [%r77];
	ld.shared.f32 	%f31, [%r77+4];
	ld.shared.f32 	%f32, [%r77+8];
	ld.shared.f32 	%f33, [%r77+12];
	add.s32 	%r78, %r125, %r10;
	mad.lo.s32 	%r79, %r78, %r51, %r6;
	mul.wide.s32 	%rd20, %r79, 4;
	add.s64 	%rd21, %rd1, %rd20;
	ld.global.nc.f32 	%f34, [%rd21];
	add.s64 	%rd22, %rd21, %rd2;
	ld.global.nc.f32 	%f35, [%rd22];
	add.s64 	%rd23, %rd22, %rd2;
	ld.global.nc.f32 	%f36, [%rd23];
	add.s64 	%rd24, %rd23, %rd2;
	ld.global.nc.f32 	%f37, [%rd24];
	fma.rn.f32 	%f38, %f30, %f34, %f217;
	fma.rn.f32 	%f39, %f31, %f35, %f38;
	fma.rn.f32 	%f40, %f32, %f36, %f39;
	fma.rn.f32 	%f41, %f33, %f37, %f40;
	ld.shared.f32 	%f42, [%r77+16];
	ld.shared.f32 	%f43, [%r77+20];
	ld.shared.f32 	%f44, [%r77+24];
	ld.shared.f32 	%f45, [%r77+28];
	add.s64 	%rd25, %rd24, %rd2;
	ld.global.nc.f32 	%f46, [%rd25];
	add.s64 	%rd26, %rd25, %rd2;
	ld.global.nc.f32 	%f47, [%rd26];
	add.s64 	%rd27, %rd26, %rd2;
	ld.global.nc.f32 	%f48, [%rd27];
	add.s64 	%rd28, %rd27, %rd2;
	ld.global.nc.f32 	%f49, [%rd28];
	fma.rn.f32 	%f50, %f42, %f46, %f41;
	fma.rn.f32 	%f51, %f43, %f47, %f50;
	fma.rn.f32 	%f52, %f44, %f48, %f51;
	fma.rn.f32 	%f53, %f45, %f49, %f52;
	ld.shared.f32 	%f54, [%r77+32];
	ld.shared.f32 	%f55, [%r77+36];
	ld.shared.f32 	%f56, [%r77+40];
	ld.shared.f32 	%f57, [%r77+44];
	add.s64 	%rd29, %rd28, %rd2;
	ld.global.nc.f32 	%f58, [%rd29];
	add.s64 	%rd30, %rd29, %rd2;
	ld.global.nc.f32 	%f59, [%rd30];
	add.s64 	%rd31, %rd30, %rd2;
	ld.global.nc.f32 	%f60, [%rd31];
	add.s64 	%rd32, %rd31, %rd2;
	ld.global.nc.f32 	%f61, [%rd32];
	fma.rn.f32 	%f62, %f54, %f58, %f53;
	fma.rn.f32 	%f63, %f55, %f59, %f62;
	fma.rn.f32 	%f64, %f56, %f60, %f63;
	fma.rn.f32 	%f65, %f57, %f61, %f64;
	ld.shared.f32 	%f66, [%r77+48];
	ld.shared.f32 	%f67, [%r77+52];
	ld.shared.f32 	%f68, [%r77+56];
	ld.shared.f32 	%f69, [%r77+60];
	add.s64 	%rd33, %rd32, %rd2;
	ld.global.nc.f32 	%f70, [%rd33];
	add.s64 	%rd34, %rd33, %rd2;
	ld.global.nc.f32 	%f71, [%rd34];
	add.s64 	%rd35, %rd34, %rd2;
	ld.global.nc.f32 	%f72, [%rd35];
	add.s64 	%rd36, %rd35, %rd2;
	ld.global.nc.f32 	%f73, [%rd36];
	fma.rn.f32 	%f74, %f66, %f70, %f65;
	fma.rn.f32 	%f75, %f67, %f71, %f74;
	fma.rn.f32 	%f76, %f68, %f72, %f75;
	fma.rn.f32 	%f217, %f69, %f73, %f76;
	add.s32 	%r125, %r125, 16;
	add.s32 	%r127, %r127, 4;
	and.b32  	%r80, %r22, 2147483644;
	setp.eq.s32 	%p8, %r127, %r80;
	@%p8 bra 	$L__BB7_12;
	bra.uni 	$L__BB7_11;
$L__BB7_12:
	and.b32  	%r82, %r22, 3;
	setp.eq.s32 	%p9, %r82, 0;
	@%p9 bra 	$L__BB7_17;
	setp.eq.s32 	%p10, %r82, 1;
	@%p10 bra 	$L__BB7_15;
	shl.b32 	%r83, %r125, 2;
	add.s32 	%r84, %r7, %r83;
	ld.shared.f32 	%f78, [%r84];
	ld.shared.f32 	%f79, [%r84+4];
	ld.shared.f32 	%f80, [%r84+8];
	ld.shared.f32 	%f81, [%r84+12];
	add.s32 	%r85, %r125, %r10;
	mad.lo.s32 	%r86, %r85, %r51, %r6;
	mul.wide.s32 	%rd37, %r86, 4;
	add.s64 	%rd38, %rd1, %rd37;
	ld.global.nc.f32 	%f82, [%rd38];
	add.s64 	%rd39, %rd38, %rd2;
	ld.global.nc.f32 	%f83, [%rd39];
	add.s64 	%rd40, %rd39, %rd2;
	ld.global.nc.f32 	%f84, [%rd40];
	add.s64 	%rd41, %rd40, %rd2;
	ld.global.nc.f32 	%f85, [%rd41];
	fma.rn.f32 	%f86, %f78, %f82, %f217;
	fma.rn.f32 	%f87, %f79, %f83, %f86;
	fma.rn.f32 	%f88, %f80, %f84, %f87;
	fma.rn.f32 	%f89, %f81, %f85, %f88;
	ld.shared.f32 	%f90, [%r84+16];
	ld.shared.f32 	%f91, [%r84+20];
	ld.shared.f32 	%f92, [%r84+24];
	ld.shared.f32 	%f93, [%r84+28];
	add.s64 	%rd42, %rd41, %rd2;
	ld.global.nc.f32 	%f94, [%rd42];
	add.s64 	%rd43, %rd42, %rd2;
	ld.global.nc.f32 	%f95, [%rd43];
	add.s64 	%rd44, %rd43, %rd2;
	ld.global.nc.f32 	%f96, [%rd44];
	add.s64 	%rd45, %rd44, %rd2;
	ld.global.nc.f32 	%f97, [%rd45];
	fma.rn.f32 	%f98, %f90, %f94, %f89;
	fma.rn.f32 	%f99, %f91, %f95, %f98;
	fma.rn.f32 	%f100, %f92, %f96, %f99;
	fma.rn.f32 	%f217, %f93, %f97, %f100;
	add.s32 	%r125, %r125, 8;
$L__BB7_15:
	and.b32  	%r87, %r21, 4;
	setp.ne.s32 	%p11, %r87, 0;
	@%p11 bra 	$L__BB7_17;
	shl.b32 	%r88, %r125, 2;
	add.s32 	%r89, %r7, %r88;
	ld.shared.f32 	%f101, [%r89];
	ld.shared.f32 	%f102, [%r89+4];
	ld.shared.f32 	%f103, [%r89+8];
	ld.shared.f32 	%f104, [%r89+12];
	add.s32 	%r90, %r125, %r10;
	mad.lo.s32 	%r91, %r90, %r51, %r6;
	mul.wide.s32 	%rd46, %r91, 4;
	add.s64 	%rd47, %rd1, %rd46;
	ld.global.nc.f32 	%f105, [%rd47];
	add.s64 	%rd48, %rd47, %rd2;
	ld.global.nc.f32 	%f106, [%rd48];
	add.s64 	%rd49, %rd48, %rd2;
	ld.global.nc.f32 	%f107, [%rd49];
	add.s64 	%rd50, %rd49, %rd2;
	ld.global.nc.f32 	%f108, [%rd50];
	fma.rn.f32 	%f109, %f101, %f105, %f217;
	fma.rn.f32 	%f110, %f102, %f106, %f109;
	fma.rn.f32 	%f111, %f103, %f107, %f110;
	fma.rn.f32 	%f217, %f104, %f108, %f111;
	add.s32 	%r125, %r125, 4;
$L__BB7_17:
	setp.ge.s32 	%p12, %r125, %r13;
	@%p12 bra 	$L__BB7_31;
	mul.lo.s32 	%r92, %r1, %r116;
	add.s32 	%r93, %r92, %r125;
	sub.s32 	%r30, %r12, %r93;
	sub.s32 	%r94, %r92, %r12;
	add.s32 	%r95, %r94, %r125;
	setp.gt.u32 	%p13, %r95, -16;
	mov.u32 	%r130, %r125;
	@%p13 bra 	$L__BB7_21;
	and.b32  	%r31, %r30, -16;
	mov.b32 	%r129, 0;
	mov.u32 	%r130, %r125;
$L__BB7_20:
	.pragma "nounroll";
	shl.b32 	%r97, %r130, 2;
	add.s32 	%r98, %r7, %r97;
	ld.shared.f32 	%f113, [%r98];
	add.s32 	%r99, %r130, %r10;
	mad.lo.s32 	%r100, %r99, %r51, %r6;
	mul.wide.s32 	%rd51, %r100, 4;
	add.s64 	%rd52, %rd1, %rd51;
	ld.global.nc.f32 	%f114, [%rd52];
	fma.rn.f32 	%f115, %f113, %f114, %f217;
	ld.shared.f32 	%f116, [%r98+4];
	add.s64 	%rd53, %rd52, %rd2;
	ld.global.nc.f32 	%f117, [%rd53];
	fma.rn.f32 	%f118, %f116, %f117, %f115;
	ld.shared.f32 	%f119, [%r98+8];
	add.s64 	%rd54, %rd53, %rd2;
	ld.global.nc.f32 	%f120, [%rd54];
	fma.rn.f32 	%f121, %f119, %f120, %f118;
	ld.shared.f32 	%f122, [%r98+12];
	add.s64 	%rd55, %rd54, %rd2;
	ld.global.nc.f32 	%f123, [%rd55];
	fma.rn.f32 	%f124, %f122, %f123, %f121;
	ld.shared.f32 	%f125, [%r98+16];
	add.s64 	%rd56, %rd55, %rd2;
	ld.global.nc.f32 	%f126, [%rd56];
	fma.rn.f32 	%f127, %f125, %f126, %f124;
	ld.shared.f32 	%f128, [%r98+20];
	add.s64 	%rd57, %rd56, %rd2;
	ld.global.nc.f32 	%f129, [%rd57];
	fma.rn.f32 	%f130, %f128, %f129, %f127;
	ld.shared.f32 	%f131, [%r98+24];
	add.s64 	%rd58, %rd57, %rd2;
	ld.global.nc.f32 	%f132, [%rd58];
	fma.rn.f32 	%f133, %f131, %f132, %f130;
	ld.shared.f32 	%f134, [%r98+28];
	add.s64 	%rd59, %rd58, %rd2;
	ld.global.nc.f32 	%f135, [%rd59];
	fma.rn.f32 	%f136, %f134, %f135, %f133;
	ld.shared.f32 	%f137, [%r98+32];
	add.s64 	%rd60, %rd59, %rd2;
	ld.global.nc.f32 	%f138, [%rd60];
	fma.rn.f32 	%f139, %f137, %f138, %f136;
	ld.shared.f32 	%f140, [%r98+36];
	add.s64 	%rd61, %rd60, %rd2;
	ld.global.nc.f32 	%f141, [%rd61];
	fma.rn.f32 	%f142, %f140, %f141, %f139;
	ld.shared.f32 	%f143, [%r98+40];
	add.s64 	%rd62, %rd61, %rd2;
	ld.global.nc.f32 	%f144, [%rd62];
	fma.rn.f32 	%f145, %f143, %f144, %f142;
	ld.shared.f32 	%f146, [%r98+44];
	add.s64 	%rd63, %rd62, %rd2;
	ld.global.nc.f32 	%f147, [%rd63];
	fma.rn.f32 	%f148, %f146, %f147, %f145;
	ld.shared.f32 	%f149, [%r98+48];
	add.s64 	%rd64, %rd63, %rd2;
	ld.global.nc.f32 	%f150, [%rd64];
	fma.rn.f32 	%f151, %f149, %f150, %f148;
	ld.shared.f32 	%f152, [%r98+52];
	add.s64 	%rd65, %rd64, %rd2;
	ld.global.nc.f32 	%f153, [%rd65];
	fma.rn.f32 	%f154, %f152, %f153, %f151;
	ld.shared.f32 	%f155, [%r98+56];
	add.s64 	%rd66, %rd65, %rd2;
	ld.global.nc.f32 	%f156, [%rd66];
	fma.rn.f32 	%f157, %f155, %f156, %f154;
	ld.shared.f32 	%f158, [%r98+60];
	add.s64 	%rd67, %rd66, %rd2;
	ld.global.nc.f32 	%f159, [%rd67];
	fma.rn.f32 	%f217, %f158, %f159, %f157;
	add.s32 	%r130, %r130, 16;
	add.s32 	%r129, %r129, 16;
	setp.ne.s32 	%p14, %r129, %r31;
	@%p14 bra 	$L__BB7_20;
$L__BB7_21:
	and.b32  	%r101, %r30, 15;
	setp.eq.s32 	%p15, %r101, 0;
	@%p15 bra 	$L__BB7_31;
	cvt.u16.u32 	%rs4, %r125;
	mad.lo.s16 	%rs6, %rs9, %rs5, %rs4;
	cvt.u16.u32 	%rs7, %r12;
	sub.s16 	%rs8, %rs7, %rs6;
	cvt.u32.u16 	%r102, %rs8;
	and.b32  	%r41, %r102, 15;
	add.s32 	%r103, %r41, -1;
	and.b32  	%r42, %r102, 7;
	setp.lt.u32 	%p16, %r103, 7;
	@%p16 bra 	$L__BB7_24;
	shl.b32 	%r104, %r130, 2;
	add.s32 	%r105, %r7, %r104;
	ld.shared.f32 	%f161, [%r105];
	add.s32 	%r106, %r130, %r10;
	mad.lo.s32 	%r107, %r106, %r51, %r6;
	mul.wide.s32 	%rd68, %r107, 4;
	add.s64 	%rd69, %rd1, %rd68;
	ld.global.nc.f32 	%f162, [%rd69];
	fma.rn.f32 	%f163, %f161, %f162, %f217;
	ld.shared.f32 	%f164, [%r105+4];
	add.s64 	%rd70, %rd69, %rd2;
	ld.global.nc.f32 	%f165, [%rd70];
	fma.rn.f32 	%f166, %f164, %f165, %f163;
	ld.shared.f32 	%f167, [%r105+8];
	add.s64 	%rd71, %rd70, %rd2;
	ld.global.nc.f32 	%f168, [%rd71];
	fma.rn.f32 	%f169, %f167, %f168, %f166;
	ld.shared.f32 	%f170, [%r105+12];
	add.s64 	%rd72, %rd71, %rd2;
	ld.global.nc.f32 	%f171, [%rd72];
	fma.rn.f32 	%f172, %f170, %f171, %f169;
	ld.shared.f32 	%f173, [%r105+16];
	add.s64 	%rd73, %rd72, %rd2;
	ld.global.nc.f32 	%f174, [%rd73];
	fma.rn.f32 	%f175, %f173, %f174, %f172;
	ld.shared.f32 	%f176, [%r105+20];
	add.s64 	%rd74, %rd73, %rd2;
	ld.global.nc.f32 	%f177, [%rd74];
	fma.rn.f32 	%f178, %f176, %f177, %f175;
	ld.shared.f32 	%f179, [%r105+24];
	add.s64 	%rd75, %rd74, %rd2;
	ld.global.nc.f32 	%f180, [%rd75];
	fma.rn.f32 	%f181, %f179, %f180, %f178;
	ld.shared.f32 	%f182, [%r105+28];
	add.s64 	%rd76, %rd75, %rd2;
	ld.global.nc.f32 	%f183, [%rd76];
	fma.rn.f32 	%f217, %f182, %f183, %f181;
	add.s32 	%r130, %r130, 8;
$L__BB7_24:
	setp.eq.s32 	%p17, %r42, 0;
	@%p17 bra 	$L__BB7_31;
	and.b32  	%r45, %r41, 3;
	setp.lt.u32 	%p18, %r42, 4;
	@%p18 bra 	$L__BB7_27;
	shl.b32 	%r108, %r130, 2;
	add.s32 	%r109, %r7, %r108;
	ld.shared.f32 	%f185, [%r109];
	add.s32 	%r110, %r130, %r10;
	mad.lo.s32 	%r111, %r110, %r51, %r6;
	mul.wide.s32 	%rd77, %r111, 4;
	add.s64 	%rd78, %rd1, %rd77;
	ld.global.nc.f32 	%f186, [%rd78];
	fma.rn.f32 	%f187, %f185, %f186, %f217;
	ld.shared.f32 	%f188, [%r109+4];
	add.s64 	%rd79, %rd78, %rd2;
	ld.global.nc.f32 	%f189, [%rd79];
	fma.rn.f32 	%f190, %f188, %f189, %f187;
	ld.shared.f32 	%f191, [%r109+8];
	add.s64 	%rd80, %rd79, %rd2;
	ld.global.nc.f32 	%f192, [%rd80];
	fma.rn.f32 	%f193, %f191, %f192, %f190;
	ld.shared.f32 	%f194, [%r109+12];
	add.s64 	%rd81, %rd80, %rd2;
	ld.global.nc.f32 	%f195, [%rd81];
	fma.rn.f32 	%f217, %f194, %f195, %f193;
	add.s32 	%r130, %r130, 4;
$L__BB7_27:
	setp.eq.s32 	%p19, %r45, 0;
	@%p19 bra 	$L__BB7_31;
	shl.b32 	%r112, %r130, 2;
	add.s32 	%r48, %r7, %r112;
	ld.shared.f32 	%f196, [%r48];
	add.s32 	%r113, %r130, %r10;
	mad.lo.s32 	%r114, %r113, %r51, %r6;
	mul.wide.s32 	%rd82, %r114, 4;
	add.s64 	%rd5, %rd1, %rd82;
	ld.global.nc.f32 	%f197, [%rd5];
	fma.rn.f32 	%f217, %f196, %f197, %f217;
	setp.eq.s32 	%p20, %r45, 1;
	@%p20 bra 	$L__BB7_31;
	ld.shared.f32 	%f198, [%r48+4];
	add.s64 	%rd6, %rd5, %rd2;
	ld.global.nc.f32 	%f199, [%rd6];
	fma.rn.f32 	%f217, %f198, %f199, %f217;
	setp.eq.s32 	%p21, %r45, 2;
	@%p21 bra 	$L__BB7_31;
	ld.shared.f32 	%f200, [%r48+8];
	add.s64 	%rd83, %rd6, %rd2;
	ld.global.nc.f32 	%f201, [%rd83];
	fma.rn.f32 	%f217, %f200, %f201, %f217;
$L__BB7_31:
	bar.sync 	0;
	setp.lt.s32 	%p22, %r117, %r50;
	add.s32 	%r116, %r116, 1;
	add.s16 	%rs9, %rs9, 1;
	@%p22 bra 	$L__BB7_5;
$L__BB7_32:
	ld.param.u64 	%rd87, [_Z38hidden_layer_kernel_batch_shared_inputPKfS0_S0_Pfiii_param_3];
	max.f32 	%f202, %f217, 0f00000000;
	mad.lo.s32 	%r115, %r5, %r51, %r6;
	cvta.to.global.u64 	%rd84, %rd87;
	mul.wide.s32 	%rd85, %r115, 4;
	add.s64 	%rd86, %rd84, %rd85;
	st.global.f32 	[%rd86], %f202;
$L__BB7_33:
	ret;

}
	// .globl	_Z38hidden_layer_kernel_batch_shared_tiledPKfS0_S0_Pfiii
.visible .entry _Z38hidden_layer_kernel_batch_shared_tiledPKfS0_S0_Pfiii(
	.param .u64 .ptr .align 1 _Z38hidden_layer_kernel_batch_shared_tiledPKfS0_S0_Pfiii_param_0,
	.param .u64 .ptr .align 1 _Z38hidden_layer_kernel_batch_shared_tiledPKfS0_S0_Pfiii_param_1,
	.param .u64 .ptr .align 1 _Z38hidden_layer_kernel_batch_shared_tiledPKfS0_S0_Pfiii_param_2,
	.param .u64 .ptr .align 1 _Z38hidden_layer_kernel_batch_shared_tiledPKfS0_S0_Pfiii_param_3,
	.param .u32 _Z38hidden_layer_kernel_batch_shared_tiledPKfS0_S0_Pfiii_param_4,
	.param .u32 _Z38hidden_layer_kernel_batch_shared_tiledPKfS0_S0_Pfiii_param_5,
	.param .u32 _Z38hidden_layer_kernel_batch_shared_tiledPKfS0_S0_Pfiii_param_6
)
{
	.reg .pred 	%p<68>;
	.reg .b16 	%rs<6>;
	.reg .b32 	%r<174>;
	.reg .b32 	%f<244>;
	.reg .b64 	%rd<31>;

	ld.param.u64 	%rd5, [_Z38hidden_layer_kernel_batch_shared_tiledPKfS0_S0_Pfiii_param_0];
	ld.param.u64 	%rd6, [_Z38hidden_layer_kernel_batch_shared_tiledPKfS0_S0_Pfiii_param_1];
	ld.param.u64 	%rd3, [_Z38hidden_layer_kernel_batch_shared_tiledPKfS0_S0_Pfiii_param_2];
	ld.param.u64 	%rd4, [_Z38hidden_layer_kernel_batch_shared_tiledPKfS0_S0_Pfiii_param_3];
	ld.param.u32 	%r55, [_Z38hidden_layer_kernel_batch_shared_tiledPKfS0_S0_Pfiii_param_4];
	ld.param.u32 	%r58, [_Z38hidden_layer_kernel_batch_shared_tiledPKfS0_S0_Pfiii_param_5];
	ld.param.u32 	%r57, [_Z38hidden_layer_kernel_batch_shared_tiledPKfS0_S0_Pfiii_param_6];
	cvta.to.global.u64 	%rd1, %rd6;
	cvta.to.global.u64 	%rd2, %rd5;
	mov.u32 	%r1, %tid.x;
	and.b32  	%r2, %r1, 31;
	shr.u32 	%r3, %r1, 5;
	mov.u32 	%r59, %ctaid.y;
	shl.b32 	%r4, %r59, 5;
	or.b32  	%r60, %r4, %r2;
	mov.u32 	%r6, %ctaid.z;
	setp.gt.u32 	%p2, %r1, 31;
	setp.ge.s32 	%p3, %r60, %r58;
	shl.b32 	%r61, %r1, 2;
	and.b32  	%r62, %r61, 124;
	mov.u32 	%r63, shared_mem;
	add.s32 	%r64, %r63, %r62;
	add.s32 	%r7, %r64, 8448;
	mov.f32 	%f240, 0f00000000;
	or.pred  	%p4, %p2, %p3;
	@%p4 bra 	$L__BB8_2;
	cvta.to.global.u64 	%rd7, %rd3;
	mul.wide.u32 	%rd8, %r60, 4;
	add.s64 	%rd9, %rd7, %rd8;
	ld.global.nc.f32 	%f240, [%rd9];
	st.shared.f32 	[%r7], %f240;
$L__BB8_2:
	setp.lt.s32 	%p5, %r55, 1;
	@%p5 bra 	$L__BB8_49;
	setp.lt.s32 	%p6, %r60, %r58;
	setp.lt.s32 	%p7, %r6, %r57;
	mul.lo.s32 	%r8, %r55, %r6;
	shl.b32 	%r66, %r3, 4;
	add.s32 	%r9, %r63, %r66;
	mov.u32 	%r10, %ntid.x;
	and.pred  	%p1, %p6, %p7;
	add.s32 	%r11, %r1, %r10;
	cvt.u16.u32 	%rs3, %r11;
	sub.s16 	%rs4, 2047, %rs3;
	cvt.u16.u32 	%rs5, %r10;
	div.u16 	%rs1, %rs4, %rs5;
	and.b16  	%rs2, %rs1, 3;
	and.b32  	%r68, %r1, 992;
	or.b32  	%r69, %r68, %r2;
	shl.b32 	%r70, %r69, 2;
	add.s32 	%r71, %r63, 256;
	add.s32 	%r12, %r71, %r70;
	and.b32  	%r72, %r11, 31;
	add.s32 	%r13, %r72, %r4;
	shl.b32 	%r73, %r11, 2;
	and.b32  	%r74, %r73, 8188;
	add.s32 	%r14, %r71, %r74;
	add.s32 	%r15, %r11, %r10;
	and.b32  	%r75, %r15, 31;
	add.s32 	%r16, %r75, %r4;
	shl.b32 	%r76, %r15, 2;
	and.b32  	%r77, %r76, 8188;
	add.s32 	%r17, %r71, %r77;
	mov.b32 	%r165, 0;
	shl.b32 	%r79, %r3, 2;
	not.pred 	%p43, %p1;
$L__BB8_4:
	setp.ge.s32 	%p8, %r6, %r57;
	setp.gt.u32 	%p9, %r1, 511;
	bar.sync 	0;
	add.s32 	%r19, %r165, %r79;
	setp.ge.s32 	%p10, %r19, %r55;
	or.pred  	%p11, %p10, %p8;
	or.pred  	%p12, %p11, %p9;
	@%p12 bra 	$L__BB8_8;
	add.s32 	%r80, %r19, 3;
	setp.lt.s32 	%p13, %r80, %r55;
	@%p13 bra 	$L__BB8_52;
	add.s32 	%r166, %r19, %r8;
	mov.b32 	%r168, 1;
	mov.u32 	%r167, %r19;
	mov.u32 	%r169, %r9;
$L__BB8_7:
	add.s32 	%r82, %r168, -1;
	mul.wide.u32 	%rd10, %r166, 4;
	add.s64 	%rd11, %rd2, %rd10;
	ld.global.nc.f32 	%f40, [%rd11];
	st.shared.f32 	[%r169], %f40;
	setp.lt.u32 	%p14, %r82, 3;
	add.s32 	%r167, %r167, 1;
	setp.lt.s32 	%p15, %r167, %r55;
	and.pred  	%p16, %p14, %p15;
	add.s32 	%r169, %r169, 4;
	add.s32 	%r168, %r168, 1;
	add.s32 	%r166, %r166, 1;
	@%p16 bra 	$L__BB8_7;
$L__BB8_8:
	setp.eq.s16 	%p17, %rs2, 2;
	mov.u32 	%r170, %r1;
	@%p17 bra 	$L__BB8_18;
	setp.ge.s32 	%p18, %r60, %r58;
	mad.lo.s32 	%r29, %r3, -3, %r19;
	setp.ge.s32 	%p19, %r29, %r55;
	mov.f32 	%f233, 0f00000000;
	or.pred  	%p20, %p19, %p18;
	@%p20 bra 	$L__BB8_11;
	mad.lo.s32 	%r84, %r29, %r58, %r60;
	mul.wide.s32 	%rd14, %r84, 4;
	add.s64 	%rd15, %rd1, %rd14;
	ld.global.nc.f32 	%f233, [%rd15];
$L__BB8_11:
	setp.eq.s16 	%p21, %rs2, 3;
	st.shared.f32 	[%r12], %f233;
	mov.u32 	%r170, %r11;
	@%p21 bra 	$L__BB8_18;
	setp.ge.s32 	%p22, %r13, %r58;
	shr.u32 	%r86, %r11, 5;
	add.s32 	%r30, %r86, %r165;
	setp.ge.s32 	%p23, %r30, %r55;
	mov.f32 	%f234, 0f00000000;
	or.pred  	%p24, %p23, %p22;
	@%p24 bra 	$L__BB8_14;
	mad.lo.s32 	%r87, %r30, %r58, %r13;
	mul.wide.s32 	%rd16, %r87, 4;
	add.s64 	%rd17, %rd1, %rd16;
	ld.global.nc.f32 	%f234, [%rd17];
$L__BB8_14:
	setp.eq.s16 	%p25, %rs2, 0;
	st.shared.f32 	[%r14], %f234;
	mov.u32 	%r170, %r15;
	@%p25 bra 	$L__BB8_18;
	setp.ge.s32 	%p26, %r16, %r58;
	shr.u32 	%r89, %r15, 5;
	add.s32 	%r31, %r89, %r165;
	setp.ge.s32 	%p27, %r31, %r55;
	mov.f32 	%f235, 0f00000000;
	or.pred  	%p28, %p27, %p26;
	@%p28 bra 	$L__BB8_17;
	mad.lo.s32 	%r90, %r31, %r58, %r16;
	mul.wide.s32 	%rd18, %r90, 4;
	add.s64 	%rd19, %rd1, %rd18;
	ld.global.nc.f32 	%f235, [%rd19];
$L__BB8_17:
	add.s32 	%r170, %r15, %r10;
	st.shared.f32 	[%r17], %f235;
$L__BB8_18:
	setp.lt.u16 	%p29, %rs1, 2;
	@%p29 bra 	$L__BB8_28;
$L__BB8_19:
	shr.u32 	%r91, %r170, 5;
	and.b32  	%r35, %r170, 31;
	add.s32 	%r36, %r91, %r165;
	add.s32 	%r37, %r35, %r4;
	setp.ge.s32 	%p30, %r36, %r55;
	setp.ge.s32 	%p31, %r37, %r58;
	mov.f32 	%f236, 0f00000000;
	or.pred  	%p32, %p30, %p31;
	@%p32 bra 	$L__BB8_21;
	mad.lo.s32 	%r93, %r36, %r58, %r37;
	mul.wide.s32 	%rd20, %r93, 4;
	add.s64 	%rd21, %rd1, %rd20;
	ld.global.nc.f32 	%f236, [%rd21];
$L__BB8_21:
	and.b32  	%r94, %r170, 2016;
	or.b32  	%r95, %r94, %r35;
	shl.b32 	%r96, %r95, 2;
	mov.u32 	%r97, shared_mem;
	add.s32 	%r98, %r97, %r96;
	st.shared.f32 	[%r98+256], %f236;
	add.s32 	%r38, %r170, %r10;
	shr.u32 	%r99, %r38, 5;
	and.b32  	%r39, %r38, 31;
	add.s32 	%r40, %r99, %r165;
	add.s32 	%r100, %r39, %r4;
	setp.ge.s32 	%p33, %r40, %r55;
	setp.ge.s32 	%p34, %r100, %r58;
	mov.f32 	%f237, 0f00000000;
	or.pred  	%p35, %p33, %p34;
	@%p35 bra 	$L__BB8_23;
	mad.lo.s32 	%r101, %r40, %r58, %r100;
	mul.wide.s32 	%rd22, %r101, 4;
	add.s64 	%rd23, %rd1, %rd22;
	ld.global.nc.f32 	%f237, [%rd23];
$L__BB8_23:
	and.b32  	%r102, %r38, 2016;
	or.b32  	%r103, %r102, %r39;
	shl.b32 	%r104, %r103, 2;
	mov.u32 	%r105, shared_mem;
	add.s32 	%r106, %r105, %r104;
	st.shared.f32 	[%r106+256], %f237;
	add.s32 	%r42, %r38, %r10;
	shr.u32 	%r107, %r42, 5;
	and.b32  	%r43, %r42, 31;
	add.s32 	%r44, %r107, %r165;
	add.s32 	%r45, %r43, %r4;
	setp.ge.s32 	%p36, %r44, %r55;
	setp.ge.s32 	%p37, %r45, %r58;
	mov.f32 	%f238, 0f00000000;
	or.pred  	%p38, %p36, %p37;
	@%p38 bra 	$L__BB8_25;
	mad.lo.s32 	%r109, %r44, %r58, %r45;
	mul.wide.s32 	%rd24, %r109, 4;
	add.s64 	%rd25, %rd1, %rd24;
	ld.global.nc.f32 	%f238, [%rd25];
$L__BB8_25:
	and.b32  	%r110, %r42, 2016;
	or.b32  	%r111, %r110, %r43;
	shl.b32 	%r112, %r111, 2;
	mov.u32 	%r113, shared_mem;
	add.s32 	%r114, %r113, %r112;
	st.shared.f32 	[%r114+256], %f238;
	add.s32 	%r46, %r42, %r10;
	shr.u32 	%r115, %r46, 5;
	and.b32  	%r47, %r46, 31;
	add.s32 	%r48, %r115, %r165;
	add.s32 	%r49, %r47, %r4;
	setp.ge.s32 	%p39, %r48, %r55;
	setp.ge.s32 	%p40, %r49, %r58;
	mov.f32 	%f239, 0f00000000;
	or.pred  	%p41, %p39, %p40;
	@%p41 bra 	$L__BB8_27;
	mad.lo.s32 	%r117, %r48, %r58, %r49;
	mul.wide.s32 	%rd26, %r117, 4;
	add.s64 	%rd27, %rd1, %rd26;
	ld.global.nc.f32 	%f239, [%rd27];
$L__BB8_27:
	and.b32  	%r118, %r46, 2016;
	or.b32  	%r119, %r118, %r47;
	shl.b32 	%r120, %r119, 2;
	mov.u32 	%r121, shared_mem;
	add.s32 	%r122, %r121, %r120;
	st.shared.f32 	[%r122+256], %f239;
	add.s32 	%r170, %r46, %r10;
	setp.lt.u32 	%p42, %r170, 2048;
	@%p42 bra 	$L__BB8_19;
$L__BB8_28:
	bar.sync 	0;
	@%p43 bra 	$L__BB8_48;
	add.s32 	%r124, %r165, 3;
	setp.lt.s32 	%p44, %r124, %r55;
	mov.b32 	%r172, 0;
	@%p44 bra 	$L__BB8_32;
$L__BB8_30:
	add.s32 	%r155, %r172, %r165;
	setp.ge.s32 	%p60, %r155, %r55;
	@%p60 bra 	$L__BB8_48;
$L__BB8_31:
	shl.b32 	%r156, %r172, 2;
	mov.u32 	%r157, shared_mem;
	add.s32 	%r158, %r157, %r156;
	ld.shared.f32 	%f217, [%r158];
	shl.b32 	%r159, %r2, 2;
	shl.b32 	%r160, %r172, 7;
	or.b32  	%r161, %r160, %r159;
	add.s32 	%r162, %r157, %r161;
	ld.shared.f32 	%f218, [%r162+256];
	fma.rn.f32 	%f240, %f217, %f218, %f240;
	add.s32 	%r53, %r172, 1;
	setp.lt.u32 	%p61, %r172, 63;
	add.s32 	%r163, %r53, %r165;
	setp.lt.s32 	%p62, %r163, %r55;
	and.pred  	%p63, %p61, %p62;
	mov.u32 	%r172, %r53;
	@%p63 bra 	$L__BB8_31;
	bra.uni 	$L__BB8_48;
$L__BB8_32:
	ld.shared.v4.f32 	{%f52, %f53, %f54, %f55}, [shared_mem];
	ld.shared.f32 	%f56, [%r7+-8192];
	fma.rn.f32 	%f57, %f52, %f56, %f240;
	ld.shared.f32 	%f58, [%r7+-8064];
	fma.rn.f32 	%f59, %f53, %f58, %f57;
	ld.shared.f32 	%f60, [%r7+-7936];
	fma.rn.f32 	%f61, %f54, %f60, %f59;
	ld.shared.f32 	%f62, [%r7+-7808];
	fma.rn.f32 	%f240, %f55, %f62, %f61;
	add.s32 	%r126, %r165, 7;
	setp.ge.s32 	%p45, %r126, %r55;
	mov.b32 	%r172, 4;
	@%p45 bra 	$L__BB8_30;
	ld.shared.v4.f32 	{%f63, %f64, %f65, %f66}, [shared_mem+16];
	ld.shared.f32 	%f67, [%r7+-7680];
	fma.rn.f32 	%f68, %f63, %f67, %f240;
	ld.shared.f32 	%f69, [%r7+-7552];
	fma.rn.f32 	%f70, %f64, %f69, %f68;
	ld.shared.f32 	%f71, [%r7+-7424];
	fma.rn.f32 	%f72, %f65, %f71, %f70;
	ld.shared.f32 	%f73, [%r7+-7296];
	fma.rn.f32 	%f240, %f66, %f73, %f72;
	add.s32 	%r128, %r165, 11;
	setp.ge.s32 	%p46, %r128, %r55;
	mov.b32 	%r172, 8;
	@%p46 bra 	$L__BB8_30;
	ld.shared.v4.f32 	{%f74, %f75, %f76, %f77}, [shared_mem+32];
	ld.shared.f32 	%f78, [%r7+-7168];
	fma.rn.f32 	%f79, %f74, %f78, %f240;
	ld.shared.f32 	%f80, [%r7+-7040];
	fma.rn.f32 	%f81, %f75, %f80, %f79;
	ld.shared.f32 	%f82, [%r7+-6912];
	fma.rn.f32 	%f83, %f76, %f82, %f81;
	ld.shared.f32 	%f84, [%r7+-6784];
	fma.rn.f32 	%f240, %f77, %f84, %f83;
	add.s32 	%r130, %r165, 15;
	setp.ge.s32 	%p47, %r130, %r55;
	mov.b32 	%r172, 12;
	@%p47 bra 	$L__BB8_30;
	ld.shared.v4.f32 	{%f85, %f86, %f87, %f88}, [shared_mem+48];
	ld.shared.f32 	%f89, [%r7+-6656];
	fma.rn.f32 	%f90, %f85, %f89, %f240;
	ld.shared.f32 	%f91, [%r7+-6528];
	fma.rn.f32 	%f92, %f86, %f91, %f90;
	ld.shared.f32 	%f93, [%r7+-6400];
	fma.rn.f32 	%f94, %f87, %f93, %f92;
	ld.shared.f32 	%f95, [%r7+-6272];
	fma.rn.f32 	%f240, %f88, %f95, %f94;
	add.s32 	%r132, %r165, 19;
	setp.ge.s32 	%p48, %r132, %r55;
	mov.b32 	%r172, 16;
	@%p48 bra 	$L__BB8_30;
	ld.shared.v4.f32 	{%f96, %f97, %f98, %f99}, [shared_mem+64];
	ld.shared.f32 	%f100, [%r7+-6144];
	fma.rn.f32 	%f101, %f96, %f100, %f240;
	ld.shared.f32 	%f102, [%r7+-6016];
	fma.rn.f32 	%f103, %f97, %f102, %f101;
	ld.shared.f32 	%f104, [%r7+-5888];
	fma.rn.f32 	%f105, %f98, %f104, %f103;
	ld.shared.f32 	%f106, [%r7+-5760];
	fma.rn.f32 	%f240, %f99, %f106, %f105;
	add.s32 	%r134, %r165, 23;
	setp.ge.s32 	%p49, %r134, %r55;
	mov.b32 	%r172, 20;
	@%p49 bra 	$L__BB8_30;
	ld.shared.v4.f32 	{%f107, %f108, %f109, %f110}, [shared_mem+80];
	ld.shared.f32 	%f111, [%r7+-5632];
	fma.rn.f32 	%f112, %f107, %f111, %f240;
	ld.shared.f32 	%f113, [%r7+-5504];
	fma.rn.f32 	%f114, %f108, %f113, %f112;
	ld.shared.f32 	%f115, [%r7+-5376];
	fma.rn.f32 	%f116, %f109, %f115, %f114;
	ld.shared.f32 	%f117, [%r7+-5248];
	fma.rn.f32 	%f240, %f110, %f117, %f116;
	add.s32 	%r136, %r165, 27;
	setp.ge.s32 	%p50, %r136, %r55;
	mov.b32 	%r172, 24;
	@%p50 bra 	$L__BB8_30;
	ld.shared.v4.f32 	{%f118, %f119, %f120, %f121}, [shared_mem+96];
	ld.shared.f32 	%f122, [%r7+-5120];
	fma.rn.f32 	%f123, %f118, %f122, %f240;
	ld.shared.f32 	%f124, [%r7+-4992];
	fma.rn.f32 	%f125, %f119, %f124, %f123;
	ld.shared.f32 	%f126, [%r7+-4864];
	fma.rn.f32 	%f127, %f120, %f126, %f125;
	ld.shared.f32 	%f128, [%r7+-4736];
	fma.rn.f32 	%f240, %f121, %f128, %f127;
	add.s32 	%r138, %r165, 31;
	setp.ge.s32 	%p51, %r138, %r55;
	mov.b32 	%r172, 28;
	@%p51 bra 	$L__BB8_30;
	ld.shared.v4.f32 	{%f129, %f130, %f131, %f132}, [shared_mem+112];
	ld.shared.f32 	%f133, [%r7+-4608];
	fma.rn.f32 	%f134, %f129, %f133, %f240;
	ld.shared.f32 	%f135, [%r7+-4480];
	fma.rn.f32 	%f136, %f130, %f135, %f134;
	ld.shared.f32 	%f137, [%r7+-4352];
	fma.rn.f32 	%f138, %f131, %f137, %f136;
	ld.shared.f32 	%f139, [%r7+-4224];
	fma.rn.f32 	%f240, %f132, %f139, %f138;
	add.s32 	%r140, %r165, 35;
	setp.ge.s32 	%p52, %r140, %r55;
	mov.b32 	%r172, 32;
	@%p52 bra 	$L__BB8_30;
	ld.shared.v4.f32 	{%f140, %f141, %f142, %f143}, [shared_mem+128];
	ld.shared.f32 	%f144, [%r7+-4096];
	fma.rn.f32 	%f145, %f140, %f144, %f240;
	ld.shared.f32 	%f146, [%r7+-3968];
	fma.rn.f32 	%f147, %f141, %f146, %f145;
	ld.shared.f32 	%f148, [%r7+-3840];
	fma.rn.f32 	%f149, %f142, %f148, %f147;
	ld.shared.f32 	%f150, [%r7+-3712];
	fma.rn.f32 	%f240, %f143, %f150, %f149;
	add.s32 	%r142, %r165, 39;
	setp.ge.s32 	%p53, %r142, %r55;
	mov.b32 	%r172, 36;
	@%p53 bra 	$L__BB8_30;
	ld.shared.v4.f32 	{%f151, %f152, %f153, %f154}, [shared_mem+144];
	ld.shared.f32 	%f155, [%r7+-3584];
	fma.rn.f32 	%f156, %f151, %f155, %f240;
	ld.shared.f32 	%f157, [%r7+-3456];
	fma.rn.f32 	%f158, %f152, %f157, %f156;
	ld.shared.f32 	%f159, [%r7+-3328];
	fma.rn.f32 	%f160, %f153, %f159, %f158;
	ld.shared.f32 	%f161, [%r7+-3200];
	fma.rn.f32 	%f240, %f154, %f161, %f160;
	add.s32 	%r144, %r165, 43;
	setp.ge.s32 	%p54, %r144, %r55;
	mov.b32 	%r172, 40;
	@%p54 bra 	$L__BB8_30;
	ld.shared.v4.f32 	{%f162, %f163, %f164, %f165}, [shared_mem+160];
	ld.shared.f32 	%f166, [%r7+-3072];
	fma.rn.f32 	%f167, %f162, %f166, %f240;
	ld.shared.f32 	%f168, [%r7+-2944];
	fma.rn.f32 	%f169, %f163, %f168, %f167;
	ld.shared.f32 	%f170, [%r7+-2816];
	fma.rn.f32 	%f171, %f164, %f170, %f169;
	ld.shared.f32 	%f172, [%r7+-2688];
	fma.rn.f32 	%f240, %f165, %f172, %f171;
	add.s32 	%r146, %r165, 47;
	setp.ge.s32 	%p55, %r146, %r55;
	mov.b32 	%r172, 44;
	@%p55 bra 	$L__BB8_30;
	ld.shared.v4.f32 	{%f173, %f174, %f175, %f176}, [shared_mem+176];
	ld.shared.f32 	%f177, [%r7+-2560];
	fma.rn.f32 	%f178, %f173, %f177, %f240;
	ld.shared.f32 	%f179, [%r7+-2432];
	fma.rn.f32 	%f180, %f174, %f179, %f178;
	ld.shared.f32 	%f181, [%r7+-2304];
	fma.rn.f32 	%f182, %f175, %f181, %f180;
	ld.shared.f32 	%f183, [%r7+-2176];
	fma.rn.f32 	%f240, %f176, %f183, %f182;
	add.s32 	%r148, %r165, 51;
	setp.ge.s32 	%p56, %r148, %r55;
	mov.b32 	%r172, 48;
	@%p56 bra 	$L__BB8_30;
	ld.shared.v4.f32 	{%f184, %f185, %f186, %f187}, [shared_mem+192];
	ld.shared.f32 	%f188, [%r7+-2048];
	fma.rn.f32 	%f189, %f184, %f188, %f240;
	ld.shared.f32 	%f190, [%r7+-1920];
	fma.rn.f32 	%f191, %f185, %f190, %f189;
	ld.shared.f32 	%f192, [%r7+-1792];
	fma.rn.f32 	%f193, %f186, %f192, %f191;
	ld.shared.f32 	%f194, [%r7+-1664];
	fma.rn.f32 	%f240, %f187, %f194, %f193;
	add.s32 	%r150, %r165, 55;
	setp.ge.s32 	%p57, %r150, %r55;
	mov.b32 	%r172, 52;
	@%p57 bra 	$L__BB8_30;
	ld.shared.v4.f32 	{%f195, %f196, %f197, %f198}, [shared_mem+208];
	ld.shared.f32 	%f199, [%r7+-1536];
	fma.rn.f32 	%f200, %f195, %f199, %f240;
	ld.shared.f32 	%f201, [%r7+-1408];
	fma.rn.f32 	%f202, %f196, %f201, %f200;
	ld.shared.f32 	%f203, [%r7+-1280];
	fma.rn.f32 	%f204, %f197, %f203, %f202;
	ld.shared.f32 	%f205, [%r7+-1152];
	fma.rn.f32 	%f240, %f198, %f205, %f204;
	add.s32 	%r152, %r165, 59;
	setp.ge.s32 	%p58, %r152, %r55;
	mov.b32 	%r172, 56;
	@%p58 bra 	$L__BB8_30;
	ld.shared.v4.f32 	{%f206, %f207, %f208, %f209}, [shared_mem+224];
	ld.shared.f32 	%f210, [%r7+-1024];
	fma.rn.f32 	%f211, %f206, %f210, %f240;
	ld.shared.f32 	%f212, [%r7+-896];
	fma.rn.f32 	%f213, %f207, %f212, %f211;
	ld.shared.f32 	%f214, [%r7+-768];
	fma.rn.f32 	%f215, %f208, %f214, %f213;
	ld.shared.f32 	%f216, [%r7+-640];
	fma.rn.f32 	%f240, %f209, %f216, %f215;
	add.s32 	%r154, %r165, 63;
	setp.ge.s32 	%p59, %r154, %r55;
	mov.b32 	%r172, 60;
	@%p59 bra 	$L__BB8_30;
	ld.shared.v4.f32 	{%f219, %f220, %f221, %f222}, [shared_mem+240];
	ld.shared.f32 	%f223, [%r7+-512];
	fma.rn.f32 	%f224, %f219, %f223, %f240;
	ld.shared.f32 	%f225, [%r7+-384];
	fma.rn.f32 	%f226, %f220, %f225, %f224;
	ld.shared.f32 	%f227, [%r7+-256];
	fma.rn.f32 	%f228, %f221, %f227, %f226;
	ld.shared.f32 	%f229, [%r7+-128];
	fma.rn.f32 	%f240, %f222, %f229, %f228;
$L__BB8_48:
	add.s32 	%r165, %r165, 64;
	setp.lt.s32 	%p64, %r165, %r55;
	@%p64 bra 	$L__BB8_4;
$L__BB8_49:
	setp.ge.s32 	%p65, %r60, %r58;
	setp.ge.s32 	%p66, %r6, %r57;
	or.pred  	%p67, %p65, %p66;
	@%p67 bra 	$L__BB8_51;
	max.f32 	%f230, %f240, 0f00000000;
	mad.lo.s32 	%r164, %r58, %r6, %r60;
	cvta.to.global.u64 	%rd28, %rd4;
	mul.wide.u32 	%rd29, %r164, 4;
	add.s64 	%rd30, %rd28, %rd29;
	st.global.f32 	[%rd30], %f230;
$L__BB8_51:
	ret;
$L__BB8_52:
	add.s32 	%r83, %r19, %r8;
	mul.wide.u32 	%rd12, %r83, 4;
	add.s64 	%rd13, %rd2, %rd12;
	ld.global.nc.v4.f32 	{%f41, %f42, %f43, %f44}, [%rd13];
	st.shared.v4.f32 	[%r9], {%f41, %f42, %f43, %f44};
	bra.uni 	$L__BB8_8;

}
	// .globl	_Z24transpose_weights_kernelPKfPfii
.visible .entry _Z24transpose_weights_kernelPKfPfii(
	.param .u64 .ptr .align 1 _Z24transpose_weights_kernelPKfPfii_param_0,
	.param .u64 .ptr .align 1 _Z24transpose_weights_kernelPKfPfii_param_1,
	.param .u32 _Z24transpose_weights_kernelPKfPfii_param_2,
	.param .u32 _Z24transpose_weights_kernelPKfPfii_param_3
)
{
	.reg .pred 	%p<7>;
	.reg .b32 	%r<24>;
	.reg .b32 	%f<3>;
	.reg .b64 	%rd<9>;
	// demoted variable
	.shared .align 4 .b8 _ZZ24transpose_weights_kernelPKfPfiiE4tile[4224];
	ld.param.u64 	%rd1, [_Z24transpose_weights_kernelPKfPfii_param_0];
	ld.param.u64 	%rd2, [_Z24transpose_weights_kernelPKfPfii_param_1];
	ld.param.u32 	%r9, [_Z24transpose_weights_kernelPKfPfii_param_2];
	ld.param.u32 	%r10, [_Z24transpose_weights_kernelPKfPfii_param_3];
	mov.u32 	%r11, %ctaid.y;
	shl.b32 	%r1, %r11, 5;
	mov.u32 	%r12, %ctaid.x;
	shl.b32 	%r2, %r12, 5;
	mov.u32 	%r3, %tid.y;
	add.s32 	%r4, %r1, %r3;
	mov.u32 	%r5, %tid.x;
	add.s32 	%r6, %r2, %r5;
	setp.ge.s32 	%p1, %r4, %r9;
	setp.ge.s32 	%p2, %r6, %r10;
	or.pred  	%p3, %p1, %p2;
	@%p3 bra 	$L__BB9_2;
	cvta.to.global.u64 	%rd3, %rd1;
	mad.lo.s32 	%r13, %r10, %r4, %r6;
	mul.wide.s32 	%rd4, %r13, 4;
	add.s64 	%rd5, %rd3, %rd4;
	ld.global.f32 	%f1, [%rd5];
	mov.u32 	%r14, _ZZ24transpose_weights_kernelPKfPfiiE4tile;
	mad.lo.s32 	%r15, %r3, 132, %r14;
	shl.b32 	%r16, %r5, 2;
	add.s32 	%r17, %r15, %r16;
	st.shared.f32 	[%r17], %f1;
$L__BB9_2:
	bar.sync 	0;
	add.s32 	%r7, %r2, %r3;
	add.s32 	%r18, %r1, %r5;
	setp.ge.s32 	%p4, %r7, %r10;
	setp.ge.s32 	%p5, %r18, %r9;
	or.pred  	%p6, %p4, %p5;
	@%p6 bra 	$L__BB9_4;
	mov.u32 	%r19, _ZZ24transpose_weights_kernelPKfPfiiE4tile;
	mad.lo.s32 	%r20, %r5, 132, %r19;
	shl.b32 	%r21, %r3, 2;
	add.s32 	%r22, %r20, %r21;
	ld.shared.f32 	%f2, [%r22];
	mad.lo.s32 	%r23, %r9, %r7, %r18;
	cvta.to.global.u64 	%rd6, %rd2;
	mul.wide.s32 	%rd7, %r23, 4;
	add.s64 	%rd8, %rd6, %rd7;
	st.global.f32 	[%rd8], %f2;
$L__BB9_4:
	ret;

}


// ===== COMPILED SASS (sm_100) =====

	.target	sm_100

	.elftype	@"ET_EXEC"


//--------------------- .note.nv.tkinfo           --------------------------
	.section	.note.nv.tkinfo,"",@"SHT_NOTE"
	.sectionflags	@"SHF_NOTE_NV_TKINFO"
	.tkinfo
        /*0018*/ 	.word	0x00000002
        /*0030*/ 	.string	""
        /*0030*/ 	.string	"ptxas"
        /*0030*/ 	.string	"Cuda compilation tools, release 13.0, V13.0.88"
        /*0030*/ 	.string	"Build cuda_13.0.r13.0/compiler.36424714_0"
        /*0030*/ 	.string	"-arch sm_100 -m 64 "



//--------------------- .note.nv.cuinfo           --------------------------
	.section	.note.nv.cuinfo,"",@"SHT_NOTE"
	.sectionflags	@"SHF_NOTE_NV_CUINFO"
        /*0018*/ 	.short	0x0002
        /*001a*/ 	.short	0x0064
        /*001c*/ 	.short	0x0082
	.zero		2


//--------------------- .nv.info                  --------------------------
	.section	.nv.info,"",@"SHT_CUDA_INFO"
	.align	4


	//----- nvinfo : EIATTR_REGCOUNT
	.align		4
        /*0000*/ 	.byte	0x04, 0x2f
        /*0002*/ 	.short	(.L_1 - .L_0)
	.align		4
.L_0:
        /*0004*/ 	.word	index@(_Z25hidden_layer_kernel_batchPKfS0_S0_Pfiii)
        /*0008*/ 	.word	0x00000020


	//----- nvinfo : EIATTR_FRAME_SIZE
	.align		4
.L_1:
        /*000c*/ 	.byte	0x04, 0x11
        /*000e*/ 	.short	(.L_3 - .L_2)
	.align		4
.L_2:
        /*0010*/ 	.word	index@(_Z25hidden_layer_kernel_batchPKfS0_S0_Pfiii)
        /*0014*/ 	.word	0x00000000


	//----- nvinfo : EIATTR_REGCOUNT
	.align		4
.L_3:
        /*0018*/ 	.byte	0x04, 0x2f
        /*001a*/ 	.short	(.L_5 - .L_4)
	.align		4
.L_4:
        /*001c*/ 	.word	index@(_Z35hidden_layer_kernel_batch_optimizedPKfS0_S0_Pfiii)
        /*0020*/ 	.word	0x00000020


	//----- nvinfo : EIATTR_FRAME_SIZE
	.align		4
.L_5:
        /*0024*/ 	.byte	0x04, 0x11
        /*0026*/ 	.short	(.L_7 - .L_6)
	.align		4
.L_6:
        /*0028*/ 	.word	index@(_Z35hidden_layer_kernel_batch_optimizedPKfS0_S0_Pfiii)
        /*002c*/ 	.word	0x00000000


	//----- nvinfo : EIATTR_REGCOUNT
	.align		4
.L_7:
        /*0030*/ 	.byte	0x04, 0x2f
        /*0032*/ 	.short	(.L_9 - .L_8)
	.align		4
.L_8:
        /*0034*/ 	.word	index@(_Z34hidden_layer_kernel_batch_advancedPKfS0_S0_Pfiii)
        /*0038*/ 	.word	0x00000020


	//----- nvinfo : EIATTR_FRAME_SIZE
	.align		4
.L_9:
        /*003c*/ 	.byte	0x04, 0x11
        /*003e*/ 	.short	(.L_11 - .L_10)
	.align		4
.L_10:
        /*0040*/ 	.word	index@(_Z34hidden_layer_kernel_batch_advancedPKfS0_S0_Pfiii)
        /*0044*/ 	.word	0x00000000


	//----- nvinfo : EIATTR_REGCOUNT
	.align		4
.L_11:
        /*0048*/ 	.byte	0x04, 0x2f
        /*004a*/ 	.short	(.L_13 - .L_12)
	.align		4
.L_12:
        /*004c*/ 	.word	index@(_Z36hidden_layer_kernel_batch_vectorizedPKfS0_S0_Pfiii)
        /*0050*/ 	.word	0x00000020


	//----- nvinfo : EIATTR_FRAME_SIZE
	.align		4
.L_13:
        /*0054*/ 	.byte	0x04, 0x11
        /*0056*/ 	.short	(.L_15 - .L_14)
	.align		4
.L_14:
        /*0058*/ 	.word	index@(_Z36hidden_layer_kernel_batch_vectorizedPKfS0_S0_Pfiii)
        /*005c*/ 	.word	0x00000000


	//----- nvinfo : EIATTR_REGCOUNT
	.align		4
.L_15:
        /*0060*/ 	.byte	0x04, 0x2f
        /*0062*/ 	.short	(.L_17 - .L_16)
	.align		4
.L_16:
        /*0064*/ 	.word	index@(_Z37hidden_layer_kernel_batch_vectorized4PKfS0_S0_Pfiii)
        /*0068*/ 	.word	0x00000020


	//----- nvinfo : EIATTR_FRAME_SIZE
	.align		4
.L_17:
        /*006c*/ 	.byte	0x04, 0x11
        /*006e*/ 	.short	(.L_19 - .L_18)
	.align		4
.L_18:
        /*0070*/ 	.word	index@(_Z37hidden_layer_kernel_batch_vectorized4PKfS0_S0_Pfiii)
        /*0074*/ 	.word	0x00000000


	//----- nvinfo : EIATTR_REGCOUNT
	.align		4
.L_19:
        /*0078*/ 	.byte	0x04, 0x2f
        /*007a*/ 	.short	(.L_21 - .L_20)
	.align		4
.L_20:
        /*007c*/ 	.word	index@(_Z34hidden_layer_kernel_batch_combinedPKfS0_S0_Pfiii)
        /*0080*/ 	.word	0x00000020


	//----- nvinfo : EIATTR_FRAME_SIZE
	.align		4
.L_21:
        /*0084*/ 	.byte	0x04, 0x11
        /*0086*/ 	.short	(.L_23 - .L_22)
	.align		4
.L_22:
        /*0088*/ 	.word	index@(_Z34hidden_layer_kernel_batch_combinedPKfS0_S0_Pfiii)
        /*008c*/ 	.word	0x00000000


	//----- nvinfo : EIATTR_REGCOUNT
	.align		4
.L_23:
        /*0090*/ 	.byte	0x04, 0x2f
        /*0092*/ 	.short	(.L_25 - .L_24)
	.align		4
.L_24:
        /*0094*/ 	.word	index@(_Z36hidden_layer_kernel_batch_transposedPKfS0_S0_Pfiii)
        /*0098*/ 	.word	0x0000002c


	//----- nvinfo : EIATTR_FRAME_SIZE
	.align		4
.L_25:
        /*009c*/ 	.byte	0x04, 0x11
        /*009e*/ 	.short	(.L_27 - .L_26)
	.align		4
.L_26:
        /*00a0*/ 	.word	index@(_Z36hidden_layer_kernel_batch_transposedPKfS0_S0_Pfiii)
        /*00a4*/ 	.word	0x00000000


	//----- nvinfo : EIATTR_REGCOUNT
	.align		4
.L_27:
        /*00a8*/ 	.byte	0x04, 0x2f
        /*00aa*/ 	.short	(.L_29 - .L_28)
	.align		4
.L_28:
        /*00ac*/ 	.word	index@(_Z38hidden_layer_kernel_batch_shared_inputPKfS0_S0_Pfiii)
        /*00b0*/ 	.word	0x00000020


	//----- nvinfo : EIATTR_FRAME_SIZE
	.align		4
.L_29:
        /*00b4*/ 	.byte	0x04, 0x11
        /*00b6*/ 	.short	(.L_31 - .L_30)
	.align		4
.L_30:
        /*00b8*/ 	.word	index@(_Z38hidden_layer_kernel_batch_shared_inputPKfS0_S0_Pfiii)
        /*00bc*/ 	.word	0x00000000


	//----- nvinfo : EIATTR_REGCOUNT
	.align		4
.L_31:
        /*00c0*/ 	.byte	0x04, 0x2f
        /*00c2*/ 	.short	(.L_33 - .L_32)
	.align		4
.L_32:
        /*00c4*/ 	.word	index@(_Z38hidden_layer_kernel_batch_shared_tiledPKfS0_S0_Pfiii)
        /*00c8*/ 	.word	0x00000020


	//----- nvinfo : EIATTR_FRAME_SIZE
	.align		4
.L_33:
        /*00cc*/ 	.byte	0x04, 0x11
        /*00ce*/ 	.short	(.L_35 - .L_34)
	.align		4
.L_34:
        /*00d0*/ 	.word	index@($__internal_0_$__cuda_sm20_div_u16)
        /*00d4*/ 	.word	0x00000000


	//----- nvinfo : EIATTR_FRAME_SIZE
	.align		4
.L_35:
        /*00d8*/ 	.byte	0x04, 0x11
        /*00da*/ 	.short	(.L_37 - .L_36)
	.align		4
.L_36:
        /*00dc*/ 	.word	index@(_Z38hidden_layer_kernel_batch_shared_tiledPKfS0_S0_Pfiii)
        /*00e0*/ 	.word	0x00000000


	//----- nvinfo : EIATTR_REGCOUNT
	.align		4
.L_37:
        /*00e4*/ 	.byte	0x04, 0x2f
        /*00e6*/ 	.short	(.L_39 - .L_38)
	.align		4
.L_38:
        /*00e8*/ 	.word	index@(_Z24transpose_weights_kernelPKfPfii)
        /*00ec*/ 	.word	0x0000000e


	//----- nvinfo : EIATTR_FRAME_SIZE
	.align		4
.L_39:
        /*00f0*/ 	.byte	0x04, 0x11
        /*00f2*/ 	.short	(.L_41 - .L_40)
	.align		4
.L_40:
        /*00f4*/ 	.word	index@(_Z24transpose_weights_kernelPKfPfii)
        /*00f8*/ 	.word	0x00000000


	//----- nvinfo : EIATTR_MIN_STACK_SIZE
	.align		4
.L_41:
        /*00fc*/ 	.byte	0x04, 0x12
        /*00fe*/ 	.short	(.L_43 - .L_42)
	.align		4
.L_42:
        /*0100*/ 	.word	index@(_Z24transpose_weights_kernelPKfPfii)
        /*0104*/ 	.word	0x00000000


	//----- nvinfo : EIATTR_MIN_STACK_SIZE
	.align		4
.L_43:
        /*0108*/ 	.byte	0x04, 0x12
        /*010a*/ 	.short	(.L_45 - .L_44)
	.align		4
.L_44:
        /*010c*/ 	.word	index@(_Z38hidden_layer_kernel_batch_shared_tiledPKfS0_S0_Pfiii)
        /*0110*/ 	.word	0x00000000


	//----- nvinfo : EIATTR_MIN_STACK_SIZE
	.align		4
.L_45:
        /*0114*/ 	.byte	0x04, 0x12
        /*0116*/ 	.short	(.L_47 - .L_46)
	.align		4
.L_46:
        /*0118*/ 	.word	index@(_Z38hidden_layer_kernel_batch_shared_inputPKfS0_S0_Pfiii)
        /*011c*/ 	.word	0x00000000


	//----- nvinfo : EIATTR_MIN_STACK_SIZE
	.align		4
.L_47:
        /*0120*/ 	.byte	0x04, 0x12
        /*0122*/ 	.short	(.L_49 - .L_48)
	.align		4
.L_48:
        /*0124*/ 	.word	index@(_Z36hidden_layer_kernel_batch_transposedPKfS0_S0_Pfiii)
        /*0128*/ 	.word	0x00000000


	//----- nvinfo : EIATTR_MIN_STACK_SIZE
	.align		4
.L_49:
        /*012c*/ 	.byte	0x04, 0x12
        /*012e*/ 	.short	(.L_51 - .L_50)
	.align		4
.L_50:
        /*0130*/ 	.word	index@(_Z34hidden_layer_kernel_batch_combinedPKfS0_S0_Pfiii)
        /*0134*/ 	.word	0x00000000


	//----- nvinfo : EIATTR_MIN_STACK_SIZE
	.align		4
.L_51:
        /*0138*/ 	.byte	0x04, 0x12
        /*013a*/ 	.short	(.L_53 - .L_52)
	.align		4
.L_52:
        /*013c*/ 	.word	index@(_Z37hidden_layer_kernel_batch_vectorized4PKfS0_S0_Pfiii)
        /*0140*/ 	.word	0x00000000


	//----- nvinfo : EIATTR_MIN_STACK_SIZE
	.align		4
.L_53:
        /*0144*/ 	.byte	0x04, 0x12
        /*0146*/ 	.short	(.L_55 - .L_54)
	.align		4
.L_54:
        /*0148*/ 	.word	index@(_Z36hidden_layer_kernel_batch_vectorizedPKfS0_S0_Pfiii)
        /*014c*/ 	.word	0x00000000


	//----- nvinfo : EIATTR_MIN_STACK_SIZE
	.align		4
.L_55:
        /*0150*/ 	.byte	0x04, 0x12
        /*0152*/ 	.short	(.L_57 - .L_56)
	.align		4
.L_56:
        /*0154*/ 	.word	index@(_Z34hidden_layer_kernel_batch_advancedPKfS0_S0_Pfiii)
        /*0158*/ 	.word	0x00000000


	//----- nvinfo : EIATTR_MIN_STACK_SIZE
	.align		4
.L_57:
        /*015c*/ 	.byte	0x04, 0x12
        /*015e*/ 	.short	(.L_59 - .L_58)
	.align		4
.L_58:
        /*0160*/ 	.word	index@(_Z35hidden_layer_kernel_batch_optimizedPKfS0_S0_Pfiii)
        /*0164*/ 	.word	0x00000000


	//----- nvinfo : EIATTR_MIN_STACK_SIZE
	.align		4
.L_59:
        /*0168*/ 	.byte	0x04, 0x12
        /*016a*/ 	.short	(.L_61 - .L_60)
	.align		4
.L_60:
        /*016c*/ 	.word	index@(_Z25hidden_layer_kernel_batchPKfS0_S0_Pfiii)
        /*0170*/ 	.word	0x00000000
.L_61:


//--------------------- .nv.compat                --------------------------
	.section	.nv.compat,"",@"SHT_CUDA_COMPAT_INFO"
	.align	4
        /*0000*/ 	.byte	0x02, 0x09, 0x00, 0x00, 0x02, 0x02, 0x01, 0x00, 0x02, 0x05, 0x05, 0x00, 0x03, 0x07, 0x01, 0x01
        /*0010*/ 	.byte	0x02, 0x03, 0x00, 0x00, 0x02, 0x06, 0x01, 0x00, 0x04, 0x0b, 0x08, 0x00, 0x01, 0x00, 0x00, 0x00
        /*0020*/ 	.byte	0x00, 0x00, 0x00, 0x00


//--------------------- .nv.info._Z24transpose_weights_kernelPKfPfii --------------------------
	.section	.nv.info._Z24transpose_weights_kernelPKfPfii,"",@"SHT_CUDA_INFO"
	.sectionflags	@""
	.align	4


	//----- nvinfo : EIATTR_CUDA_API_VERSION
	.align		4
        /*0000*/ 	.byte	0x04, 0x37
        /*0002*/ 	.short	(.L_63 - .L_62)
.L_62:
        /*0004*/ 	.word	0x00000082


	//----- nvinfo : EIATTR_KPARAM_INFO
	.align		4
.L_63:
        /*0008*/ 	.byte	0x04, 0x17
        /*000a*/ 	.short	(.L_65 - .L_64)
.L_64:
        /*000c*/ 	.word	0x00000000
        /*0010*/ 	.short	0x0003
        /*0012*/ 	.short	0x0014
        /*0014*/ 	.byte	0x00, 0xf0, 0x11, 0x00


	//----- nvinfo : EIATTR_KPARAM_INFO
	.align		4
.L_65:
        /*0018*/ 	.byte	0x04, 0x17
        /*001a*/ 	.short	(.L_67 - .L_66)
.L_66:
        /*001c*/ 	.word	0x00000000
        /*0020*/ 	.short	0x0002
        /*0022*/ 	.short	0x0010
        /*0024*/ 	.byte	0x00, 0xf0, 0x11, 0x00


	//----- nvinfo : EIATTR_KPARAM_INFO
	.align		4
.L_67:
        /*0028*/ 	.byte	0x04, 0x17
        /*002a*/ 	.short	(.L_69 - .L_68)
.L_68:
        /*002c*/ 	.word	0x00000000
        /*0030*/ 	.short	0x0001
        /*0032*/ 	.short	0x0008
        /*0034*/ 	.byte	0x00, 0xf5, 0x21, 0x00


	//----- nvinfo : EIATTR_KPARAM_INFO
	.align		4
.L_69:
        /*0038*/ 	.byte	0x04, 0x17
        /*003a*/ 	.short	(.L_71 - .L_70)
.L_70:
        /*003c*/ 	.word	0x00000000
        /*0040*/ 	.short	0x0000
        /*0042*/ 	.short	0x0000
        /*0044*/ 	.byte	0x00, 0xf5, 0x21, 0x00


	//----- nvinfo : EIATTR_SPARSE_MMA_MASK
	.align		4
.L_71:
        /*0048*/ 	.byte	0x03, 0x50
        /*004a*/ 	.short	0x0000


	//----- nvinfo : EIATTR_MAXREG_COUNT
	.align		4
        /*004c*/ 	.byte	0x03, 0x1b
        /*004e*/ 	.short	0x00ff


	//----- nvinfo : EIATTR_NUM_BARRIERS
	.align		4
        /*0050*/ 	.byte	0x02, 0x4c
        /*0052*/ 	.byte	0x01
	.zero		1


	//----- nvinfo : EIATTR_MERCURY_ISA_VERSION
	.align		4
        /*0054*/ 	.byte	0x03, 0x5f
        /*0056*/ 	.short	0x0101


	//----- nvinfo : EIATTR_VRC_CTA_INIT_COUNT
	.align		4
        /*0058*/ 	.byte	0x02, 0x4a
	.zero		1
	.zero		1


	//----- nvinfo : EIATTR_EXIT_INSTR_OFFSETS
	.align		4
        /*005c*/ 	.byte	0x04, 0x1c
        /*005e*/ 	.short	(.L_73 - .L_72)


	//   ....[0]....
.L_72:
        /*0060*/ 	.word	0x000001a0


	//   ....[1]....
        /*0064*/ 	.word	0x00000250


	//----- nvinfo : EIATTR_CBANK_PARAM_SIZE
	.align		4
.L_73:
        /*0068*/ 	.byte	0x03, 0x19
        /*006a*/ 	.short	0x0018


	//----- nvinfo : EIATTR_PARAM_CBANK
	.align		4
        /*006c*/ 	.byte	0x04, 0x0a
        /*006e*/ 	.short	(.L_75 - .L_74)
	.align		4
.L_74:
        /*0070*/ 	.word	index@(.nv.constant0._Z24transpose_weights_kernelPKfPfii)
        /*0074*/ 	.short	0x0380
        /*0076*/ 	.short	0x0018


	//----- nvinfo : EIATTR_SW_WAR
	.align		4
.L_75:
        /*0078*/ 	.byte	0x04, 0x36
        /*007a*/ 	.short	(.L_77 - .L_76)
.L_76:
        /*007c*/ 	.word	0x00000008
.L_77:


//--------------------- .nv.info._Z38hidden_layer_kernel_batch_shared_tiledPKfS0_S0_Pfiii --------------------------
	.section	.nv.info._Z38hidden_layer_kernel_batch_shared_tiledPKfS0_S0_Pfiii,"",@"SHT_CUDA_INFO"
	.sectionflags	@""
	.align	4


	//----- nvinfo : EIATTR_CUDA_API_VERSION
	.align		4
        /*0000*/ 	.byte	0x04, 0x37
        /*0002*/ 	.short	(.L_79 - .L_78)
.L_78:
        /*0004*/ 	.word	0x00000082


	//----- nvinfo : EIATTR_KPARAM_INFO
	.align		4
.L_79:
        /*0008*/ 	.byte	0x04, 0x17
        /*000a*/ 	.short	(.L_81 - .L_80)
.L_80:
        /*000c*/ 	.word	0x00000000
        /*0010*/ 	.short	0x0006
        /*0012*/ 	.short	0x0028
        /*0014*/ 	.byte	0x00, 0xf0, 0x11, 0x00


	//----- nvinfo : EIATTR_KPARAM_INFO
	.align		4
.L_81:
        /*0018*/ 	.byte	0x04, 0x17
        /*001a*/ 	.short	(.L_83 - .L_82)
.L_82:
        /*001c*/ 	.word	0x00000000
        /*0020*/ 	.short	0x0005
        /*0022*/ 	.short	0x0024
        /*0024*/ 	.byte	0x00, 0xf0, 0x11, 0x00


	//----- nvinfo : EIATTR_KPARAM_INFO
	.align		4
.L_83:
        /*0028*/ 	.byte	0x04, 0x17
        /*002a*/ 	.short	(.L_85 - .L_84)
.L_84:
        /*002c*/ 	.word	0x00000000
        /*0030*/ 	.short	0x0004
        /*0032*/ 	.short	0x0020
        /*0034*/ 	.byte	0x00, 0xf0, 0x11, 0x00


	//----- nvinfo : EIATTR_KPARAM_INFO
	.align		4
.L_85:
        /*0038*/ 	.byte	0x04, 0x17
        /*003a*/ 	.short	(.L_87 - .L_86)
.L_86:
        /*003c*/ 	.word	0x00000000
        /*0040*/ 	.short	0x0003
        /*0042*/ 	.short	0x0018
        /*0044*/ 	.byte	0x00, 0xf5, 0x21, 0x00


	//----- nvinfo : EIATTR_KPARAM_INFO
	.align		4
.L_87:
        /*0048*/ 	.byte	0x04, 0x17
        /*004a*/ 	.short	(.L_89 - .L_88)
.L_88:
        /*004c*/ 	.word	0x00000000
        /*0050*/ 	.short	0x0002
        /*0052*/ 	.short	0x0010
        /*0054*/ 	.byte	0x00, 0xf5, 0x21, 0x00


	//----- nvinfo : EIATTR_KPARAM_INFO
	.align		4
.L_89:
        /*0058*/ 	.byte	0x04, 0x17
        /*005a*/ 	.short	(.L_91 - .L_90)
.L_90:
        /*005c*/ 	.word	0x00000000
        /*0060*/ 	.short	0x0001
        /*0062*/ 	.short	0x0008
        /*0064*/ 	.byte	0x00, 0xf5, 0x21, 0x00


	//----- nvinfo : EIATTR_KPARAM_INFO
	.align		4
.L_91:
        /*0068*/ 	.byte	0x04, 0x17
        /*006a*/ 	.short	(.L_93 - .L_92)
.L_92:
        /*006c*/ 	.word	0x00000000
        /*0070*/ 	.short	0x0000
        /*0072*/ 	.short	0x0000
        /*0074*/ 	.byte	0x00, 0xf5, 0x21, 0x00


	//----- nvinfo : EIATTR_SPARSE_MMA_MASK
	.align		4
.L_93:
        /*0078*/ 	.byte	0x03, 0x50
        /*007a*/ 	.short	0x0000


	//----- nvinfo : EIATTR_MAXREG_COUNT
	.align		4
        /*007c*/ 	.byte	0x03, 0x1b
        /*007e*/ 	.short	0x00ff


	//----- nvinfo : EIATTR_NUM_BARRIERS
	.align		4
        /*0080*/ 	.byte	0x02, 0x4c
        /*0082*/ 	.byte	0x01
	.zero		1


	//----- nvinfo : EIATTR_MERCURY_ISA_VERSION
	.align		4
        /*0084*/ 	.byte	0x03, 0x5f
        /*0086*/ 	.short	0x0101


	//----- nvinfo : EIATTR_VRC_CTA_INIT_COUNT
	.align		4
        /*0088*/ 	.byte	0x02, 0x4a
	.zero		1
	.zero		1


	//----- nvinfo : EIATTR_EXIT_INSTR_OFFSETS
	.align		4
        /*008c*/ 	.byte	0x04, 0x1c
        /*008e*/ 	.short	(.L_95 - .L_94)


	//   ....[0]....
.L_94:
        /*0090*/ 	.word	0x00001c40


	//   ....[1]....
        /*0094*/ 	.word	0x00001ca0


	//----- nvinfo : EIATTR_CRS_STACK_SIZE
	.align		4
.L_95:
        /*0098*/ 	.byte	0x04, 0x1e
        /*009a*/ 	.short	(.L_97 - .L_96)
.L_96:
        /*009c*/ 	.word	0x00000000


	//----- nvinfo : EIATTR_CBANK_PARAM_SIZE
	.align		4
.L_97:
        /*00a0*/ 	.byte	0x03, 0x19
        /*00a2*/ 	.short	0x002c


	//----- nvinfo : EIATTR_PARAM_CBANK
	.align		4
        /*00a4*/ 	.byte	0x04, 0x0a
        /*00a6*/ 	.short	(.L_99 - .L_98)
	.align		4
.L_98:
        /*00a8*/ 	.word	index@(.nv.constant0._Z38hidden_layer_kernel_batch_shared_tiledPKfS0_S0_Pfiii)
        /*00ac*/ 	.short	0x0380
        /*00ae*/ 	.short	0x002c


	//----- nvinfo : EIATTR_SW_WAR
	.align		4
.L_99:
        /*00b0*/ 	.byte	0x04, 0x36
        /*00b2*/ 	.short	(.L_101 - .L_100)
.L_100:
        /*00b4*/ 	.word	0x00000008
.L_101:


//--------------------- .nv.info._Z38hidden_layer_kernel_batch_shared_inputPKfS0_S0_Pfiii --------------------------
	.section	.nv.info._Z38hidden_layer_kernel_batch_shared_inputPKfS0_S0_Pfiii,"",@"SHT_CUDA_INFO"
	.sectionflags	@""
	.align	4


	//----- nvinfo : EIATTR_CUDA_API_VERSION
	.align		4
        /*0000*/ 	.byte	0x04, 0x37
        /*0002*/ 	.short	(.L_103 - .L_102)
.L_102:
        /*0004*/ 	.word	0x00000082


	//----- nvinfo : EIATTR_KPARAM_INFO
	.align		4
.L_103:
        /*0008*/ 	.byte	0x04, 0x17
        /*000a*/ 	.short	(.L_105 - .L_104)
.L_104:
        /*000c*/ 	.word	0x00000000
        /*0010*/ 	.short	0x0006
        /*0012*/ 	.short	0x0028
        /*0014*/ 	.byte	0x00, 0xf0, 0x11, 0x00


	//----- nvinfo : EIATTR_KPARAM_INFO
	.align		4
.L_105:
        /*0018*/ 	.byte	0x04, 0x17
        /*001a*/ 	.short	(.L_107 - .L_106)
.L_106:
        /*001c*/ 	.word	0x00000000
        /*0020*/ 	.short	0x0005
        /*0022*/ 	.short	0x0024
        /*0024*/ 	.byte	0x00, 0xf0, 0x11, 0x00


	//----- nvinfo : EIATTR_KPARAM_INFO
	.align		4
.L_107:
        /*0028*/ 	.byte	0x04, 0x17
        /*002a*/ 	.short	(.L_109 - .L_108)
.L_108:
        /*002c*/ 	.word	0x00000000
        /*0030*/ 	.short	0x0004
        /*0032*/ 	.short	0x0020
        /*0034*/ 	.byte	0x00, 0xf0, 0x11, 0x00


	//----- nvinfo : EIATTR_KPARAM_INFO
	.align		4
.L_109:
        /*0038*/ 	.byte	0x04, 0x17
        /*003a*/ 	.short	(.L_111 - .L_110)
.L_110:
        /*003c*/ 	.word	0x00000000
        /*0040*/ 	.short	0x0003
        /*0042*/ 	.short	0x0018
        /*0044*/ 	.byte	0x00, 0xf5, 0x21, 0x00


	//----- nvinfo : EIATTR_KPARAM_INFO
	.align		4
.L_111:
        /*0048*/ 	.byte	0x04, 0x17
        /*004a*/ 	.short	(.L_113 - .L_112)
.L_112:
        /*004c*/ 	.word	0x00000000
        /*0050*/ 	.short	0x0002
        /*0052*/ 	.short	0x0010
        /*0054*/ 	.byte	0x00, 0xf5, 0x21, 0x00


	//----- nvinfo : EIATTR_KPARAM_INFO
	.align		4
.L_113:
        /*0058*/ 	.byte	0x04, 0x17
        /*005a*/ 	.short	(.L_115 - .L_114)
.L_114:
        /*005c*/ 	.word	0x00000000
        /*0060*/ 	.short	0x0001
        /*0062*/ 	.short	0x0008
        /*0064*/ 	.byte	0x00, 0xf5, 0x21, 0x00


	//----- nvinfo : EIATTR_KPARAM_INFO
	.align		4
.L_115:
        /*0068*/ 	.byte	0x04, 0x17
        /*006a*/ 	.short	(.L_117 - .L_116)
.L_116:
        /*006c*/ 	.word	0x00000000
        /*0070*/ 	.short	0x0000
        /*0072*/ 	.short	0x0000
        /*0074*/ 	.byte	0x00, 0xf5, 0x21, 0x00


	//----- nvinfo : EIATTR_SPARSE_MMA_MASK
	.align		4
.L_117:
        /*0078*/ 	.byte	0x03, 0x50
        /*007a*/ 	.short	0x0000


	//----- nvinfo : EIATTR_MAXREG_COUNT
	.align		4
        /*007c*/ 	.byte	0x03, 0x1b
        /*007e*/ 	.short	0x00ff


	//----- nvinfo : EIATTR_NUM_BARRIERS
	.align		4
        /*0080*/ 	.byte	0x02, 0x4c
        /*0082*/ 	.byte	0x01
	.zero		1


	//----- nvinfo : EIATTR_MERCURY_ISA_VERSION
	.align		4
        /*0084*/ 	.byte	0x03, 0x5f
        /*0086*/ 	.short	0x0101


	//----- nvinfo : EIATTR_VRC_CTA_INIT_COUNT
	.align		4
        /*0088*/ 	.byte	0x02, 0x4a
	.zero		1
	.zero		1


	//----- nvinfo : EIATTR_EXIT_INSTR_OFFSETS
	.align		4
        /*008c*/ 	.byte	0x04, 0x1c
        /*008e*/ 	.short	(.L_119 - .L_118)


	//   ....[0]....
.L_118:
        /*0090*/ 	.word	0x00000130


	//   ....[1]....
        /*0094*/ 	.word	0x00001fa0


	//----- nvinfo : EIATTR_CRS_STACK_SIZE
	.align		4
.L_119:
        /*0098*/ 	.byte	0x04, 0x1e
        /*009a*/ 	.short	(.L_121 - .L_120)
.L_120:
        /*009c*/ 	.word	0x00000000


	//----- nvinfo : EIATTR_CBANK_PARAM_SIZE
	.align		4
.L_121:
        /*00a0*/ 	.byte	0x03, 0x19
        /*00a2*/ 	.short	0x002c


	//----- nvinfo : EIATTR_PARAM_CBANK
	.align		4
        /*00a4*/ 	.byte	0x04, 0x0a
        /*00a6*/ 	.short	(.L_123 - .L_122)
	.align		4
.L_122:
        /*00a8*/ 	.word	index@(.nv.constant0._Z38hidden_layer_kernel_batch_shared_inputPKfS0_S0_Pfiii)
        /*00ac*/ 	.short	0x0380
        /*00ae*/ 	.short	0x002c


	//----- nvinfo : EIATTR_SW_WAR
	.align		4
.L_123:
        /*00b0*/ 	.byte	0x04, 0x36
        /*00b2*/ 	.short	(.L_125 - .L_124)
.L_124:
        /*00b4*/ 	.word	0x00000008
.L_125:


//--------------------- .nv.info._Z36hidden_layer_kernel_batch_transposedPKfS0_S0_Pfiii --------------------------
	.section	.nv.info._Z36hidden_layer_kernel_batch_transposedPKfS0_S0_Pfiii,"",@"SHT_CUDA_INFO"
	.sectionflags	@""
	.align	4


	//----- nvinfo : EIATTR_CUDA_API_VERSION
	.align		4
        /*0000*/ 	.byte	0x04, 0x37
        /*0002*/ 	.short	(.L_127 - .L_126)
.L_126:
        /*0004*/ 	.word	0x00000082


	//----- nvinfo : EIATTR_KPARAM_INFO
	.align		4
.L_127:
        /*0008*/ 	.byte	0x04, 0x17
        /*000a*/ 	.short	(.L_129 - .L_128)
.L_128:
        /*000c*/ 	.word	0x00000000
        /*0010*/ 	.short	0x0006
        /*0012*/ 	.short	0x0028
        /*0014*/ 	.byte	0x00, 0xf0, 0x11, 0x00


	//----- nvinfo : EIATTR_KPARAM_INFO
	.align		4
.L_129:
        /*0018*/ 	.byte	0x04, 0x17
        /*001a*/ 	.short	(.L_131 - .L_130)
.L_130:
        /*001c*/ 	.word	0x00000000
        /*0020*/ 	.short	0x0005
        /*0022*/ 	.short	0x0024
        /*0024*/ 	.byte	0x00, 0xf0, 0x11, 0x00


	//----- nvinfo : EIATTR_KPARAM_INFO
	.align		4
.L_131:
        /*0028*/ 	.byte	0x04, 0x17
        /*002a*/ 	.short	(.L_133 - .L_132)
.L_132:
        /*002c*/ 	.word	0x00000000
        /*0030*/ 	.short	0x0004
        /*0032*/ 	.short	0x0020
        /*0034*/ 	.byte	0x00, 0xf0, 0x11, 0x00


	//----- nvinfo : EIATTR_KPARAM_INFO
	.align		4
.L_133:
        /*0038*/ 	.byte	0x04, 0x17
        /*003a*/ 	.short	(.L_135 - .L_134)
.L_134:
        /*003c*/ 	.word	0x00000000
        /*0040*/ 	.short	0x0003
        /*0042*/ 	.short	0x0018
        /*0044*/ 	.byte	0x00, 0xf5, 0x21, 0x00


	//----- nvinfo : EIATTR_KPARAM_INFO
	.align		4
.L_135:
        /*0048*/ 	.byte	0x04, 0x17
        /*004a*/ 	.short	(.L_137 - .L_136)
.L_136:
        /*004c*/ 	.word	0x00000000
        /*0050*/ 	.short	0x0002
        /*0052*/ 	.short	0x0010
        /*0054*/ 	.byte	0x00, 0xf5, 0x21, 0x00


	//----- nvinfo : EIATTR_KPARAM_INFO
	.align		4
.L_137:
        /*0058*/ 	.byte	0x04, 0x17
        /*005a*/ 	.short	(.L_139 - .L_138)
.L_138:
        /*005c*/ 	.word	0x00000000
        /*0060*/ 	.short	0x0001
        /*0062*/ 	.short	0x0008
        /*0064*/ 	.byte	0x00, 0xf5, 0x21, 0x00


	//----- nvinfo : EIATTR_KPARAM_INFO
	.align		4
.L_139:
        /*0068*/ 	.byte	0x04, 0x17
        /*006a*/ 	.short	(.L_141 - .L_140)
.L_140:
        /*006c*/ 	.word	0x00000000
        /*0070*/ 	.short	0x0000
        /*0072*/ 	.short	0x0000
        /*0074*/ 	.byte	0x00, 0xf5, 0x21, 0x00


	//----- nvinfo : EIATTR_SPARSE_MMA_MASK
	.align		4
.L_141:
        /*0078*/ 	.byte	0x03, 0x50
        /*007a*/ 	.short	0x0000


	//----- nvinfo : EIATTR_MAXREG_COUNT
	.align		4
        /*007c*/ 	.byte	0x03, 0x1b
        /*007e*/ 	.short	0x00ff


	//----- nvinfo : EIATTR_MERCURY_ISA_VERSION
	.align		4
        /*0080*/ 	.byte	0x03, 0x5f
        /*0082*/ 	.short	0x0101


	//----- nvinfo : EIATTR_VRC_CTA_INIT_COUNT
	.align		4
        /*0084*/ 	.byte	0x02, 0x4a
	.zero		1
	.zero		1


	//----- nvinfo : EIATTR_EXIT_INSTR_OFFSETS
	.align		4
        /*0088*/ 	.byte	0x04, 0x1c
        /*008a*/ 	.short	(.L_143 - .L_142)


	//   ....[0]....
.L_142:
        /*008c*/ 	.word	0x00000090


	//   ....[1]....
        /*0090*/ 	.word	0x00001e40


	//----- nvinfo : EIATTR_CBANK_PARAM_SIZE
	.align		4
.L_143:
        /*0094*/ 	.byte	0x03, 0x19
        /*0096*/ 	.short	0x002c


	//----- nvinfo : EIATTR_PARAM_CBANK
	.align		4
        /*0098*/ 	.byte	0x04, 0x0a
        /*009a*/ 	.short	(.L_145 - .L_144)
	.align		4
.L_144:
        /*009c*/ 	.word	index@(.nv.constant0._Z36hidden_layer_kernel_batch_transposedPKfS0_S0_Pfiii)
        /*00a0*/ 	.short	0x0380
        /*00a2*/ 	.short	0x002c


	//----- nvinfo : EIATTR_SW_WAR
	.align		4
.L_145:
        /*00a4*/ 	.byte	0x04, 0x36
        /*00a6*/ 	.short	(.L_147 - .L_146)
.L_146:
        /*00a8*/ 	.word	0x00000008
.L_147:


//--------------------- .nv.info._Z34hidden_layer_kernel_batch_combinedPKfS0_S0_Pfiii --------------------------
	.section	.nv.info._Z34hidden_layer_kernel_batch_combinedPKfS0_S0_Pfiii,"",@"SHT_CUDA_INFO"
	.sectionflags	@""
	.align	4


	//----- nvinfo : EIATTR_CUDA_API_VERSION
	.align		4
        /*0000*/ 	.byte	0x04, 0x37
        /*0002*/ 	.short	(.L_149 - .L_148)
.L_148:
        /*0004*/ 	.word	0x00000082


	//----- nvinfo : EIATTR_KPARAM_INFO
	.align		4
.L_149:
        /*0008*/ 	.byte	0x04, 0x17
        /*000a*/ 	.short	(.L_151 - .L_150)
.L_150:
        /*000c*/ 	.word	0x00000000
        /*0010*/ 	.short	0x0006
        /*0012*/ 	.short	0x0028
        /*0014*/ 	.byte	0x00, 0xf0, 0x11, 0x00


	//----- nvinfo : EIATTR_KPARAM_INFO
	.align		4
.L_151:
        /*0018*/ 	.byte	0x04, 0x17
        /*001a*/ 	.short	(.L_153 - .L_152)
.L_152:
        /*001c*/ 	.word	0x00000000
        /*0020*/ 	.short	0x0005
        /*0022*/ 	.short	0x0024
        /*0024*/ 	.byte	0x00, 0xf0, 0x11, 0x00


	//----- nvinfo : EIATTR_KPARAM_INFO
	.align		4
.L_153:
        /*0028*/ 	.byte	0x04, 0x17
        /*002a*/ 	.short	(.L_155 - .L_154)
.L_154:
        /*002c*/ 	.word	0x00000000
        /*0030*/ 	.short	0x0004
        /*0032*/ 	.short	0x0020
        /*0034*/ 	.byte	0x00, 0xf0, 0x11, 0x00


	//----- nvinfo : EIATTR_KPARAM_INFO
	.align		4
.L_155:
        /*0038*/ 	.byte	0x04, 0x17
        /*003a*/ 	.short	(.L_157 - .L_156)
.L_156:
        /*003c*/ 	.word	0x00000000
        /*0040*/ 	.short	0x0003
        /*0042*/ 	.short	0x0018
        /*0044*/ 	.byte	0x00, 0xf5, 0x21, 0x00


	//----- nvinfo : EIATTR_KPARAM_INFO
	.align		4
.L_157:
        /*0048*/ 	.byte	0x04, 0x17
        /*004a*/ 	.short	(.L_159 - .L_158)
.L_158:
        /*004c*/ 	.word	0x00000000
        /*0050*/ 	.short	0x0002
        /*0052*/ 	.short	0x0010
        /*0054*/ 	.byte	0x00, 0xf5, 0x21, 0x00


	//----- nvinfo : EIATTR_KPARAM_INFO
	.align		4
.L_159:
        /*0058*/ 	.byte	0x04, 0x17
        /*005a*/ 	.short	(.L_161 - .L_160)
.L_160:
        /*005c*/ 	.word	0x00000000
        /*0060*/ 	.short	0x0001
        /*0062*/ 	.short	0x0008
        /*0064*/ 	.byte	0x00, 0xf5, 0x21, 0x00


	//----- nvinfo : EIATTR_KPARAM_INFO
	.align		4
.L_161:
        /*0068*/ 	.byte	0x04, 0x17
        /*006a*/ 	.short	(.L_163 - .L_162)
.L_162:
        /*006c*/ 	.word	0x00000000
        /*0070*/ 	.short	0x0000
        /*0072*/ 	.short	0x0000
        /*0074*/ 	.byte	0x00, 0xf5, 0x21, 0x00


	//----- nvinfo : EIATTR_SPARSE_MMA_MASK
	.align		4
.L_163:
        /*0078*/ 	.byte	0x03, 0x50
        /*007a*/ 	.short	0x0000


	//----- nvinfo : EIATTR_MAXREG_COUNT
	.align		4
        /*007c*/ 	.byte	0x03, 0x1b
        /*007e*/ 	.short	0x00ff


	//----- nvinfo : EIATTR_NUM_BARRIERS
	.align		4
        /*0080*/ 	.byte	0x02, 0x4c
        /*0082*/ 	.byte	0x01
	.zero		1


	//----- nvinfo : EIATTR_MERCURY_ISA_VERSION
	.align		4
        /*0084*/ 	.byte	0x03, 0x5f
        /*0086*/ 	.short	0x0101


	//----- nvinfo : EIATTR_VRC_CTA_INIT_COUNT
	.align		4
        /*0088*/ 	.byte	0x02, 0x4a
	.zero		1
	.zero		1


	//----- nvinfo : EIATTR_EXIT_INSTR_OFFSETS
	.align		4
        /*008c*/ 	.byte	0x04, 0x1c
        /*008e*/ 	.short	(.L_165 - .L_164)


	//   ....[0]....
.L_164:
        /*0090*/ 	.word	0x00000150


	//   ....[1]....
        /*0094*/ 	.word	0x000025e0


	//----- nvinfo : EIATTR_CBANK_PARAM_SIZE
	.align		4
.L_165:
        /*0098*/ 	.byte	0x03, 0x19
        /*009a*/ 	.short	0x002c


	//----- nvinfo : EIATTR_PARAM_CBANK
	.align		4
        /*009c*/ 	.byte	0x04, 0x0a
        /*009e*/ 	.short	(.L_167 - .L_166)
	.align		4
.L_166:
        /*00a0*/ 	.word	index@(.nv.constant0._Z34hidden_layer_kernel_batch_combinedPKfS0_S0_Pfiii)
        /*00a4*/ 	.short	0x0380
        /*00a6*/ 	.short	0x002c


	//----- nvinfo : EIATTR_SW_WAR
	.align		4
.L_167:
        /*00a8*/ 	.byte	0x04, 0x36
        /*00aa*/ 	.short	(.L_169 - .L_168)
.L_168:
        /*00ac*/ 	.word	0x00000008
.L_169:


//--------------------- .nv.info._Z37hidden_layer_kernel_batch_vectorized4PKfS0_S0_Pfiii --------------------------
	.section	.nv.info._Z37hidden_layer_kernel_batch_vectorized4PKfS0_S0_Pfiii,"",@"SHT_CUDA_INFO"
	.sectionflags	@""
	.align	4


	//----- nvinfo : EIATTR_CUDA_API_VERSION
	.align		4
        /*0000*/ 	.byte	0x04, 0x37
        /*0002*/ 	.short	(.L_171 - .L_170)
.L_170:
        /*0004*/ 	.word	0x00000082


	//----- nvinfo : EIATTR_KPARAM_INFO
	.align		4
.L_171:
        /*0008*/ 	.byte	0x04, 0x17
        /*000a*/ 	.short	(.L_173 - .L_172)
.L_172:
        /*000c*/ 	.word	0x00000000
        /*0010*/ 	.short	0x0006
        /*0012*/ 	.short	0x0028
        /*0014*/ 	.byte	0x00, 0xf0, 0x11, 0x00


	//----- nvinfo : EIATTR_KPARAM_INFO
	.align		4
.L_173:
        /*0018*/ 	.byte	0x04, 0x17
        /*001a*/ 	.short	(.L_175 - .L_174)
.L_174:
        /*001c*/ 	.word	0x00000000
        /*0020*/ 	.short	0x0005
        /*0022*/ 	.short	0x0024
        /*0024*/ 	.byte	0x00, 0xf0, 0x11, 0x00


	//----- nvinfo : EIATTR_KPARAM_INFO
	.align		4
.L_175:
        /*0028*/ 	.byte	0x04, 0x17
        /*002a*/ 	.short	(.L_177 - .L_176)
.L_176:
        /*002c*/ 	.word	0x00000000
        /*0030*/ 	.short	0x0004
        /*0032*/ 	.short	0x0020
        /*0034*/ 	.byte	0x00, 0xf0, 0x11, 0x00


	//----- nvinfo : EIATTR_KPARAM_INFO
	.align		4
.L_177:
        /*0038*/ 	.byte	0x04, 0x17
        /*003a*/ 	.short	(.L_179 - .L_178)
.L_178:
        /*003c*/ 	.word	0x00000000
        /*0040*/ 	.short	0x0003
        /*0042*/ 	.short	0x0018
        /*0044*/ 	.byte	0x00, 0xf5, 0x21, 0x00


	//----- nvinfo : EIATTR_KPARAM_INFO
	.align		4
.L_179:
        /*0048*/ 	.byte	0x04, 0x17
        /*004a*/ 	.short	(.L_181 - .L_180)
.L_180:
        /*004c*/ 	.word	0x00000000
        /*0050*/ 	.short	0x0002
        /*0052*/ 	.short	0x0010
        /*0054*/ 	.byte	0x00, 0xf5, 0x21, 0x00


	//----- nvinfo : EIATTR_KPARAM_INFO
	.align		4
.L_181:
        /*0058*/ 	.byte	0x04, 0x17
        /*005a*/ 	.short	(.L_183 - .L_182)
.L_182:
        /*005c*/ 	.word	0x00000000
        /*0060*/ 	.short	0x0001
        /*0062*/ 	.short	0x0008
        /*0064*/ 	.byte	0x00, 0xf5, 0x21, 0x00


	//----- nvinfo : EIATTR_KPARAM_INFO
	.align		4
.L_183:
        /*0068*/ 	.byte	0x04, 0x17
        /*006a*/ 	.short	(.L_185 - .L_184)
.L_184:
        /*006c*/ 	.word	0x00000000
        /*0070*/ 	.short	0x0000
        /*0072*/ 	.short	0x0000
        /*0074*/ 	.byte	0x00, 0xf5, 0x21, 0x00


	//----- nvinfo : EIATTR_SPARSE_MMA_MASK
	.align		4
.L_185:
        /*0078*/ 	.byte	0x03, 0x50
        /*007a*/ 	.short	0x0000


	//----- nvinfo : EIATTR_MAXREG_COUNT
	.align		4
        /*007c*/ 	.byte	0x03, 0x1b
        /*007e*/ 	.short	0x00ff


	//----- nvinfo : EIATTR_NUM_BARRIERS
	.align		4
        /*0080*/ 	.byte	0x02, 0x4c
        /*0082*/ 	.byte	0x01
	.zero		1


	//----- nvinfo : EIATTR_MERCURY_ISA_VERSION
	.align		4
        /*0084*/ 	.byte	0x03, 0x5f
        /*0086*/ 	.short	0x0101


	//----- nvinfo : EIATTR_VRC_CTA_INIT_COUNT
	.align		4
        /*0088*/ 	.byte	0x02, 0x4a
	.zero		1
	.zero		1


	//----- nvinfo : EIATTR_EXIT_INSTR_OFFSETS
	.align		4
        /*008c*/ 	.byte	0x04, 0x1c
        /*008e*/ 	.short	(.L_187 - .L_186)


	//   ....[0]....
.L_186:
        /*0090*/ 	.word	0x00000150


	//   ....[1]....
        /*0094*/ 	.word	0x00001840


	//----- nvinfo : EIATTR_CBANK_PARAM_SIZE
	.align		4
.L_187:
        /*0098*/ 	.byte	0x03, 0x19
        /*009a*/ 	.short	0x002c


	//----- nvinfo : EIATTR_PARAM_CBANK
	.align		4
        /*009c*/ 	.byte	0x04, 0x0a
        /*009e*/ 	.short	(.L_189 - .L_188)
	.align		4
.L_188:
        /*00a0*/ 	.word	index@(.nv.constant0._Z37hidden_layer_kernel_batch_vectorized4PKfS0_S0_Pfiii)
        /*00a4*/ 	.short	0x0380
        /*00a6*/ 	.short	0x002c


	//----- nvinfo : EIATTR_SW_WAR
	.align		4
.L_189:
        /*00a8*/ 	.byte	0x04, 0x36
        /*00aa*/ 	.short	(.L_191 - .L_190)
.L_190:
        /*00ac*/ 	.word	0x00000008
.L_191:


//--------------------- .nv.info._Z36hidden_layer_kernel_batch_vectorizedPKfS0_S0_Pfiii --------------------------
	.section	.nv.info._Z36hidden_layer_kernel_batch_vectorizedPKfS0_S0_Pfiii,"",@"SHT_CUDA_INFO"
	.sectionflags	@""
	.align	4


	//----- nvinfo : EIATTR_CUDA_API_VERSION
	.align		4
        /*0000*/ 	.byte	0x04, 0x37
        /*0002*/ 	.short	(.L_193 - .L_192)
.L_192:
        /*0004*/ 	.word	0x00000082


	//----- nvinfo : EIATTR_KPARAM_INFO
	.align		4
.L_193:
        /*0008*/ 	.byte	0x04, 0x17
        /*000a*/ 	.short	(.L_195 - .L_194)
.L_194:
        /*000c*/ 	.word	0x00000000
        /*0010*/ 	.short	0x0006
        /*0012*/ 	.short	0x0028
        /*0014*/ 	.byte	0x00, 0xf0, 0x11, 0x00


	//----- nvinfo : EIATTR_KPARAM_INFO
	.align		4
.L_195:
        /*0018*/ 	.byte	0x04, 0x17
        /*001a*/ 	.short	(.L_197 - .L_196)
.L_196:
        /*001c*/ 	.word	0x00000000
        /*0020*/ 	.short	0x0005
        /*0022*/ 	.short	0x0024
        /*0024*/ 	.byte	0x00, 0xf0, 0x11, 0x00


	//----- nvinfo : EIATTR_KPARAM_INFO
	.align		4
.L_197:
        /*0028*/ 	.byte	0x04, 0x17
        /*002a*/ 	.short	(.L_199 - .L_198)
.L_198:
        /*002c*/ 	.word	0x00000000
        /*0030*/ 	.short	0x0004
        /*0032*/ 	.short	0x0020
        /*0034*/ 	.byte	0x00, 0xf0, 0x11, 0x00


	//----- nvinfo : EIATTR_KPARAM_INFO
	.align		4
.L_199:
        /*0038*/ 	.byte	0x04, 0x17
        /*003a*/ 	.short	(.L_201 - .L_200)
.L_200:
        /*003c*/ 	.word	0x00000000
        /*0040*/ 	.short	0x0003
        /*0042*/ 	.short	0x0018
        /*0044*/ 	.byte	0x00, 0xf5, 0x21, 0x00


	//----- nvinfo : EIATTR_KPARAM_INFO
	.align		4
.L_201:
        /*0048*/ 	.byte	0x04, 0x17
        /*004a*/ 	.short	(.L_203 - .L_202)
.L_202:
        /*004c*/ 	.word	0x00000000
        /*0050*/ 	.short	0x0002
        /*0052*/ 	.short	0x0010
        /*0054*/ 	.byte	0x00, 0xf5, 0x21, 0x00


	//----- nvinfo : EIATTR_KPARAM_INFO
	.align		4
.L_203:
        /*0058*/ 	.byte	0x04, 0x17
        /*005a*/ 	.short	(.L_205 - .L_204)
.L_204:
        /*005c*/ 	.word	0x00000000
        /*0060*/ 	.short	0x0001
        /*0062*/ 	.short	0x0008
        /*0064*/ 	.byte	0x00, 0xf5, 0x21, 0x00


	//----- nvinfo : EIATTR_KPARAM_INFO
	.align		4
.L_205:
        /*0068*/ 	.byte	0x04, 0x17
        /*006a*/ 	.short	(.L_207 - .L_206)
.L_206:
        /*006c*/ 	.word	0x00000000
        /*0070*/ 	.short	0x0000
        /*0072*/ 	.short	0x0000
        /*0074*/ 	.byte	0x00, 0xf5, 0x21, 0x00


	//----- nvinfo : EIATTR_SPARSE_MMA_MASK
	.align		4
.L_207:
        /*0078*/ 	.byte	0x03, 0x50
        /*007a*/ 	.short	0x0000


	//----- nvinfo : EIATTR_MAXREG_COUNT
	.align		4
        /*007c*/ 	.byte	0x03, 0x1b
        /*007e*/ 	.short	0x00ff


	//----- nvinfo : EIATTR_NUM_BARRIERS
	.align		4
        /*0080*/ 	.byte	0x02, 0x4c
        /*0082*/ 	.byte	0x01
	.zero		1


	//----- nvinfo : EIATTR_MERCURY_ISA_VERSION
	.align		4
        /*0084*/ 	.byte	0x03, 0x5f
        /*0086*/ 	.short	0x0101


	//----- nvinfo : EIATTR_VRC_CTA_INIT_COUNT
	.align		4
        /*0088*/ 	.byte	0x02, 0x4a
	.zero		1
	.zero		1


	//----- nvinfo : EIATTR_EXIT_INSTR_OFFSETS
	.align		4
        /*008c*/ 	.byte	0x04, 0x1c
        /*008e*/ 	.short	(.L_209 - .L_208)


	//   ....[0]....
.L_208:
        /*0090*/ 	.word	0x00000140


	//   ....[1]....
        /*0094*/ 	.word	0x00000ee0


	//----- nvinfo : EIATTR_CBANK_PARAM_SIZE
	.align		4
.L_209:
        /*0098*/ 	.byte	0x03, 0x19
        /*009a*/ 	.short	0x002c


	//----- nvinfo : EIATTR_PARAM_CBANK
	.align		4
        /*009c*/ 	.byte	0x04, 0x0a
        /*009e*/ 	.short	(.L_211 - .L_210)
	.align		4
.L_210:
        /*00a0*/ 	.word	index@(.nv.constant0._Z36hidden_layer_kernel_batch_vectorizedPKfS0_S0_Pfiii)
        /*00a4*/ 	.short	0x0380
        /*00a6*/ 	.short	0x002c


	//----- nvinfo : EIATTR_SW_WAR
	.align		4
.L_211:
        /*00a8*/ 	.byte	0x04, 0x36
        /*00aa*/ 	.short	(.L_213 - .L_212)
.L_212:
        /*00ac*/ 	.word	0x00000008
.L_213:


//--------------------- .nv.info._Z34hidden_layer_kernel_batch_advancedPKfS0_S0_Pfiii --------------------------
	.section	.nv.info._Z34hidden_layer_kernel_batch_advancedPKfS0_S0_Pfiii,"",@"SHT_CUDA_INFO"
	.sectionflags	@""
	.align	4


	//----- nvinfo : EIATTR_CUDA_API_VERSION
	.align		4
        /*0000*/ 	.byte	0x04, 0x37
        /*0002*/ 	.short	(.L_215 - .L_214)
.L_214:
        /*0004*/ 	.word	0x00000082


	//----- nvinfo : EIATTR_KPARAM_INFO
	.align		4
.L_215:
        /*0008*/ 	.byte	0x04, 0x17
        /*000a*/ 	.short	(.L_217 - .L_216)
.L_216:
        /*000c*/ 	.word	0x00000000
        /*0010*/ 	.short	0x0006
        /*0012*/ 	.short	0x0028
        /*0014*/ 	.byte	0x00, 0xf0, 0x11, 0x00


	//----- nvinfo : EIATTR_KPARAM_INFO
	.align		4
.L_217:
        /*0018*/ 	.byte	0x04, 0x17
        /*001a*/ 	.short	(.L_219 - .L_218)
.L_218:
        /*001c*/ 	.word	0x00000000
        /*0020*/ 	.short	0x0005
        /*0022*/ 	.short	0x0024
        /*0024*/ 	.byte	0x00, 0xf0, 0x11, 0x00


	//----- nvinfo : EIATTR_KPARAM_INFO
	.align		4
.L_219:
        /*0028*/ 	.byte	0x04, 0x17
        /*002a*/ 	.short	(.L_221 - .L_220)
.L_220:
        /*002c*/ 	.word	0x00000000
        /*0030*/ 	.short	0x0004
        /*0032*/ 	.short	0x0020
        /*0034*/ 	.byte	0x00, 0xf0, 0x11, 0x00


	//----- nvinfo : EIATTR_KPARAM_INFO
	.align		4
.L_221:
        /*0038*/ 	.byte	0x04, 0x17
        /*003a*/ 	.short	(.L_223 - .L_222)
.L_222:
        /*003c*/ 	.word	0x00000000
        /*0040*/ 	.short	0x0003
        /*0042*/ 	.short	0x0018
        /*0044*/ 	.byte	0x00, 0xf5, 0x21, 0x00


	//----- nvinfo : EIATTR_KPARAM_INFO
	.align		4
.L_223:
        /*0048*/ 	.byte	0x04, 0x17
        /*004a*/ 	.short	(.L_225 - .L_224)
.L_224:
        /*004c*/ 	.word	0x00000000
        /*0050*/ 	.short	0x0002
        /*0052*/ 	.short	0x0010
        /*0054*/ 	.byte	0x00, 0xf5, 0x21, 0x00


	//----- nvinfo : EIATTR_KPARAM_INFO
	.align		4
.L_225:
        /*0058*/ 	.byte	0x04, 0x17
        /*005a*/ 	.short	(.L_227 - .L_226)
.L_226:
        /*005c*/ 	.word	0x00000000
        /*0060*/ 	.short	0x0001
        /*0062*/ 	.short	0x0008
        /*0064*/ 	.byte	0x00, 0xf5, 0x21, 0x00


	//----- nvinfo : EIATTR_KPARAM_INFO
	.align		4
.L_227:
        /*0068*/ 	.byte	0x04, 0x17
        /*006a*/ 	.short	(.L_229 - .L_228)
.L_228:
        /*006c*/ 	.word	0x00000000
        /*0070*/ 	.short	0x0000
        /*0072*/ 	.short	0x0000
        /*0074*/ 	.byte	0x00, 0xf5, 0x21, 0x00


	//----- nvinfo : EIATTR_SPARSE_MMA_MASK
	.align		4
.L_229:
        /*0078*/ 	.byte	0x03, 0x50
        /*007a*/ 	.short	0x0000


	//----- nvinfo : EIATTR_MAXREG_COUNT
	.align		4
        /*007c*/ 	.byte	0x03, 0x1b
        /*007e*/ 	.short	0x00ff


	//----- nvinfo : EIATTR_NUM_BARRIERS
	.align		4
        /*0080*/ 	.byte	0x02, 0x4c
        /*0082*/ 	.byte	0x01
	.zero		1


	//----- nvinfo : EIATTR_MERCURY_ISA_VERSION
	.align		4
        /*0084*/ 	.byte	0x03, 0x5f
        /*0086*/ 	.short	0x0101


	//----- nvinfo : EIATTR_VRC_CTA_INIT_COUNT
	.align		4
        /*0088*/ 	.byte	0x02, 0x4a
	.zero		1
	.zero		1


	//----- nvinfo : EIATTR_EXIT_INSTR_OFFSETS
	.align		4
        /*008c*/ 	.byte	0x04, 0x1c
        /*008e*/ 	.short	(.L_231 - .L_230)


	//   ....[0]....
.L_230:
        /*0090*/ 	.word	0x00000150


	//   ....[1]....
        /*0094*/ 	.word	0x00002a70


	//----- nvinfo : EIATTR_CBANK_PARAM_SIZE
	.align		4
.L_231:
        /*0098*/ 	.byte	0x03, 0x19
        /*009a*/ 	.short	0x002c


	//----- nvinfo : EIATTR_PARAM_CBANK
	.align		4
        /*009c*/ 	.byte	0x04, 0x0a
        /*009e*/ 	.short	(.L_233 - .L_232)
	.align		4
.L_232:
        /*00a0*/ 	.word	index@(.nv.constant0._Z34hidden_layer_kernel_batch_advancedPKfS0_S0_Pfiii)
        /*00a4*/ 	.short	0x0380
        /*00a6*/ 	.short	0x002c


	//----- nvinfo : EIATTR_SW_WAR
	.align		4
.L_233:
        /*00a8*/ 	.byte	0x04, 0x36
        /*00aa*/ 	.short	(.L_235 - .L_234)
.L_234:
        /*00ac*/ 	.word	0x00000008
.L_235:


//--------------------- .nv.info._Z35hidden_layer_kernel_batch_optimizedPKfS0_S0_Pfiii --------------------------
	.section	.nv.info._Z35hidden_layer_kernel_batch_optimizedPKfS0_S0_Pfiii,"",@"SHT_CUDA_INFO"
	.sectionflags	@""
	.align	4


	//----- nvinfo : EIATTR_CUDA_API_VERSION
	.align		4
        /*0000*/ 	.byte	0x04, 0x37
        /*0002*/ 	.short	(.L_237 - .L_236)
.L_236:
        /*0004*/ 	.word	0x00000082


	//----- nvinfo : EIATTR_KPARAM_INFO
	.align		4
.L_237:
        /*0008*/ 	.byte	0x04, 0x17
        /*000a*/ 	.short	(.L_239 - .L_238)
.L_238:
        /*000c*/ 	.word	0x00000000
        /*0010*/ 	.short	0x0006
        /*0012*/ 	.short	0x0028
        /*0014*/ 	.byte	0x00, 0xf0, 0x11, 0x00


	//----- nvinfo : EIATTR_KPARAM_INFO
	.align		4
.L_239:
        /*0018*/ 	.byte	0x04, 0x17
        /*001a*/ 	.short	(.L_241 - .L_240)
.L_240:
        /*001c*/ 	.word	0x00000000
        /*0020*/ 	.short	0x0005
        /*0022*/ 	.short	0x0024
        /*0024*/ 	.byte	0x00, 0xf0, 0x11, 0x00


	//----- nvinfo : EIATTR_KPARAM_INFO
	.align		4
.L_241:
        /*0028*/ 	.byte	0x04, 0x17
        /*002a*/ 	.short	(.L_243 - .L_242)
.L_242:
        /*002c*/ 	.word	0x00000000
        /*0030*/ 	.short	0x0004
        /*0032*/ 	.short	0x0020
        /*0034*/ 	.byte	0x00, 0xf0, 0x11, 0x00


	//----- nvinfo : EIATTR_KPARAM_INFO
	.align		4
.L_243:
        /*0038*/ 	.byte	0x04, 0x17
        /*003a*/ 	.short	(.L_245 - .L_244)
.L_244:
        /*003c*/ 	.word	0x00000000
        /*0040*/ 	.short	0x0003
        /*0042*/ 	.short	0x0018
        /*0044*/ 	.byte	0x00, 0xf5, 0x21, 0x00


	//----- nvinfo : EIATTR_KPARAM_INFO
	.align		4
.L_245:
        /*0048*/ 	.byte	0x04, 0x17
        /*004a*/ 	.short	(.L_247 - .L_246)
.L_246:
        /*004c*/ 	.word	0x00000000
        /*0050*/ 	.short	0x0002
        /*0052*/ 	.short	0x0010
        /*0054*/ 	.byte	0x00, 0xf5, 0x21, 0x00


	//----- nvinfo : EIATTR_KPARAM_INFO
	.align		4
.L_247:
        /*0058*/ 	.byte	0x04, 0x17
        /*005a*/ 	.short	(.L_249 - .L_248)
.L_248:
        /*005c*/ 	.word	0x00000000
        /*0060*/ 	.short	0x0001
        /*0062*/ 	.short	0x0008
        /*0064*/ 	.byte	0x00, 0xf5, 0x21, 0x00


	//----- nvinfo : EIATTR_KPARAM_INFO
	.align		4
.L_249:
        /*0068*/ 	.byte	0x04, 0x17
        /*006a*/ 	.short	(.L_251 - .L_250)
.L_250:
        /*006c*/ 	.word	0x00000000
        /*0070*/ 	.short	0x0000
        /*0072*/ 	.short	0x0000
        /*0074*/ 	.byte	0x00, 0xf5, 0x21, 0x00


	//----- nvinfo : EIATTR_SPARSE_MMA_MASK
	.align		4
.L_251:
        /*0078*/ 	.byte	0x03, 0x50
        /*007a*/ 	.short	0x0000


	//----- nvinfo : EIATTR_MAXREG_COUNT
	.align		4
        /*007c*/ 	.byte	0x03, 0x1b
        /*007e*/ 	.short	0x00ff


	//----- nvinfo : EIATTR_NUM_BARRIERS
	.align		4
        /*0080*/ 	.byte	0x02, 0x4c
        /*0082*/ 	.byte	0x01
	.zero		1


	//----- nvinfo : EIATTR_MERCURY_ISA_VERSION
	.align		4
        /*0084*/ 	.byte	0x03, 0x5f
        /*0086*/ 	.short	0x0101


	//----- nvinfo : EIATTR_VRC_CTA_INIT_COUNT
	.align		4
        /*0088*/ 	.byte	0x02, 0x4a
	.zero		1
	.zero		1


	//----- nvinfo : EIATTR_EXIT_INSTR_OFFSETS
	.align		4
        /*008c*/ 	.byte	0x04, 0x1c
        /*008e*/ 	.short	(.L_253 - .L_252)


	//   ....[0]....
.L_252:
        /*0090*/ 	.word	0x00000150


	//   ....[1]....
        /*0094*/ 	.word	0x000016b0


	//----- nvinfo : EIATTR_CBANK_PARAM_SIZE
	.align		4
.L_253:
        /*0098*/ 	.byte	0x03, 0x19
        /*009a*/ 	.short	0x002c


	//----- nvinfo : EIATTR_PARAM_CBANK
	.align		4
        /*009c*/ 	.byte	0x04, 0x0a
        /*009e*/ 	.short	(.L_255 - .L_254)
	.align		4
.L_254:
        /*00a0*/ 	.word	index@(.nv.constant0._Z35hidden_layer_kernel_batch_optimizedPKfS0_S0_Pfiii)
        /*00a4*/ 	.short	0x0380
        /*00a6*/ 	.short	0x002c


	//----- nvinfo : EIATTR_SW_WAR
	.align		4
.L_255:
        /*00a8*/ 	.byte	0x04, 0x36
        /*00aa*/ 	.short	(.L_257 - .L_256)
.L_256:
        /*00ac*/ 	.word	0x00000008
.L_257:


//--------------------- .nv.info._Z25hidden_layer_kernel_batchPKfS0_S0_Pfiii --------------------------
	.section	.nv.info._Z25hidden_layer_kernel_batchPKfS0_S0_Pfiii,"",@"SHT_CUDA_INFO"
	.sectionflags	@""
	.align	4


	//----- nvinfo : EIATTR_CUDA_API_VERSION
	.align		4
        /*0000*/ 	.byte	0x04, 0x37
        /*0002*/ 	.short	(.L_259 - .L_258)
.L_258:
        /*0004*/ 	.word	0x00000082


	//----- nvinfo : EIATTR_KPARAM_INFO
	.align		4
.L_259:
        /*0008*/ 	.byte	0x04, 0x17
        /*000a*/ 	.short	(.L_261 - .L_260)
.L_260:
        /*000c*/ 	.word	0x00000000
        /*0010*/ 	.short	0x0006
        /*0012*/ 	.short	0x0028
        /*0014*/ 	.byte	0x00, 0xf0, 0x11, 0x00


	//----- nvinfo : EIATTR_KPARAM_INFO
	.align		4
.L_261:
        /*0018*/ 	.byte	0x04, 0x17
        /*001a*/ 	.short	(.L_263 - .L_262)
.L_262:
        /*001c*/ 	.word	0x00000000
        /*0020*/ 	.short	0x0005
        /*0022*/ 	.short	0x0024
        /*0024*/ 	.byte	0x00, 0xf0, 0x11, 0x00


	//----- nvinfo : EIATTR_KPARAM_INFO
	.align		4
.L_263:
        /*0028*/ 	.byte	0x04, 0x17
        /*002a*/ 	.short	(.L_265 - .L_264)
.L_264:
        /*002c*/ 	.word	0x00000000
        /*0030*/ 	.short	0x0004
        /*0032*/ 	.short	0x0020
        /*0034*/ 	.byte	0x00, 0xf0, 0x11, 0x00


	//----- nvinfo : EIATTR_KPARAM_INFO
	.align		4
.L_265:
        /*0038*/ 	.byte	0x04, 0x17
        /*003a*/ 	.short	(.L_267 - .L_266)
.L_266:
        /*003c*/ 	.word	0x00000000
        /*0040*/ 	.short	0x0003
        /*0042*/ 	.short	0x0018
        /*0044*/ 	.byte	0x00, 0xf5, 0x21, 0x00


	//----- nvinfo : EIATTR_KPARAM_INFO
	.align		4
.L_267:
        /*0048*/ 	.byte	0x04, 0x17
        /*004a*/ 	.short	(.L_269 - .L_268)
.L_268:
        /*004c*/ 	.word	0x00000000
        /*0050*/ 	.short	0x0002
        /*0052*/ 	.short	0x0010
        /*0054*/ 	.byte	0x00, 0xf5, 0x21, 0x00


	//----- nvinfo : EIATTR_KPARAM_INFO
	.align		4
.L_269:
        /*0058*/ 	.byte	0x04, 0x17
        /*005a*/ 	.short	(.L_271 - .L_270)
.L_270:
        /*005c*/ 	.word	0x00000000
        /*0060*/ 	.short	0x0001
        /*0062*/ 	.short	0x0008
        /*0064*/ 	.byte	0x00, 0xf5, 0x21, 0x00


	//----- nvinfo : EIATTR_KPARAM_INFO
	.align		4
.L_271:
        /*0068*/ 	.byte	0x04, 0x17
        /*006a*/ 	.short	(.L_273 - .L_272)
.L_272:
        /*006c*/ 	.word	0x00000000
        /*0070*/ 	.short	0x0000
        /*0072*/ 	.short	0x0000
        /*0074*/ 	.byte	0x00, 0xf5, 0x21, 0x00


	//----- nvinfo : EIATTR_SPARSE_MMA_MASK
	.align		4
.L_273:
        /*0078*/ 	.byte	0x03, 0x50
        /*007a*/ 	.short	0x0000


	//----- nvinfo : EIATTR_MAXREG_COUNT
	.align		4
        /*007c*/ 	.byte	0x03, 0x1b
        /*007e*/ 	.short	0x00ff


	//----- nvinfo : EIATTR_NUM_BARRIERS
	.align		4
        /*0080*/ 	.byte	0x02, 0x4c
        /*0082*/ 	.byte	0x01
	.zero		1


	//----- nvinfo : EIATTR_MERCURY_ISA_VERSION
	.align		4
        /*0084*/ 	.byte	0x03, 0x5f
        /*0086*/ 	.short	0x0101


	//----- nvinfo : EIATTR_VRC_CTA_INIT_COUNT
	.align		4
        /*0088*/ 	.byte	0x02, 0x4a
	.zero		1
	.zero		1


	//----- nvinfo : EIATTR_EXIT_INSTR_OFFSETS
	.align		4
        /*008c*/ 	.byte	0x04, 0x1c
        /*008e*/ 	.short	(.L_275 - .L_274)


	//   ....[0]....
.L_274:
        /*0090*/ 	.word	0x00000140


	//   ....[1]....
        /*0094*/ 	.word	0x00000b10


	//----- nvinfo : EIATTR_CBANK_PARAM_SIZE
	.align		4
.L_275:
        /*0098*/ 	.byte	0x03, 0x19
        /*009a*/ 	.short	0x002c


	//----- nvinfo : EIATTR_PARAM_CBANK
	.align		4
        /*009c*/ 	.byte	0x04, 0x0a
        /*009e*/ 	.short	(.L_277 - .L_276)
	.align		4
.L_276:
        /*00a0*/ 	.word	index@(.nv.constant0._Z25hidden_layer_kernel_batchPKfS0_S0_Pfiii)
        /*00a4*/ 	.short	0x0380
        /*00a6*/ 	.short	0x002c


	//----- nvinfo : EIATTR_SW_WAR
	.align		4
.L_277:
        /*00a8*/ 	.byte	0x04, 0x36
        /*00aa*/ 	.short	(.L_279 - .L_278)
.L_278:
        /*00ac*/ 	.word	0x00000008
.L_279:


//--------------------- .nv.callgraph             --------------------------
	.section	.nv.callgraph,"",@"SHT_CUDA_CALLGRAPH"
	.align	4
	.sectionentsize	8
	.align		4
        /*0000*/ 	.word	0x00000000
	.align		4
        /*0004*/ 	.word	0xffffffff
	.align		4
        /*0008*/ 	.word	0x00000000
	.align		4
        /*000c*/ 	.word	0xfffffffe
	.align		4
        /*0010*/ 	.word	0x00000000
	.align		4
        /*0014*/ 	.word	0xfffffffd
	.align		4
        /*0018*/ 	.word	0x00000000
	.align		4
        /*001c*/ 	.word	0xfffffffc


//--------------------- .text._Z24transpose_weights_kernelPKfPfii --------------------------
	.section	.text._Z24transpose_weights_kernelPKfPfii,"ax",@progbits
	.align	128
        .global         _Z24transpose_weights_kernelPKfPfii
        .type           _Z24transpose_weights_kernelPKfPfii,@function
        .size           _Z24transpose_weights_kernelPKfPfii,(.L_x_115 - _Z24transpose_weights_kernelPKfPfii)
        .other          _Z24transpose_weights_kernelPKfPfii,@"STO_CUDA_ENTRY STV_DEFAULT"
_Z24transpose_weights_kernelPKfPfii:
.text._Z24transpose_weights_kernelPKfPfii:
[----:B------:R-:W-:Y:S01]  /*0000*/  LDC R1, c[0x0][0x37c] ;  /* 0x0000df00ff017b82 */ /* 0x000fe20000000800 */
[----:B------:R-:W0:Y:S01]  /*0010*/  S2R R11, SR_TID.X ;  /* 0x00000000000b7919 */ /* 0x000e220000002100 */
[----:B------:R-:W1:Y:S01]  /*0020*/  LDCU.64 UR6, c[0x0][0x390] ;  /* 0x00007200ff0677ac */ /* 0x000e620008000a00 */
[----:B------:R-:W0:Y:S01]  /*0030*/  S2R R4, SR_CTAID.X ;  /* 0x0000000000047919 */ /* 0x000e220000002500 */
[----:B------:R-:W2:Y:S01]  /*0040*/  LDCU.64 UR4, c[0x0][0x358] ;  /* 0x00006b00ff0477ac */ /* 0x000ea20008000a00 */
[----:B------:R-:W3:Y:S01]  /*0050*/  S2R R7, SR_CTAID.Y ;  /* 0x0000000000077919 */ /* 0x000ee20000002600 */
[----:B------:R-:W3:Y:S01]  /*0060*/  S2R R9, SR_TID.Y ;  /* 0x0000000000097919 */ /* 0x000ee20000002200 */
[----:B0-----:R-:W-:-:S05]  /*0070*/  IMAD R5, R4, 0x20, R11 ;  /* 0x0000002004057824 */ /* 0x001fca00078e020b */
[----:B-1----:R-:W-:Y:S01]  /*0080*/  ISETP.GE.AND P0, PT, R5, UR7, PT ;  /* 0x0000000705007c0c */ /* 0x002fe2000bf06270 */
[----:B---3--:R-:W-:-:S05]  /*0090*/  IMAD R0, R7, 0x20, R9 ;  /* 0x0000002007007824 */ /* 0x008fca00078e0209 */
[----:B------:R-:W-:-:S13]  /*00a0*/  ISETP.GE.OR P0, PT, R0, UR6, P0 ;  /* 0x0000000600007c0c */ /* 0x000fda0008706670 */
[----:B------:R-:W0:Y:S01]  /*00b0*/  @!P0 LDC.64 R2, c[0x0][0x380] ;  /* 0x0000e000ff028b82 */ /* 0x000e220000000a00 */
[----:B------:R-:W-:-:S04]  /*00c0*/  @!P0 IMAD R5, R0, UR7, R5 ;  /* 0x0000000700058c24 */ /* 0x000fc8000f8e0205 */
[----:B0-----:R-:W-:-:S06]  /*00d0*/  @!P0 IMAD.WIDE R2, R5, 0x4, R2 ;  /* 0x0000000405028825 */ /* 0x001fcc00078e0202 */
[----:B--2---:R-:W2:Y:S01]  /*00e0*/  @!P0 LDG.E R2, desc[UR4][R2.64] ;  /* 0x0000000402028981 */ /* 0x004ea2000c1e1900 */
[----:B------:R-:W-:Y:S01]  /*00f0*/  @!P0 MOV R0, 0x400 ;  /* 0x0000040000008802 */ /* 0x000fe20000000f00 */
[----:B------:R-:W-:Y:S01]  /*0100*/  IMAD R4, R4, 0x20, R9 ;  /* 0x0000002004047824 */ /* 0x000fe200078e0209 */
[----:B------:R-:W-:Y:S01]  /*0110*/  LEA R7, R7, R11, 0x5 ;  /* 0x0000000b07077211 */ /* 0x000fe200078e28ff */
[----:B------:R-:W0:Y:S03]  /*0120*/  @!P0 S2R R5, SR_CgaCtaId ;  /* 0x0000000000058919 */ /* 0x000e260000008800 */
[----:B------:R-:W-:-:S04]  /*0130*/  ISETP.GE.AND P1, PT, R7, UR6, PT ;  /* 0x0000000607007c0c */ /* 0x000fc8000bf26270 */
[----:B------:R-:W-:Y:S02]  /*0140*/  ISETP.GE.OR P1, PT, R4, UR7, P1 ;  /* 0x0000000704007c0c */ /* 0x000fe40008f26670 */
[----:B0-----:R-:W-:-:S05]  /*0150*/  @!P0 LEA R0, R5, R0, 0x18 ;  /* 0x0000000005008211 */ /* 0x001fca00078ec0ff */
[----:B------:R-:W-:-:S05]  /*0160*/  @!P0 IMAD R0, R9, 0x84, R0 ;  /* 0x0000008409008824 */ /* 0x000fca00078e0200 */
[----:B------:R-:W-:-:S05]  /*0170*/  @!P0 LEA R5, R11, R0, 0x2 ;  /* 0x000000000b058211 */ /* 0x000fca00078e10ff */
[----:B--2---:R0:W-:Y:S01]  /*0180*/  @!P0 STS [R5], R2 ;  /* 0x0000000205008388 */ /* 0x0041e20000000800 */
[----:B------:R-:W-:Y:S06]  /*0190*/  BAR.SYNC.DEFER_BLOCKING 0x0 ;  /* 0x0000000000007b1d */ /* 0x000fec0000010000 */
[----:B------:R-:W-:Y:S05]  /*01a0*/  @P1 EXIT ;  /* 0x000000000000194d */ /* 0x000fea0003800000 */
[----:B------:R-:W1:Y:S01]  /*01b0*/  S2R R3, SR_CgaCtaId ;  /* 0x0000000000037919 */ /* 0x000e620000008800 */
[----:B------:R-:W-:Y:S01]  /*01c0*/  MOV R0, 0x400 ;  /* 0x0000040000007802 */ /* 0x000fe20000000f00 */
[----:B------:R-:W-:-:S03]  /*01d0*/  IMAD R7, R4, UR6, R7 ;  /* 0x0000000604077c24 */ /* 0x000fc6000f8e0207 */
[----:B-1----:R-:W-:Y:S02]  /*01e0*/  LEA R0, R3, R0, 0x18 ;  /* 0x0000000003007211 */ /* 0x002fe400078ec0ff */
[----:B0-----:R-:W0:Y:S03]  /*01f0*/  LDC.64 R2, c[0x0][0x388] ;  /* 0x0000e200ff027b82 */ /* 0x001e260000000a00 */
[----:B------:R-:W-:-:S04]  /*0200*/  IMAD R0, R11, 0x84, R0 ;  /* 0x000000840b007824 */ /* 0x000fc800078e0200 */
[----:B------:R-:W-:-:S05]  /*0210*/  IMAD R0, R9, 0x4, R0 ;  /* 0x0000000409007824 */ /* 0x000fca00078e0200 */
[----:B------:R-:W1:Y:S01]  /*0220*/  LDS R5, [R0] ;  /* 0x0000000000057984 */ /* 0x000e620000000800 */
[----:B0-----:R-:W-:-:S05]  /*0230*/  IMAD.WIDE R2, R7, 0x4, R2 ;  /* 0x0000000407027825 */ /* 0x001fca00078e0202 */
[----:B-1----:R-:W-:Y:S01]  /*0240*/  STG.E desc[UR4][R2.64], R5 ;  /* 0x0000000502007986 */ /* 0x002fe2000c101904 */
[----:B------:R-:W-:Y:S05]  /*0250*/  EXIT ;  /* 0x000000000000794d */ /* 0x000fea0003800000 */
.L_x_0:
[----:B------:R-:W-:-:S00]  /*0260*/  BRA `(.L_x_0) ;  /* 0xfffffffc00fc7947 */ /* 0x000fc0000383ffff */
[----:B------:R-:W-:-:S00]  /*0270*/  NOP ;  /* 0x0000000000007918 */ /* 0x000fc00000000000 */
        /* <DEDUP_REMOVED lines=8> */
.L_x_115:


//--------------------- .text._Z38hidden_layer_kernel_batch_shared_tiledPKfS0_S0_Pfiii --------------------------
	.section	.text._Z38hidden_layer_kernel_batch_shared_tiledPKfS0_S0_Pfiii,"ax",@progbits
	.align	128
        .global         _Z38hidden_layer_kernel_batch_shared_tiledPKfS0_S0_Pfiii
        .type           _Z38hidden_layer_kernel_batch_shared_tiledPKfS0_S0_Pfiii,@function
        .size           _Z38hidden_layer_kernel_batch_shared_tiledPKfS0_S0_Pfiii,(.L_x_114 - _Z38hidden_layer_kernel_batch_shared_tiledPKfS0_S0_Pfiii)
        .other          _Z38hidden_layer_kernel_batch_shared_tiledPKfS0_S0_Pfiii,@"STO_CUDA_ENTRY STV_DEFAULT"
_Z38hidden_layer_kernel_batch_shared_tiledPKfS0_S0_Pfiii:
.text._Z38hidden_layer_kernel_batch_shared_tiledPKfS0_S0_Pfiii:
[----:B------:R-:W-:Y:S01]  /*0000*/  LDC R1, c[0x0][0x37c] ;  /* 0x0000df00ff017b82 */ /* 0x000fe20000000800 */
[----:B------:R-:W0:Y:S01]  /*0010*/  S2R R21, SR_CTAID.Y ;  /* 0x0000000000157919 */ /* 0x000e220000002600 */
[----:B------:R-:W1:Y:S01]  /*0020*/  LDCU UR6, c[0x0][0x3a4] ;  /* 0x00007480ff0677ac */ /* 0x000e620008000800 */
[----:B------:R-:W-:Y:S01]  /*0030*/  IMAD.MOV.U32 R17, RZ, RZ, RZ ;  /* 0x000000ffff117224 */ /* 0x000fe200078e00ff */
[----:B------:R-:W2:Y:S01]  /*0040*/  S2R R0, SR_TID.X ;  /* 0x0000000000007919 */ /* 0x000ea20000002100 */
[----:B------:R-:W3:Y:S01]  /*0050*/  LDCU.64 UR8, c[0x0][0x358] ;  /* 0x00006b00ff0877ac */ /* 0x000ee20008000a00 */
[----:B0-----:R-:W-:-:S05]  /*0060*/  IMAD.SHL.U32 R21, R21, 0x20, RZ ;  /* 0x0000002015157824 */ /* 0x001fca00078e00ff */
[----:B--2---:R-:W-:-:S04]  /*0070*/  LOP3.LUT R19, R21, 0x1f, R0, 0xf8, !PT ;  /* 0x0000001f15137812 */ /* 0x004fc800078ef800 */
[----:B-1----:R-:W-:-:S04]  /*0080*/  ISETP.GE.AND P0, PT, R19, UR6, PT ;  /* 0x0000000613007c0c */ /* 0x002fc8000bf06270 */
[----:B------:R-:W-:-:S13]  /*0090*/  ISETP.GT.U32.OR P0, PT, R0, 0x1f, P0 ;  /* 0x0000001f0000780c */ /* 0x000fda0000704470 */
[----:B------:R-:W0:Y:S02]  /*00a0*/  @!P0 LDC.64 R2, c[0x0][0x390] ;  /* 0x0000e400ff028b82 */ /* 0x000e240000000a00 */
[----:B0-----:R-:W-:-:S05]  /*00b0*/  @!P0 IMAD.WIDE.U32 R2, R19, 0x4, R2 ;  /* 0x0000000413028825 */ /* 0x001fca00078e0002 */
[----:B---3--:R-:W2:Y:S01]  /*00c0*/  @!P0 LDG.E.CONSTANT R17, desc[UR8][R2.64] ;  /* 0x0000000802118981 */ /* 0x008ea2000c1e9900 */
[----:B------:R-:W0:Y:S01]  /*00d0*/  S2UR UR5, SR_CgaCtaId ;  /* 0x00000000000579c3 */ /* 0x000e220000008800 */
[----:B------:R-:W-:Y:S01]  /*00e0*/  UMOV UR4, 0x400 ;  /* 0x0000040000047882 */ /* 0x000fe20000000000 */
[----:B------:R-:W-:-:S04]  /*00f0*/  SHF.L.U32 R18, R0, 0x2, RZ ;  /* 0x0000000200127819 */ /* 0x000fc800000006ff */
[----:B------:R-:W-:Y:S02]  /*0100*/  LOP3.LUT R18, R18, 0x7c, RZ, 0xc0, !PT ;  /* 0x0000007c12127812 */ /* 0x000fe400078ec0ff */
[----:B------:R-:W1:Y:S01]  /*0110*/  S2UR UR7, SR_CTAID.Z ;  /* 0x00000000000779c3 */ /* 0x000e620000002700 */
[----:B0-----:R-:W-:Y:S01]  /*0120*/  ULEA UR4, UR5, UR4, 0x18 ;  /* 0x0000000405047291 */ /* 0x001fe2000f8ec0ff */
[----:B------:R-:W0:Y:S02]  /*0130*/  LDCU UR5, c[0x0][0x3a0] ;  /* 0x00007400ff0577ac */ /* 0x000e240008000800 */
[----:B0-----:R-:W-:-:S06]  /*0140*/  UISETP.GE.AND UP0, UPT, UR5, 0x1, UPT ;  /* 0x000000010500788c */ /* 0x001fcc000bf06270 */
[----:B--2---:R0:W-:Y:S03]  /*0150*/  @!P0 STS [R18+UR4+0x2100], R17 ;  /* 0x0021001112008988 */ /* 0x0041e60008000804 */
[----:B-1----:R-:W-:Y:S05]  /*0160*/  BRA.U !UP0, `(.L_x_1) ;  /* 0x0000001908a47547 */ /* 0x002fea000b800000 */
[----:B------:R-:W1:Y:S01]  /*0170*/  LDCU UR10, c[0x0][0x360] ;  /* 0x00006c00ff0a77ac */ /* 0x000e620008000800 */
[----:B------:R-:W2:Y:S01]  /*0180*/  LDC R3, c[0x0][0x3a8] ;  /* 0x0000ea00ff037b82 */ /* 0x000ea20000000800 */
[----:B------:R-:W-:Y:S02]  /*0190*/  SHF.R.U32.HI R23, RZ, 0x5, R0 ;  /* 0x00000005ff177819 */ /* 0x000fe40000011600 */
[C---:B------:R-:W-:Y:S02]  /*01a0*/  LOP3.LUT R20, R0.reuse, 0x1f, RZ, 0xc0, !PT ;  /* 0x0000001f00147812 */ /* 0x040fe400078ec0ff */
[----:B------:R-:W-:Y:S02]  /*01b0*/  LEA R16, R23, UR4, 0x4 ;  /* 0x0000000417107c11 */ /* 0x000fe4000f8e20ff */
[----:B------:R-:W-:Y:S01]  /*01c0*/  MOV R7, 0x260 ;  /* 0x0000026000077802 */ /* 0x000fe20000000f00 */
[----:B-1----:R-:W-:Y:S01]  /*01d0*/  VIADD R15, R0, UR10 ;  /* 0x0000000a000f7c36 */ /* 0x002fe20008000000 */
[----:B------:R-:W-:-:S03]  /*01e0*/  ULOP3.LUT UR5, UR10, 0xffff, URZ, 0xc0, !UPT ;  /* 0x0000ffff0a057892 */ /* 0x000fc6000f8ec0ff */
[----:B------:R-:W-:Y:S01]  /*01f0*/  IMAD.MOV R2, RZ, RZ, -R15 ;  /* 0x000000ffff027224 */ /* 0x000fe200078e0a0f */
[----:B--2---:R-:W-:-:S04]  /*0200*/  ISETP.LE.AND P0, PT, R3, UR7, PT ;  /* 0x0000000703007c0c */ /* 0x004fc8000bf03270 */
[----:B------:R-:W-:Y:S02]  /*0210*/  PRMT R2, R2, 0x7710, RZ ;  /* 0x0000771002027816 */ /* 0x000fe400000000ff */
[----:B------:R-:W-:Y:S02]  /*0220*/  ISETP.LT.AND P0, PT, R19, UR6, !P0 ;  /* 0x0000000613007c0c */ /* 0x000fe4000c701270 */
[----:B------:R-:W-:-:S04]  /*0230*/  IADD3 R2, PT, PT, R2, 0x7ff, RZ ;  /* 0x000007ff02027810 */ /* 0x000fc80007ffe0ff */
[----:B------:R-:W-:-:S07]  /*0240*/  LOP3.LUT R2, R2, 0xffff, RZ, 0xc0, !PT ;  /* 0x0000ffff02027812 */ /* 0x000fce00078ec0ff */
[----:B0-----:R-:W-:Y:S05]  /*0250*/  CALL.REL.NOINC `($__internal_0_$__cuda_sm20_div_u16) ;  /* 0x0000001800947944 */ /* 0x001fea0003c00000 */
[C---:B------:R-:W-:Y:S01]  /*0260*/  VIADD R13, R15.reuse, UR10 ;  /* 0x0000000a0f0d7c36 */ /* 0x040fe20008000000 */
[----:B------:R-:W-:Y:S01]  /*0270*/  LOP3.LUT R5, R0, 0x3e0, RZ, 0xc0, !PT ;  /* 0x000003e000057812 */ /* 0x000fe200078ec0ff */
[----:B------:R-:W-:Y:S02]  /*0280*/  IMAD.SHL.U32 R14, R15, 0x4, RZ ;  /* 0x000000040f0e7824 */ /* 0x000fe400078e00ff */
[----:B------:R-:W-:Y:S02]  /*0290*/  HFMA2 R6, -RZ, RZ, 0, 0 ;  /* 0x00000000ff067431 */ /* 0x000fe400000001ff */
[C---:B------:R-:W-:Y:S01]  /*02a0*/  IMAD.SHL.U32 R7, R13.reuse, 0x4, RZ ;  /* 0x000000040d077824 */ /* 0x040fe200078e00ff */
[----:B------:R-:W-:Y:S01]  /*02b0*/  LOP3.LUT R12, R13, 0x1f, RZ, 0xc0, !PT ;  /* 0x0000001f0d0c7812 */ /* 0x000fe200078ec0ff */
[----:B------:R-:W-:Y:S01]  /*02c0*/  BSSY.RECONVERGENT B0, `(.L_x_1) ;  /* 0x0000193000007945 */ /* 0x000fe20003800200 */
[----:B------:R-:W-:Y:S01]  /*02d0*/  LOP3.LUT R4, R5, 0x1f, R0, 0xf8, !PT ;  /* 0x0000001f05047812 */ /* 0x000fe200078ef800 */
[----:B------:R-:W0:Y:S01]  /*02e0*/  LDCU.64 UR12, c[0x0][0x3a0] ;  /* 0x00007400ff0c77ac */ /* 0x000e220008000a00 */
[----:B------:R-:W-:Y:S01]  /*02f0*/  LOP3.LUT R2, R3, 0x3, RZ, 0xc0, !PT ;  /* 0x0000000303027812 */ /* 0x000fe200078ec0ff */
[----:B------:R-:W-:Y:S01]  /*0300*/  IMAD.IADD R12, R21, 0x1, R12 ;  /* 0x00000001150c7824 */ /* 0x000fe200078e020c */
[----:B------:R-:W-:-:S02]  /*0310*/  LOP3.LUT R14, R14, 0x1ffc, RZ, 0xc0, !PT ;  /* 0x00001ffc0e0e7812 */ /* 0x000fc400078ec0ff */
[----:B------:R-:W-:Y:S02]  /*0320*/  LEA R4, R4, UR4, 0x2 ;  /* 0x0000000404047c11 */ /* 0x000fe4000f8e10ff */
[----:B------:R-:W-:-:S07]  /*0330*/  LOP3.LUT R7, R7, 0x1ffc, RZ, 0xc0, !PT ;  /* 0x00001ffc07077812 */ /* 0x000fce00078ec0ff */
.L_x_22:
[----:B------:R-:W1:Y:S01]  /*0340*/  LDC R5, c[0x0][0x3a8] ;  /* 0x0000ea00ff057b82 */ /* 0x000e620000000800 */
[----:B------:R-:W2:Y:S01]  /*0350*/  LDCU UR5, c[0x0][0x3a0] ;  /* 0x00007400ff0577ac */ /* 0x000ea20008000800 */
[----:B------:R-:W-:Y:S01]  /*0360*/  LEA R22, R23, R6, 0x2 ;  /* 0x0000000617167211 */ /* 0x000fe200078e10ff */
[----:B------:R-:W-:Y:S05]  /*0370*/  BSSY.RECONVERGENT B1, `(.L_x_2) ;  /* 0x000001f000017945 */ /* 0x000fea0003800200 */
[----:B------:R-:W-:Y:S01]  /*0380*/  BAR.SYNC.DEFER_BLOCKING 0x0 ;  /* 0x0000000000007b1d */ /* 0x000fe20000010000 */
[----:B-1----:R-:W-:Y:S01]  /*0390*/  ISETP.LE.AND P1, PT, R5, UR7, PT ;  /* 0x0000000705007c0c */ /* 0x002fe2000bf23270 */
[----:B--2---:R-:W-:-:S05]  /*03a0*/  IMAD.U32 R5, RZ, RZ, UR5 ;  /* 0x00000005ff057e24 */ /* 0x004fca000f8e00ff */
[----:B------:R-:W-:-:S04]  /*03b0*/  ISETP.GE.OR P1, PT, R22, R5, P1 ;  /* 0x000000051600720c */ /* 0x000fc80000f26670 */
[----:B------:R-:W-:-:S13]  /*03c0*/  ISETP.GT.U32.OR P1, PT, R0, 0x1ff, P1 ;  /* 0x000001ff0000780c */ /* 0x000fda0000f24470 */
[----:B0-----:R-:W-:Y:S05]  /*03d0*/  @P1 BRA `(.L_x_3) ;  /* 0x0000000000601947 */ /* 0x001fea0003800000 */
[----:B------:R-:W-:-:S05]  /*03e0*/  VIADD R8, R22, 0x3 ;  /* 0x0000000316087836 */ /* 0x000fca0000000000 */
[----:B------:R-:W-:-:S13]  /*03f0*/  ISETP.GE.AND P1, PT, R8, R5, PT ;  /* 0x000000050800720c */ /* 0x000fda0003f26270 */
[----:B------:R-:W-:Y:S05]  /*0400*/  @P1 BRA `(.L_x_4) ;  /* 0x0000000000181947 */ /* 0x000fea0003800000 */
[----:B------:R-:W1:Y:S01]  /*0410*/  LDC.64 R8, c[0x0][0x380] ;  /* 0x0000e000ff087b82 */ /* 0x000e620000000a00 */
[----:B------:R-:W-:-:S04]  /*0420*/  IMAD R11, R5, UR7, R22 ;  /* 0x00000007050b7c24 */ /* 0x000fc8000f8e0216 */
[----:B-1----:R-:W-:-:S06]  /*0430*/  IMAD.WIDE.U32 R8, R11, 0x4, R8 ;  /* 0x000000040b087825 */ /* 0x002fcc00078e0008 */
[----:B------:R-:W2:Y:S04]  /*0440*/  LDG.E.128.CONSTANT R8, desc[UR8][R8.64] ;  /* 0x0000000808087981 */ /* 0x000ea8000c1e9d00 */
[----:B--2---:R1:W-:Y:S01]  /*0450*/  STS.128 [R16], R8 ;  /* 0x0000000810007388 */ /* 0x0043e20000000c00 */
[----:B------:R-:W-:Y:S05]  /*0460*/  BRA `(.L_x_3) ;  /* 0x00000000003c7947 */ /* 0x000fea0003800000 */
.L_x_4:
[----:B------:R-:W-:Y:S01]  /*0470*/  IMAD R11, R5, UR7, R22 ;  /* 0x00000007050b7c24 */ /* 0x000fe2000f8e0216 */
[----:B------:R-:W-:Y:S01]  /*0480*/  MOV R10, 0x1 ;  /* 0x00000001000a7802 */ /* 0x000fe20000000f00 */
[----:B------:R-:W-:-:S07]  /*0490*/  IMAD.MOV.U32 R24, RZ, RZ, R16 ;  /* 0x000000ffff187224 */ /* 0x000fce00078e0010 */
.L_x_5:
[----:B------:R-:W1:Y:S02]  /*04a0*/  LDC.64 R8, c[0x0][0x380] ;  /* 0x0000e000ff087b82 */ /* 0x000e640000000a00 */
[----:B-1----:R-:W-:-:S06]  /*04b0*/  IMAD.WIDE.U32 R8, R11, 0x4, R8 ;  /* 0x000000040b087825 */ /* 0x002fcc00078e0008 */
[----:B------:R-:W2:Y:S01]  /*04c0*/  LDG.E.CONSTANT R9, desc[UR8][R8.64] ;  /* 0x0000000808097981 */ /* 0x000ea2000c1e9900 */
[----:B------:R-:W-:Y:S01]  /*04d0*/  VIADD R25, R10, 0xffffffff ;  /* 0xffffffff0a197836 */ /* 0x000fe20000000000 */
[----:B------:R-:W-:Y:S01]  /*04e0*/  IADD3 R22, PT, PT, R22, 0x1, RZ ;  /* 0x0000000116167810 */ /* 0x000fe20007ffe0ff */
[----:B------:R-:W-:Y:S01]  /*04f0*/  VIADD R10, R10, 0x1 ;  /* 0x000000010a0a7836 */ /* 0x000fe20000000000 */
[----:B------:R-:W-:Y:S02]  /*0500*/  IADD3 R11, PT, PT, R11, 0x1, RZ ;  /* 0x000000010b0b7810 */ /* 0x000fe40007ffe0ff */
[----:B------:R-:W-:Y:S02]  /*0510*/  ISETP.GE.U32.AND P1, PT, R25, 0x3, PT ;  /* 0x000000031900780c */ /* 0x000fe40003f26070 */
[----:B------:R-:W-:Y:S01]  /*0520*/  ISETP.LT.AND P2, PT, R22, R5, PT ;  /* 0x000000051600720c */ /* 0x000fe20003f41270 */
[----:B--2---:R1:W-:Y:S02]  /*0530*/  STS [R24], R9 ;  /* 0x0000000918007388 */ /* 0x0043e40000000800 */
[----:B-1----:R-:W-:-:S10]  /*0540*/  VIADD R24, R24, 0x4 ;  /* 0x0000000418187836 */ /* 0x002fd40000000000 */
[----:B------:R-:W-:Y:S05]  /*0550*/  @!P1 BRA P2, `(.L_x_5) ;  /* 0xfffffffc00d09947 */ /* 0x000fea000103ffff */
.L_x_3:
[----:B0-----:R-:W-:Y:S05]  /*0560*/  BSYNC.RECONVERGENT B1 ;  /* 0x0000000000017941 */ /* 0x001fea0003800200 */
.L_x_2:
[----:B------:R-:W-:Y:S01]  /*0570*/  ISETP.NE.AND P1, PT, R2, 0x2, PT ;  /* 0x000000020200780c */ /* 0x000fe20003f25270 */
[----:B------:R-:W-:Y:S01]  /*0580*/  BSSY.RECONVERGENT B1, `(.L_x_6) ;  /* 0x0000032000017945 */ /* 0x000fe20003800200 */
[----:B------:R-:W-:-:S11]  /*0590*/  MOV R27, R0 ;  /* 0x00000000001b7202 */ /* 0x000fd60000000f00 */
[----:B------:R-:W-:Y:S05]  /*05a0*/  @!P1 BRA `(.L_x_7) ;  /* 0x0000000000bc9947 */ /* 0x000fea0003800000 */
[----:B-1----:R-:W0:Y:S01]  /*05b0*/  LDC R10, c[0x0][0x3a4] ;  /* 0x0000e900ff0a7b82 */ /* 0x002e220000000800 */
[C---:B------:R-:W-:Y:S01]  /*05c0*/  IMAD R22, R23.reuse, 0x4, R6 ;  /* 0x0000000417167824 */ /* 0x040fe200078e0206 */
[----:B------:R-:W-:Y:S01]  /*05d0*/  BSSY.RECONVERGENT B2, `(.L_x_8) ;  /* 0x000000a000027945 */ /* 0x000fe20003800200 */
[----:B------:R-:W-:Y:S02]  /*05e0*/  HFMA2 R9, -RZ, RZ, 0, 0 ;  /* 0x00000000ff097431 */ /* 0x000fe400000001ff */
[----:B------:R-:W-:Y:S01]  /*05f0*/  IMAD R22, R23, -0x3, R22 ;  /* 0xfffffffd17167824 */ /* 0x000fe200078e0216 */
[----:B0-----:R-:W-:-:S04]  /*0600*/  ISETP.GE.AND P1, PT, R19, R10, PT ;  /* 0x0000000a1300720c */ /* 0x001fc80003f26270 */
[----:B------:R-:W-:-:S13]  /*0610*/  ISETP.GE.OR P1, PT, R22, R5, P1 ;  /* 0x000000051600720c */ /* 0x000fda0000f26670 */
[----:B------:R-:W-:Y:S05]  /*0620*/  @P1 BRA `(.L_x_9) ;  /* 0x0000000000101947 */ /* 0x000fea0003800000 */
[----:B------:R-:W0:Y:S01]  /*0630*/  LDC.64 R8, c[0x0][0x388] ;  /* 0x0000e200ff087b82 */ /* 0x000e220000000a00 */
[----:B------:R-:W-:-:S04]  /*0640*/  IMAD R11, R22, R10, R19 ;  /* 0x0000000a160b7224 */ /* 0x000fc800078e0213 */
[----:B0-----:R-:W-:-:S06]  /*0650*/  IMAD.WIDE R8, R11, 0x4, R8 ;  /* 0x000000040b087825 */ /* 0x001fcc00078e0208 */
[----:B------:R0:W5:Y:S02]  /*0660*/  LDG.E.CONSTANT R9, desc[UR8][R8.64] ;  /* 0x0000000808097981 */ /* 0x000164000c1e9900 */
.L_x_9:
[----:B------:R-:W-:Y:S05]  /*0670*/  BSYNC.RECONVERGENT B2 ;  /* 0x0000000000027941 */ /* 0x000fea0003800200 */
.L_x_8:
[----:B-----5:R2:W-:Y:S01]  /*0680*/  STS [R4+0x100], R9 ;  /* 0x0001000904007388 */ /* 0x0205e20000000800 */
[----:B------:R-:W-:Y:S01]  /*0690*/  ISETP.NE.AND P1, PT, R2, 0x3, PT ;  /* 0x000000030200780c */ /* 0x000fe20003f25270 */
[----:B------:R-:W-:-:S12]  /*06a0*/  IMAD.MOV.U32 R27, RZ, RZ, R15 ;  /* 0x000000ffff1b7224 */ /* 0x000fd800078e000f */
[----:B--2---:R-:W-:Y:S05]  /*06b0*/  @!P1 BRA `(.L_x_7) ;  /* 0x0000000000789947 */ /* 0x004fea0003800000 */
[C---:B0-----:R-:W-:Y:S01]  /*06c0*/  LOP3.LUT R8, R15.reuse, 0x1f, RZ, 0xc0, !PT ;  /* 0x0000001f0f087812 */ /* 0x041fe200078ec0ff */
[----:B------:R-:W-:Y:S01]  /*06d0*/  BSSY.RECONVERGENT B2, `(.L_x_10) ;  /* 0x000000b000027945 */ /* 0x000fe20003800200 */
[----:B------:R-:W-:Y:S01]  /*06e0*/  LEA.HI R11, R15, R6, RZ, 0x1b ;  /* 0x000000060f0b7211 */ /* 0x000fe200078fd8ff */
[----:B------:R-:W-:Y:S01]  /*06f0*/  IMAD.MOV.U32 R9, RZ, RZ, RZ ;  /* 0x000000ffff097224 */ /* 0x000fe200078e00ff */
[----:B------:R-:W-:-:S04]  /*0700*/  IADD3 R25, PT, PT, R21, R8, RZ ;  /* 0x0000000815197210 */ /* 0x000fc80007ffe0ff */
[----:B------:R-:W-:-:S04]  /*0710*/  ISETP.GE.AND P1, PT, R25, R10, PT ;  /* 0x0000000a1900720c */ /* 0x000fc80003f26270 */
[----:B------:R-:W-:-:S13]  /*0720*/  ISETP.GE.OR P1, PT, R11, R5, P1 ;  /* 0x000000050b00720c */ /* 0x000fda0000f26670 */
[----:B------:R-:W-:Y:S05]  /*0730*/  @P1 BRA `(.L_x_11) ;  /* 0x0000000000101947 */ /* 0x000fea0003800000 */
[----:B------:R-:W0:Y:S01]  /*0740*/  LDC.64 R8, c[0x0][0x388] ;  /* 0x0000e200ff087b82 */ /* 0x000e220000000a00 */
[----:B------:R-:W-:-:S04]  /*0750*/  IMAD R11, R11, R10, R25 ;  /* 0x0000000a0b0b7224 */ /* 0x000fc800078e0219 */
[----:B0-----:R-:W-:-:S06]  /*0760*/  IMAD.WIDE R8, R11, 0x4, R8 ;  /* 0x000000040b087825 */ /* 0x001fcc00078e0208 */
[----:B------:R0:W5:Y:S02]  /*0770*/  LDG.E.CONSTANT R9, desc[UR8][R8.64] ;  /* 0x0000000808097981 */ /* 0x000164000c1e9900 */
.L_x_11:
[----:B------:R-:W-:Y:S05]  /*0780*/  BSYNC.RECONVERGENT B2 ;  /* 0x0000000000027941 */ /* 0x000fea0003800200 */
.L_x_10:
[----:B-----5:R2:W-:Y:S01]  /*0790*/  STS [R14+UR4+0x100], R9 ;  /* 0x000100090e007988 */ /* 0x0205e20008000804 */
[----:B------:R-:W-:Y:S02]  /*07a0*/  ISETP.NE.AND P1, PT, R2, RZ, PT ;  /* 0x000000ff0200720c */ /* 0x000fe40003f25270 */
[----:B------:R-:W-:-:S11]  /*07b0*/  MOV R27, R13 ;  /* 0x0000000d001b7202 */ /* 0x000fd60000000f00 */
[----:B--2---:R-:W-:Y:S05]  /*07c0*/  @!P1 BRA `(.L_x_7) ;  /* 0x0000000000349947 */ /* 0x004fea0003800000 */
[----:B------:R-:W-:Y:S01]  /*07d0*/  ISETP.GE.AND P1, PT, R12, R10, PT ;  /* 0x0000000a0c00720c */ /* 0x000fe20003f26270 */
[----:B------:R-:W-:Y:S01]  /*07e0*/  BSSY.RECONVERGENT B2, `(.L_x_12) ;  /* 0x0000009000027945 */ /* 0x000fe20003800200 */
[----:B------:R-:W-:Y:S01]  /*07f0*/  LEA.HI R11, R13, R6, RZ, 0x1b ;  /* 0x000000060d0b7211 */ /* 0x000fe200078fd8ff */
[----:B0-----:R-:W-:-:S03]  /*0800*/  IMAD.MOV.U32 R8, RZ, RZ, RZ ;  /* 0x000000ffff087224 */ /* 0x001fc600078e00ff */
[----:B------:R-:W-:-:S13]  /*0810*/  ISETP.GE.OR P1, PT, R11, R5, P1 ;  /* 0x000000050b00720c */ /* 0x000fda0000f26670 */
[----:B------:R-:W-:Y:S05]  /*0820*/  @P1 BRA `(.L_x_13) ;  /* 0x0000000000101947 */ /* 0x000fea0003800000 */
[----:B------:R-:W0:Y:S01]  /*0830*/  LDC.64 R8, c[0x0][0x388] ;  /* 0x0000e200ff087b82 */ /* 0x000e220000000a00 */
[----:B------:R-:W-:-:S04]  /*0840*/  IMAD R11, R11, R10, R12 ;  /* 0x0000000a0b0b7224 */ /* 0x000fc800078e020c */
[----:B0-----:R-:W-:-:S06]  /*0850*/  IMAD.WIDE R8, R11, 0x4, R8 ;  /* 0x000000040b087825 */ /* 0x001fcc00078e0208 */
[----:B------:R0:W5:Y:S02]  /*0860*/  LDG.E.CONSTANT R8, desc[UR8][R8.64] ;  /* 0x0000000808087981 */ /* 0x000164000c1e9900 */
.L_x_13:
[----:B------:R-:W-:Y:S05]  /*0870*/  BSYNC.RECONVERGENT B2 ;  /* 0x0000000000027941 */ /* 0x000fea0003800200 */
.L_x_12:
[----:B-----5:R2:W-:Y:S01]  /*0880*/  STS [R7+UR4+0x100], R8 ;  /* 0x0001000807007988 */ /* 0x0205e20008000804 */
[----:B------:R-:W-:-:S07]  /*0890*/  IADD3 R27, PT, PT, R13, UR10, RZ ;  /* 0x0000000a0d1b7c10 */ /* 0x000fce000fffe0ff */
.L_x_7:
[----:B------:R-:W-:Y:S05]  /*08a0*/  BSYNC.RECONVERGENT B1 ;  /* 0x0000000000017941 */ /* 0x000fea0003800200 */
.L_x_6:
[----:B012---:R-:W-:Y:S01]  /*08b0*/  LOP3.LUT R8, R3, 0xffff, RZ, 0xc0, !PT ;  /* 0x0000ffff03087812 */ /* 0x007fe200078ec0ff */
[----:B------:R-:W-:Y:S03]  /*08c0*/  BSSY.RECONVERGENT B1, `(.L_x_14) ;  /* 0x0000041000017945 */ /* 0x000fe60003800200 */
[----:B------:R-:W-:-:S13]  /*08d0*/  ISETP.GE.U32.AND P1, PT, R8, 0x2, PT ;  /* 0x000000020800780c */ /* 0x000fda0003f26070 */
[----:B------:R-:W-:Y:S05]  /*08e0*/  @!P1 BRA `(.L_x_15) ;  /* 0x0000000000f89947 */ /* 0x000fea0003800000 */
.L_x_16:
[C---:B------:R-:W-:Y:S01]  /*08f0*/  LOP3.LUT R22, R27.reuse, 0x1f, RZ, 0xc0, !PT ;  /* 0x0000001f1b167812 */ /* 0x040fe200078ec0ff */
[C---:B0-----:R-:W-:Y:S01]  /*0900*/  VIADD R25, R27.reuse, UR10 ;  /* 0x0000000a1b197c36 */ /* 0x041fe20008000000 */
[----:B------:R-:W-:Y:S01]  /*0910*/  LEA.HI R10, R27, R6, RZ, 0x1b ;  /* 0x000000061b0a7211 */ /* 0x000fe200078fd8ff */
[----:B------:R-:W-:Y:S01]  /*0920*/  HFMA2 R24, -RZ, RZ, 0, 0 ;  /* 0x00000000ff187431 */ /* 0x000fe200000001ff */
[----:B------:R-:W-:Y:S01]  /*0930*/  MOV R5, UR12 ;  /* 0x0000000c00057c02 */ /* 0x000fe20008000f00 */
[----:B------:R-:W-:Y:S01]  /*0940*/  IMAD.IADD R11, R21, 0x1, R22 ;  /* 0x00000001150b7824 */ /* 0x000fe200078e0216 */
[----:B------:R-:W-:-:S04]  /*0950*/  LOP3.LUT R26, R25, 0x1f, RZ, 0xc0, !PT ;  /* 0x0000001f191a7812 */ /* 0x000fc800078ec0ff */
[----:B------:R-:W-:-:S04]  /*0960*/  ISETP.GE.AND P1, PT, R11, UR13, PT ;  /* 0x0000000d0b007c0c */ /* 0x000fc8000bf26270 */
[----:B------:R-:W-:-:S13]  /*0970*/  ISETP.GE.OR P1, PT, R10, R5, P1 ;  /* 0x000000050a00720c */ /* 0x000fda0000f26670 */
[----:B------:R-:W0:Y:S01]  /*0980*/  @!P1 LDC.64 R8, c[0x0][0x388] ;  /* 0x0000e200ff089b82 */ /* 0x000e220000000a00 */
[----:B------:R-:W-:Y:S02]  /*0990*/  @!P1 IMAD R11, R10, UR13, R11 ;  /* 0x0000000d0a0b9c24 */ /* 0x000fe4000f8e020b */
[----:B------:R-:W-:Y:S02]  /*09a0*/  IMAD.IADD R29, R21, 0x1, R26 ;  /* 0x00000001151d7824 */ /* 0x000fe400078e021a */
[----:B0-----:R-:W-:Y:S01]  /*09b0*/  @!P1 IMAD.WIDE R10, R11, 0x4, R8 ;  /* 0x000000040b0a9825 */ /* 0x001fe200078e0208 */
[----:B------:R-:W-:-:S04]  /*09c0*/  LEA.HI R8, R25, R6, RZ, 0x1b ;  /* 0x0000000619087211 */ /* 0x000fc800078fd8ff */
[----:B------:R0:W2:Y:S01]  /*09d0*/  @!P1 LDG.E.CONSTANT R24, desc[UR8][R10.64] ;  /* 0x000000080a189981 */ /* 0x0000a2000c1e9900 */
[----:B------:R-:W-:Y:S02]  /*09e0*/  ISETP.GE.AND P1, PT, R29, UR13, PT ;  /* 0x0000000d1d007c0c */ /* 0x000fe4000bf26270 */
[----:B------:R-:W-:Y:S02]  /*09f0*/  MOV R28, RZ ;  /* 0x000000ff001c7202 */ /* 0x000fe40000000f00 */
[----:B------:R-:W-:-:S13]  /*0a00*/  ISETP.GE.OR P1, PT, R8, R5, P1 ;  /* 0x000000050800720c */ /* 0x000fda0000f26670 */
[----:B------:R-:W-:Y:S02]  /*0a10*/  @!P1 IMAD R29, R8, UR13, R29 ;  /* 0x0000000d081d9c24 */ /* 0x000fe4000f8e021d */
[----:B------:R-:W1:Y:S02]  /*0a20*/  @!P1 LDC.64 R8, c[0x0][0x388] ;  /* 0x0000e200ff089b82 */ /* 0x000e640000000a00 */
[----:B-1----:R-:W-:-:S05]  /*0a30*/  @!P1 IMAD.WIDE R8, R29, 0x4, R8 ;  /* 0x000000041d089825 */ /* 0x002fca00078e0208 */
[----:B------:R1:W3:Y:S01]  /*0a40*/  @!P1 LDG.E.CONSTANT R28, desc[UR8][R8.64] ;  /* 0x00000008081c9981 */ /* 0x0002e2000c1e9900 */
[----:B------:R-:W4:Y:S01]  /*0a50*/  S2UR UR6, SR_CgaCtaId ;  /* 0x00000000000679c3 */ /* 0x000f220000008800 */
[----:B0-----:R-:W-:Y:S01]  /*0a60*/  VIADD R11, R25, UR10 ;  /* 0x0000000a190b7c36 */ /* 0x001fe20008000000 */
[----:B------:R-:W-:Y:S01]  /*0a70*/  UMOV UR5, 0x400 ;  /* 0x0000040000057882 */ /* 0x000fe20000000000 */
[----:B------:R-:W-:Y:S02]  /*0a80*/  LOP3.LUT R22, R22, 0x7e0, R27, 0xf8, !PT ;  /* 0x000007e016167812 */ /* 0x000fe400078ef81b */
[----:B------:R-:W-:Y:S01]  /*0a90*/  LOP3.LUT R25, R26, 0x7e0, R25, 0xf8, !PT ;  /* 0x000007e01a197812 */ /* 0x000fe200078ef819 */
[----:B------:R-:W-:Y:S01]  /*0aa0*/  HFMA2 R26, -RZ, RZ, 0, 0 ;  /* 0x00000000ff1a7431 */ /* 0x000fe200000001ff */
[----:B------:R-:W-:-:S04]  /*0ab0*/  LOP3.LUT R10, R11, 0x1f, RZ, 0xc0, !PT ;  /* 0x0000001f0b0a7812 */ /* 0x000fc800078ec0ff */
[----:B------:R-:W-:-:S04]  /*0ac0*/  IADD3 R27, PT, PT, R21, R10, RZ ;  /* 0x0000000a151b7210 */ /* 0x000fc80007ffe0ff */
[----:B------:R-:W-:Y:S01]  /*0ad0*/  ISETP.GE.AND P1, PT, R27, UR13, PT ;  /* 0x0000000d1b007c0c */ /* 0x000fe2000bf26270 */
[----:B----4-:R-:W-:-:S06]  /*0ae0*/  ULEA UR5, UR6, UR5, 0x18 ;  /* 0x0000000506057291 */ /* 0x010fcc000f8ec0ff */
[----:B------:R-:W-:Y:S02]  /*0af0*/  LEA R29, R22, UR5, 0x2 ;  /* 0x00000005161d7c11 */ /* 0x000fe4000f8e10ff */
[----:B------:R-:W-:Y:S02]  /*0b00*/  LEA.HI R22, R11, R6, RZ, 0x1b ;  /* 0x000000060b167211 */ /* 0x000fe400078fd8ff */
[----:B------:R-:W-:Y:S02]  /*0b10*/  LEA R25, R25, UR5, 0x2 ;  /* 0x0000000519197c11 */ /* 0x000fe4000f8e10ff */
[----:B------:R-:W-:-:S13]  /*0b20*/  ISETP.GE.OR P1, PT, R22, R5, P1 ;  /* 0x000000051600720c */ /* 0x000fda0000f26670 */
[----:B-1----:R-:W0:Y:S01]  /*0b30*/  @!P1 LDC.64 R8, c[0x0][0x388] ;  /* 0x0000e200ff089b82 */ /* 0x002e220000000a00 */
[----:B------:R-:W-:Y:S02]  /*0b40*/  @!P1 IMAD R22, R22, UR13, R27 ;  /* 0x0000000d16169c24 */ /* 0x000fe4000f8e021b */
[----:B------:R-:W-:Y:S01]  /*0b50*/  VIADD R27, R11, UR10 ;  /* 0x0000000a0b1b7c36 */ /* 0x000fe20008000000 */
[----:B--2---:R-:W-:Y:S04]  /*0b60*/  STS [R29+0x100], R24 ;  /* 0x000100181d007388 */ /* 0x004fe80000000800 */
[----:B---3--:R0:W-:Y:S02]  /*0b70*/  STS [R25+0x100], R28 ;  /* 0x0001001c19007388 */ /* 0x0081e40000000800 */
[----:B0-----:R-:W-:Y:S01]  /*0b80*/  @!P1 IMAD.WIDE R24, R22, 0x4, R8 ;  /* 0x0000000416189825 */ /* 0x001fe200078e0208 */
[----:B------:R-:W-:-:S02]  /*0b90*/  LOP3.LUT R22, R27, 0x1f, RZ, 0xc0, !PT ;  /* 0x0000001f1b167812 */ /* 0x000fc400078ec0ff */
[----:B------:R-:W-:Y:S02]  /*0ba0*/  LEA.HI R8, R27, R6, RZ, 0x1b ;  /* 0x000000061b087211 */ /* 0x000fe400078fd8ff */
[----:B------:R0:W2:Y:S01]  /*0bb0*/  @!P1 LDG.E.CONSTANT R26, desc[UR8][R24.64] ;  /* 0x00000008181a9981 */ /* 0x0000a2000c1e9900 */
[----:B------:R-:W-:Y:S01]  /*0bc0*/  IMAD.IADD R29, R21, 0x1, R22 ;  /* 0x00000001151d7824 */ /* 0x000fe200078e0216 */
[----:B------:R-:W-:-:S04]  /*0bd0*/  MOV R28, RZ ;  /* 0x000000ff001c7202 */ /* 0x000fc80000000f00 */
[----:B------:R-:W-:-:S04]  /*0be0*/  ISETP.GE.AND P1, PT, R29, UR13, PT ;  /* 0x0000000d1d007c0c */ /* 0x000fc8000bf26270 */
[----:B------:R-:W-:-:S13]  /*0bf0*/  ISETP.GE.OR P1, PT, R8, R5, P1 ;  /* 0x000000050800720c */ /* 0x000fda0000f26670 */
[----:B------:R-:W-:Y:S02]  /*0c00*/  @!P1 IMAD R29, R8, UR13, R29 ;  /* 0x0000000d081d9c24 */ /* 0x000fe4000f8e021d */
[----:B------:R-:W1:Y:S02]  /*0c10*/  @!P1 LDC.64 R8, c[0x0][0x388] ;  /* 0x0000e200ff089b82 */ /* 0x000e640000000a00 */
[----:B-1----:R-:W-:-:S05]  /*0c20*/  @!P1 IMAD.WIDE R8, R29, 0x4, R8 ;  /* 0x000000041d089825 */ /* 0x002fca00078e0208 */
[----:B------:R-:W3:Y:S01]  /*0c30*/  @!P1 LDG.E.CONSTANT R28, desc[UR8][R8.64] ;  /* 0x00000008081c9981 */ /* 0x000ee2000c1e9900 */
[----:B------:R-:W-:Y:S02]  /*0c40*/  LOP3.LUT R10, R10, 0x7e0, R11, 0xf8, !PT ;  /* 0x000007e00a0a7812 */ /* 0x000fe400078ef80b */
[----:B------:R-:W-:Y:S01]  /*0c50*/  LOP3.LUT R22, R22, 0x7e0, R27, 0xf8, !PT ;  /* 0x000007e016167812 */ /* 0x000fe200078ef81b */
[----:B------:R-:W-:Y:S01]  /*0c60*/  VIADD R27, R27, UR10 ;  /* 0x0000000a1b1b7c36 */ /* 0x000fe20008000000 */
[----:B------:R-:W-:Y:S02]  /*0c70*/  LEA R11, R10, UR5, 0x2 ;  /* 0x000000050a0b7c11 */ /* 0x000fe4000f8e10ff */
[----:B0-----:R-:W-:Y:S02]  /*0c80*/  LEA R25, R22, UR5, 0x2 ;  /* 0x0000000516197c11 */ /* 0x001fe4000f8e10ff */
[----:B------:R-:W-:Y:S01]  /*0c90*/  ISETP.GE.U32.AND P1, PT, R27, 0x800, PT ;  /* 0x000008001b00780c */ /* 0x000fe20003f26070 */
[----:B--2---:R0:W-:Y:S04]  /*0ca0*/  STS [R11+0x100], R26 ;  /* 0x0001001a0b007388 */ /* 0x0041e80000000800 */
[----:B---3--:R0:W-:Y:S08]  /*0cb0*/  STS [R25+0x100], R28 ;  /* 0x0001001c19007388 */ /* 0x0081f00000000800 */
[----:B------:R-:W-:Y:S05]  /*0cc0*/  @!P1 BRA `(.L_x_16) ;  /* 0xfffffffc00089947 */ /* 0x000fea000383ffff */
.L_x_15:
[----:B------:R-:W-:Y:S05]  /*0cd0*/  BSYNC.RECONVERGENT B1 ;  /* 0x0000000000017941 */ /* 0x000fea0003800200 */
.L_x_14:
[----:B------:R-:W-:Y:S06]  /*0ce0*/  BAR.SYNC.DEFER_BLOCKING 0x0 ;  /* 0x0000000000007b1d */ /* 0x000fec0000010000 */
[----:B------:R-:W-:Y:S04]  /*0cf0*/  BSSY.RECONVERGENT B1, `(.L_x_17) ;  /* 0x00000ec000017945 */ /* 0x000fe80003800200 */
[----:B------:R-:W-:Y:S05]  /*0d00*/  @!P0 BRA `(.L_x_18) ;  /* 0x0000000c00a88947 */ /* 0x000fea0003800000 */
[----:B------:R-:W-:Y:S01]  /*0d10*/  IADD3 R8, PT, PT, R6, 0x3, RZ ;  /* 0x0000000306087810 */ /* 0x000fe20007ffe0ff */
[----:B------:R-:W-:Y:S01]  /*0d20*/  BSSY.RELIABLE B2, `(.L_x_19) ;  /* 0x00000d9000027945 */ /* 0x000fe20003800100 */
[----:B------:R-:W-:Y:S02]  /*0d30*/  IMAD.MOV.U32 R9, RZ, RZ, RZ ;  /* 0x000000ffff097224 */ /* 0x000fe400078e00ff */
[----:B------:R-:W-:-:S13]  /*0d40*/  ISETP.GE.AND P1, PT, R8, R5, PT ;  /* 0x000000050800720c */ /* 0x000fda0003f26270 */
[----:B------:R-:W-:Y:S05]  /*0d50*/  @P1 BRA `(.L_x_20) ;  /* 0x0000000c00441947 */ /* 0x000fea0003800000 */
[----:B------:R-:W1:Y:S01]  /*0d60*/  S2R R9, SR_CgaCtaId ;  /* 0x0000000000097919 */ /* 0x000e620000008800 */
[----:B------:R-:W-:Y:S01]  /*0d70*/  MOV R22, 0x400 ;  /* 0x0000040000167802 */ /* 0x000fe20000000f00 */
[----:B------:R-:W-:Y:S04]  /*0d80*/  LDS R24, [R18+UR4+0x100] ;  /* 0x0001000412187984 */ /* 0x000fe80008000800 */
[----:B0-----:R-:W-:Y:S04]  /*0d90*/  LDS R26, [R18+UR4+0x180] ;  /* 0x00018004121a7984 */ /* 0x001fe80008000800 */
[----:B------:R-:W-:Y:S01]  /*0da0*/  LDS R25, [R18+UR4+0x200] ;  /* 0x0002000412197984 */ /* 0x000fe20008000800 */
[----:B-1----:R-:W-:-:S05]  /*0db0*/  LEA R22, R9, R22, 0x18 ;  /* 0x0000001609167211 */ /* 0x002fca00078ec0ff */
[----:B------:R-:W0:Y:S02]  /*0dc0*/  LDS.128 R8, [R22] ;  /* 0x0000000016087984 */ /* 0x000e240000000c00 */
[----:B0-----:R-:W-:Y:S02]  /*0dd0*/  FFMA R8, R8, R24, R17 ;  /* 0x0000001808087223 */ /* 0x001fe40000000011 */
[----:B------:R-:W0:Y:S02]  /*0de0*/  LDS R17, [R18+UR4+0x280] ;  /* 0x0002800412117984 */ /* 0x000e240008000800 */
[----:B------:R-:W-:Y:S01]  /*0df0*/  FFMA R9, R9, R26, R8 ;  /* 0x0000001a09097223 */ /* 0x000fe20000000008 */
[----:B------:R-:W-:-:S03]  /*0e00*/  IADD3 R8, PT, PT, R6, 0x7, RZ ;  /* 0x0000000706087810 */ /* 0x000fc60007ffe0ff */
[----:B------:R-:W-:Y:S01]  /*0e10*/  FFMA R10, R10, R25, R9 ;  /* 0x000000190a0a7223 */ /* 0x000fe20000000009 */
[----:B------:R-:W-:Y:S01]  /*0e20*/  ISETP.GE.AND P1, PT, R8, R5, PT ;  /* 0x000000050800720c */ /* 0x000fe20003f26270 */
[----:B------:R-:W-:Y:S02]  /*0e30*/  IMAD.MOV.U32 R9, RZ, RZ, 0x4 ;  /* 0x00000004ff097424 */ /* 0x000fe400078e00ff */
[----:B0-----:R-:W-:-:S10]  /*0e40*/  FFMA R17, R11, R17, R10 ;  /* 0x000000110b117223 */ /* 0x001fd4000000000a */
[----:B------:R-:W-:Y:S05]  /*0e50*/  @P1 BRA `(.L_x_20) ;  /* 0x0000000c00041947 */ /* 0x000fea0003800000 */
[----:B------:R-:W-:Y:S04]  /*0e60*/  LDS R24, [R18+UR4+0x300] ;  /* 0x0003000412187984 */ /* 0x000fe80008000800 */
[----:B------:R-:W0:Y:S04]  /*0e70*/  LDS.128 R8, [R22+0x10] ;  /* 0x0000100016087984 */ /* 0x000e280000000c00 */
[----:B------:R-:W1:Y:S04]  /*0e80*/  LDS R26, [R18+UR4+0x380] ;  /* 0x00038004121a7984 */ /* 0x000e680008000800 */
[----:B------:R-:W2:Y:S01]  /*0e90*/  LDS R25, [R18+UR4+0x400] ;  /* 0x0004000412197984 */ /* 0x000ea20008000800 */
[----:B0-----:R-:W-:-:S03]  /*0ea0*/  FFMA R8, R8, R24, R17 ;  /* 0x0000001808087223 */ /* 0x001fc60000000011 */
[----:B------:R-:W0:Y:S01]  /*0eb0*/  LDS R17, [R18+UR4+0x480] ;  /* 0x0004800412117984 */ /* 0x000e220008000800 */
[----:B-1----:R-:W-:Y:S01]  /*0ec0*/  FFMA R9, R9, R26, R8 ;  /* 0x0000001a09097223 */ /* 0x002fe20000000008 */
[----:B------:R-:W-:-:S03]  /*0ed0*/  IADD3 R8, PT, PT, R6, 0xb, RZ ;  /* 0x0000000b06087810 */ /* 0x000fc60007ffe0ff */
[----:B--2---:R-:W-:Y:S01]  /*0ee0*/  FFMA R10, R10, R25, R9 ;  /* 0x000000190a0a7223 */ /* 0x004fe20000000009 */
        /* <DEDUP_REMOVED lines=170> */
[----:B------:R-:W-:-:S12]  /*1990*/  IMAD.MOV.U32 R9, RZ, RZ, 0x3c ;  /* 0x0000003cff097424 */ /* 0x000fd800078e00ff */
[----:B------:R-:W-:Y:S05]  /*19a0*/  @!P1 BREAK.RELIABLE B2 ;  /* 0x0000000000029942 */ /* 0x000fea0003800100 */
[----:B0-----:R-:W-:Y:S01]  /*19b0*/  FFMA R17, R11, R17, R10 ;  /* 0x000000110b117223 */ /* 0x001fe2000000000a */
[----:B------:R-:W-:Y:S06]  /*19c0*/  @P1 BRA `(.L_x_20) ;  /* 0x0000000000281947 */ /* 0x000fec0003800000 */
[----:B------:R-:W-:Y:S04]  /*19d0*/  LDS R24, [R18+UR4+0x1f00] ;  /* 0x001f000412187984 */ /* 0x000fe80008000800 */
[----:B------:R-:W0:Y:S04]  /*19e0*/  LDS.128 R8, [R22+0xf0] ;  /* 0x0000f00016087984 */ /* 0x000e280000000c00 */
[----:B------:R-:W1:Y:S04]  /*19f0*/  LDS R25, [R18+UR4+0x1f80] ;  /* 0x001f800412197984 */ /* 0x000e680008000800 */
[----:B------:R-:W2:Y:S04]  /*1a00*/  LDS R26, [R18+UR4+0x2000] ;  /* 0x00200004121a7984 */ /* 0x000ea80008000800 */
[----:B------:R-:W3:Y:S01]  /*1a10*/  LDS R27, [R18+UR4+0x2080] ;  /* 0x00208004121b7984 */ /* 0x000ee20008000800 */
[----:B0-----:R-:W-:-:S04]  /*1a20*/  FFMA R8, R8, R24, R17 ;  /* 0x0000001808087223 */ /* 0x001fc80000000011 */
[----:B-1----:R-:W-:-:S04]  /*1a30*/  FFMA R9, R9, R25, R8 ;  /* 0x0000001909097223 */ /* 0x002fc80000000008 */
[----:B--2---:R-:W-:-:S04]  /*1a40*/  FFMA R10, R10, R26, R9 ;  /* 0x0000001a0a0a7223 */ /* 0x004fc80000000009 */
[----:B---3--:R-:W-:Y:S01]  /*1a50*/  FFMA R17, R11, R27, R10 ;  /* 0x0000001b0b117223 */ /* 0x008fe2000000000a */
[----:B------:R-:W-:Y:S06]  /*1a60*/  BRA `(.L_x_18) ;  /* 0x0000000000507947 */ /* 0x000fec0003800000 */
.L_x_20:
[----:B------:R-:W-:-:S04]  /*1a70*/  IADD3 R8, PT, PT, R9, R6, RZ ;  /* 0x0000000609087210 */ /* 0x000fc80007ffe0ff */
[----:B------:R-:W-:-:S13]  /*1a80*/  ISETP.GE.AND P1, PT, R8, R5, PT ;  /* 0x000000050800720c */ /* 0x000fda0003f26270 */
[----:B------:R-:W-:Y:S05]  /*1a90*/  @P1 BREAK.RELIABLE B2 ;  /* 0x0000000000021942 */ /* 0x000fea0003800100 */
[----:B------:R-:W-:Y:S05]  /*1aa0*/  @P1 BRA `(.L_x_18) ;  /* 0x0000000000401947 */ /* 0x000fea0003800000 */
[----:B------:R-:W-:Y:S05]  /*1ab0*/  BSYNC.RELIABLE B2 ;  /* 0x0000000000027941 */ /* 0x000fea0003800100 */
.L_x_19:
[----:B0-----:R-:W0:Y:S01]  /*1ac0*/  S2R R11, SR_CgaCtaId ;  /* 0x00000000000b7919 */ /* 0x001e220000008800 */
[----:B------:R-:W-:-:S04]  /*1ad0*/  MOV R8, 0x400 ;  /* 0x0000040000087802 */ /* 0x000fc80000000f00 */
[----:B0-----:R-:W-:-:S07]  /*1ae0*/  LEA R24, R11, R8, 0x18 ;  /* 0x000000080b187211 */ /* 0x001fce00078ec0ff */
.L_x_21:
[C---:B------:R-:W-:Y:S01]  /*1af0*/  IMAD R10, R9.reuse, 0x20, R20 ;  /* 0x00000020090a7824 */ /* 0x040fe200078e0214 */
[C---:B------:R-:W-:Y:S02]  /*1b00*/  LEA R8, R9.reuse, R24, 0x2 ;  /* 0x0000001809087211 */ /* 0x040fe400078e10ff */
[C---:B------:R-:W-:Y:S01]  /*1b10*/  IADD3 R11, PT, PT, R9.reuse, 0x1, RZ ;  /* 0x00000001090b7810 */ /* 0x040fe20007ffe0ff */
[----:B------:R-:W-:Y:S01]  /*1b20*/  IMAD.U32 R10, R10, 0x4, R24 ;  /* 0x000000040a0a7824 */ /* 0x000fe200078e0018 */
[----:B------:R-:W-:Y:S02]  /*1b30*/  ISETP.LT.U32.AND P2, PT, R9, 0x3f, PT ;  /* 0x0000003f0900780c */ /* 0x000fe40003f41070 */
[----:B------:R-:W-:Y:S01]  /*1b40*/  LDS R8, [R8] ;  /* 0x0000000008087984 */ /* 0x000fe20000000800 */
[----:B------:R-:W-:Y:S01]  /*1b50*/  IMAD.IADD R22, R11, 0x1, R6 ;  /* 0x000000010b167824 */ /* 0x000fe200078e0206 */
[----:B------:R-:W-:Y:S02]  /*1b60*/  MOV R9, R11 ;  /* 0x0000000b00097202 */ /* 0x000fe40000000f00 */
[----:B------:R-:W0:Y:S02]  /*1b70*/  LDS R10, [R10+0x100] ;  /* 0x000100000a0a7984 */ /* 0x000e240000000800 */
[----:B------:R-:W-:Y:S01]  /*1b80*/  ISETP.GE.AND P1, PT, R22, R5, PT ;  /* 0x000000051600720c */ /* 0x000fe20003f26270 */
[----:B0-----:R-:W-:-:S12]  /*1b90*/  FFMA R17, R8, R10, R17 ;  /* 0x0000000a08117223 */ /* 0x001fd80000000011 */
[----:B------:R-:W-:Y:S05]  /*1ba0*/  @!P1 BRA P2, `(.L_x_21) ;  /* 0xfffffffc00d09947 */ /* 0x000fea000103ffff */
.L_x_18:
[----:B------:R-:W-:Y:S05]  /*1bb0*/  BSYNC.RECONVERGENT B1 ;  /* 0x0000000000017941 */ /* 0x000fea0003800200 */
.L_x_17:
[----:B------:R-:W-:-:S05]  /*1bc0*/  VIADD R6, R6, 0x40 ;  /* 0x0000004006067836 */ /* 0x000fca0000000000 */
[----:B------:R-:W-:-:S13]  /*1bd0*/  ISETP.GE.AND P1, PT, R6, R5, PT ;  /* 0x000000050600720c */ /* 0x000fda0003f26270 */
[----:B------:R-:W-:Y:S05]  /*1be0*/  @!P1 BRA `(.L_x_22) ;  /* 0xffffffe400d49947 */ /* 0x000fea000383ffff */
[----:B------:R-:W-:Y:S05]  /*1bf0*/  BSYNC.RECONVERGENT B0 ;  /* 0x0000000000007941 */ /* 0x000fea0003800200 */
.L_x_1:
[----:B------:R-:W1:Y:S08]  /*1c00*/  LDC R2, c[0x0][0x3a8] ;  /* 0x0000ea00ff027b82 */ /* 0x000e700000000800 */
[----:B------:R-:W2:Y:S01]  /*1c10*/  LDC R0, c[0x0][0x3a4] ;  /* 0x0000e900ff007b82 */ /* 0x000ea20000000800 */
[----:B-1----:R-:W-:-:S04]  /*1c20*/  ISETP.LE.AND P0, PT, R2, UR7, PT ;  /* 0x0000000702007c0c */ /* 0x002fc8000bf03270 */
[----:B--2---:R-:W-:-:S13]  /*1c30*/  ISETP.GE.OR P0, PT, R19, R0, P0 ;  /* 0x000000001300720c */ /* 0x004fda0000706670 */
[----:B------:R-:W-:Y:S05]  /*1c40*/  @P0 EXIT ;  /* 0x000000000000094d */ /* 0x000fea0003800000 */
[----:B------:R-:W1:Y:S01]  /*1c50*/  LDC.64 R2, c[0x0][0x398] ;  /* 0x0000e600ff027b82 */ /* 0x000e620000000a00 */
[----:B------:R-:W-:Y:S01]  /*1c60*/  IMAD R19, R0, UR7, R19 ;  /* 0x0000000700137c24 */ /* 0x000fe2000f8e0213 */
[----:B0-----:R-:W-:-:S03]  /*1c70*/  FMNMX R17, RZ, R17, !PT ;  /* 0x00000011ff117209 */ /* 0x001fc60007800000 */
[----:B-1----:R-:W-:-:S05]  /*1c80*/  IMAD.WIDE.U32 R2, R19, 0x4, R2 ;  /* 0x0000000413027825 */ /* 0x002fca00078e0002 */
[----:B------:R-:W-:Y:S01]  /*1c90*/  STG.E desc[UR8][R2.64], R17 ;  /* 0x0000001102007986 */ /* 0x000fe2000c101908 */
[----:B------:R-:W-:Y:S05]  /*1ca0*/  EXIT ;  /* 0x000000000000794d */ /* 0x000fea0003800000 */
        .weak           $__internal_0_$__cuda_sm20_div_u16
        .type           $__internal_0_$__cuda_sm20_div_u16,@function
        .size           $__internal_0_$__cuda_sm20_div_u16,(.L_x_114 - $__internal_0_$__cuda_sm20_div_u16)
$__internal_0_$__cuda_sm20_div_u16:
[----:B------:R-:W0:Y:S01]  /*1cb0*/  I2F.U16 R3, UR5 ;  /* 0x0000000500037d06 */ /* 0x000e220008101000 */
[----:B------:R-:W-:Y:S01]  /*1cc0*/  HFMA2 R4, -RZ, RZ, 15, 0 ;  /* 0x4b800000ff047431 */ /* 0x000fe200000001ff */
[----:B------:R-:W-:Y:S01]  /*1cd0*/  I2FP.F32.U32.RZ R2, R2 ;  /* 0x0000000200027245 */ /* 0x000fe2000020d000 */
[----:B------:R-:W-:Y:S01]  /*1ce0*/  HFMA2 R5, -RZ, RZ, 0, 0 ;  /* 0x00000000ff057431 */ /* 0x000fe200000001ff */
[C---:B0-----:R-:W-:Y:S02]  /*1cf0*/  FSETP.GEU.AND P2, PT, |R3|.reuse, 1.175494350822287508e-38, PT ;  /* 0x008000000300780b */ /* 0x041fe40003f4e200 */
[----:B------:R-:W-:Y:S02]  /*1d00*/  FSETP.GT.AND P1, PT, |R3|, 8.50705917302346158658e+37, PT ;  /* 0x7e8000000300780b */ /* 0x000fe40003f24200 */
[----:B------:R-:W-:-:S04]  /*1d10*/  FSEL R4, R4, 1, !P2 ;  /* 0x3f80000004047808 */ /* 0x000fc80005000000 */
[----:B------:R-:W-:Y:S02]  /*1d20*/  FSEL R4, R4, 0.25, !P1 ;  /* 0x3e80000004047808 */ /* 0x000fe40004800000 */
[----:B------:R-:W-:-:S03]  /*1d30*/  ISETP.NE.U32.AND P1, PT, RZ, UR5, PT ;  /* 0x00000005ff007c0c */ /* 0x000fc6000bf25070 */
[----:B------:R-:W-:-:S04]  /*1d40*/  FMUL R6, R3, R4 ;  /* 0x0000000403067220 */ /* 0x000fc80000400000 */
[----:B------:R-:W0:Y:S02]  /*1d50*/  MUFU.RCP R3, R6 ;  /* 0x0000000600037308 */ /* 0x000e240000001000 */
[----:B0-----:R-:W-:Y:S01]  /*1d60*/  FMUL R3, R4, R3 ;  /* 0x0000000304037220 */ /* 0x001fe20000400000 */
[----:B------:R-:W-:-:S03]  /*1d70*/  IMAD.MOV.U32 R4, RZ, RZ, R7 ;  /* 0x000000ffff047224 */ /* 0x000fc600078e0007 */
[----:B------:R-:W-:-:S04]  /*1d80*/  VIADD R3, R3, 0x2 ;  /* 0x0000000203037836 */ /* 0x000fc80000000000 */
[----:B------:R-:W-:-:S06]  /*1d90*/  FMUL.RZ R2, R2, R3 ;  /* 0x0000000302027220 */ /* 0x000fcc000040c000 */
[----:B------:R-:W0:Y:S02]  /*1da0*/  F2I.U32.TRUNC.NTZ R2, R2 ;  /* 0x0000000200027305 */ /* 0x000e24000020f000 */
[----:B0-----:R-:W-:Y:S02]  /*1db0*/  LOP3.LUT R3, R2, 0xffff, RZ, 0xc0, !PT ;  /* 0x0000ffff02037812 */ /* 0x001fe400078ec0ff */
[----:B------:R-:W-:Y:S01]  /*1dc0*/  @!P1 MOV R3, 0xffffffff ;  /* 0xffffffff00039802 */ /* 0x000fe20000000f00 */
[----:B------:R-:W-:Y:S06]  /*1dd0*/  RET.REL.NODEC R4 `(_Z38hidden_layer_kernel_batch_shared_tiledPKfS0_S0_Pfiii) ;  /* 0xffffffe004887950 */ /* 0x000fec0003c3ffff */
.L_x_23:
        /* <DEDUP_REMOVED lines=10> */
.L_x_114:


//--------------------- .text._Z38hidden_layer_kernel_batch_shared_inputPKfS0_S0_Pfiii --------------------------
	.section	.text._Z38hidden_layer_kernel_batch_shared_inputPKfS0_S0_Pfiii,"ax",@progbits
	.align	128
        .global         _Z38hidden_layer_kernel_batch_shared_inputPKfS0_S0_Pfiii
        .type           _Z38hidden_layer_kernel_batch_shared_inputPKfS0_S0_Pfiii,@function
        .size           _Z38hidden_layer_kernel_batch_shared_inputPKfS0_S0_Pfiii,(.L_x_117 - _Z38hidden_layer_kernel_batch_shared_inputPKfS0_S0_Pfiii)
        .other          _Z38hidden_layer_kernel_batch_shared_inputPKfS0_S0_Pfiii,@"STO_CUDA_ENTRY STV_DEFAULT"
_Z38hidden_layer_kernel_batch_shared_inputPKfS0_S0_Pfiii:
.text._Z38hidden_layer_kernel_batch_shared_inputPKfS0_S0_Pfiii:
[----:B------:R-:W-:Y:S01]  /*0000*/  LDC R1, c[0x0][0x37c] ;  /* 0x0000df00ff017b82 */ /* 0x000fe20000000800 */
[----:B------:R-:W0:Y:S01]  /*0010*/  S2R R0, SR_TID.X ;  /* 0x0000000000007919 */ /* 0x000e220000002100 */
[----:B------:R-:W0:Y:S01]  /*0020*/  LDCU UR18, c[0x0][0x3a4] ;  /* 0x00007480ff1277ac */ /* 0x000e220008000800 */
[----:B------:R-:W1:Y:S05]  /*0030*/  LDCU.64 UR14, c[0x0][0x358] ;  /* 0x00006b00ff0e77ac */ /* 0x000e6a0008000a00 */
[----:B------:R-:W2:Y:S01]  /*0040*/  S2UR UR5, SR_CTAID.X ;  /* 0x00000000000579c3 */ /* 0x000ea20000002500 */
[----:B------:R-:W3:Y:S01]  /*0050*/  LDCU UR4, c[0x0][0x3a8] ;  /* 0x00007500ff0477ac */ /* 0x000ee20008000800 */
[----:B0-----:R-:W-:-:S13]  /*0060*/  ISETP.GE.AND P0, PT, R0, UR18, PT ;  /* 0x0000001200007c0c */ /* 0x001fda000bf06270 */
[----:B------:R-:W0:Y:S02]  /*0070*/  @!P0 LDC.64 R4, c[0x0][0x390] ;  /* 0x0000e400ff048b82 */ /* 0x000e240000000a00 */
[----:B0-----:R-:W-:-:S06]  /*0080*/  @!P0 IMAD.WIDE.U32 R4, R0, 0x4, R4 ;  /* 0x0000000400048825 */ /* 0x001fcc00078e0004 */
[----:B-1----:R-:W4:Y:S01]  /*0090*/  @!P0 LDG.E.CONSTANT R4, desc[UR14][R4.64] ;  /* 0x0000000e04048981 */ /* 0x002f22000c1e9900 */
[----:B------:R-:W2:Y:S01]  /*00a0*/  LDC R3, c[0x0][0x360] ;  /* 0x0000d800ff037b82 */ /* 0x000ea20000000800 */
[----:B---3--:R-:W-:Y:S01]  /*00b0*/  UIMAD UR4, UR18, UR4, URZ ;  /* 0x00000004120472a4 */ /* 0x008fe2000f8e02ff */
[----:B------:R-:W-:Y:S01]  /*00c0*/  @!P0 MOV R2, 0x400 ;  /* 0x0000040000028802 */ /* 0x000fe20000000f00 */
[----:B------:R-:W0:Y:S01]  /*00d0*/  @!P0 S2R R7, SR_CgaCtaId ;  /* 0x0000000000078919 */ /* 0x000e220000008800 */
[----:B--2---:R-:W-:-:S05]  /*00e0*/  IMAD R6, R3, UR5, R0 ;  /* 0x0000000503067c24 */ /* 0x004fca000f8e0200 */
[----:B------:R-:W-:Y:S02]  /*00f0*/  ISETP.GE.AND P1, PT, R6, UR4, PT ;  /* 0x0000000406007c0c */ /* 0x000fe4000bf26270 */
[----:B0-----:R-:W-:-:S05]  /*0100*/  @!P0 LEA R7, R7, R2, 0x18 ;  /* 0x0000000207078211 */ /* 0x001fca00078ec0ff */
[----:B------:R-:W-:-:S05]  /*0110*/  @!P0 IMAD R7, R0, 0x4, R7 ;  /* 0x0000000400078824 */ /* 0x000fca00078e0207 */
[----:B----4-:R0:W-:Y:S01]  /*0120*/  @!P0 STS [R7], R4 ;  /* 0x0000000407008388 */ /* 0x0101e20000000800 */
[----:B------:R-:W-:Y:S05]  /*0130*/  @P1 EXIT ;  /* 0x000000000000194d */ /* 0x000fea0003800000 */
[----:B------:R-:W-:Y:S01]  /*0140*/  IMAD.U32 R2, RZ, RZ, UR18 ;  /* 0x00000012ff027e24 */ /* 0x000fe2000f8e00ff */
[----:B------:R-:W-:Y:S01]  /*0150*/  IABS R9, R6 ;  /* 0x0000000600097213 */ /* 0x000fe20000000000 */
[----:B------:R-:W1:Y:S01]  /*0160*/  S2UR UR5, SR_CgaCtaId ;  /* 0x00000000000579c3 */ /* 0x000e620000008800 */
[----:B------:R-:W-:Y:S01]  /*0170*/  UMOV UR4, 0x400 ;  /* 0x0000040000047882 */ /* 0x000fe20000000000 */
[----:B------:R-:W2:Y:S01]  /*0180*/  LDCU UR6, c[0x0][0x3a0] ;  /* 0x00007400ff0677ac */ /* 0x000ea20008000800 */
[----:B------:R-:W-:-:S04]  /*0190*/  IABS R8, R2 ;  /* 0x0000000200087213 */ /* 0x000fc80000000000 */
[----:B------:R-:W3:Y:S01]  /*01a0*/  I2F.RP R2, R8 ;  /* 0x0000000800027306 */ /* 0x000ee20000209400 */
[----:B--2---:R-:W-:-:S07]  /*01b0*/  UISETP.GE.AND UP0, UPT, UR6, 0x1, UPT ;  /* 0x000000010600788c */ /* 0x004fce000bf06270 */
[----:B---3--:R-:W0:Y:S01]  /*01c0*/  MUFU.RCP R2, R2 ;  /* 0x0000000200027308 */ /* 0x008e220000001000 */
[----:B-1----:R-:W-:Y:S01]  /*01d0*/  ULEA UR5, UR5, UR4, 0x18 ;  /* 0x0000000405057291 */ /* 0x002fe2000f8ec0ff */
[----:B0-----:R-:W-:-:S06]  /*01e0*/  VIADD R4, R2, 0xffffffe ;  /* 0x0ffffffe02047836 */ /* 0x001fcc0000000000 */
[----:B------:R0:W1:Y:S02]  /*01f0*/  F2I.FTZ.U32.TRUNC.NTZ R5, R4 ;  /* 0x0000000400057305 */ /* 0x000064000021f000 */
[----:B0-----:R-:W-:Y:S02]  /*0200*/  IMAD.MOV.U32 R4, RZ, RZ, RZ ;  /* 0x000000ffff047224 */ /* 0x001fe400078e00ff */
[----:B-1----:R-:W-:-:S04]  /*0210*/  IMAD.MOV R7, RZ, RZ, -R5 ;  /* 0x000000ffff077224 */ /* 0x002fc800078e0a05 */
[----:B------:R-:W-:-:S04]  /*0220*/  IMAD R7, R7, R8, RZ ;  /* 0x0000000807077224 */ /* 0x000fc800078e02ff */
[----:B------:R-:W-:Y:S01]  /*0230*/  IMAD.HI.U32 R5, R5, R7, R4 ;  /* 0x0000000705057227 */ /* 0x000fe200078e0004 */
[----:B------:R-:W-:-:S03]  /*0240*/  LOP3.LUT R4, R6, UR18, RZ, 0x3c, !PT ;  /* 0x0000001206047c12 */ /* 0x000fc6000f8e3cff */
[----:B------:R-:W-:Y:S01]  /*0250*/  IMAD.MOV.U32 R7, RZ, RZ, R9 ;  /* 0x000000ffff077224 */ /* 0x000fe200078e0009 */
[----:B------:R-:W-:-:S03]  /*0260*/  ISETP.GE.AND P1, PT, R4, RZ, PT ;  /* 0x000000ff0400720c */ /* 0x000fc60003f26270 */
[----:B------:R-:W-:-:S04]  /*0270*/  IMAD.HI.U32 R2, R5, R7, RZ ;  /* 0x0000000705027227 */ /* 0x000fc800078e00ff */
[----:B------:R-:W-:-:S04]  /*0280*/  IMAD.MOV R5, RZ, RZ, -R2 ;  /* 0x000000ffff057224 */ /* 0x000fc800078e0a02 */
[----:B------:R-:W-:-:S05]  /*0290*/  IMAD R5, R8, R5, R7 ;  /* 0x0000000508057224 */ /* 0x000fca00078e0207 */
[----:B------:R-:W-:-:S13]  /*02a0*/  ISETP.GT.U32.AND P2, PT, R8, R5, PT ;  /* 0x000000050800720c */ /* 0x000fda0003f44070 */
[----:B------:R-:W-:Y:S02]  /*02b0*/  @!P2 IMAD.IADD R5, R5, 0x1, -R8 ;  /* 0x000000010505a824 */ /* 0x000fe400078e0a08 */
[----:B------:R-:W-:Y:S01]  /*02c0*/  @!P2 VIADD R2, R2, 0x1 ;  /* 0x000000010202a836 */ /* 0x000fe20000000000 */
[----:B------:R-:W-:Y:S02]  /*02d0*/  ISETP.NE.AND P2, PT, RZ, UR18, PT ;  /* 0x00000012ff007c0c */ /* 0x000fe4000bf45270 */
[----:B------:R-:W-:-:S13]  /*02e0*/  ISETP.GE.U32.AND P0, PT, R5, R8, PT ;  /* 0x000000080500720c */ /* 0x000fda0003f06070 */
[----:B------:R-:W-:-:S04]  /*02f0*/  @P0 VIADD R2, R2, 0x1 ;  /* 0x0000000102020836 */ /* 0x000fc80000000000 */
[----:B------:R-:W-:Y:S01]  /*0300*/  @!P1 IMAD.MOV R2, RZ, RZ, -R2 ;  /* 0x000000ffff029224 */ /* 0x000fe200078e0a02 */
[----:B------:R-:W-:-:S05]  /*0310*/  @!P2 LOP3.LUT R2, RZ, UR18, RZ, 0x33, !PT ;  /* 0x00000012ff02ac12 */ /* 0x000fca000f8e33ff */
[----:B------:R-:W-:-:S04]  /*0320*/  IMAD.MOV R5, RZ, RZ, -R2 ;  /* 0x000000ffff057224 */ /* 0x000fc800078e0a02 */
[----:B------:R-:W-:-:S05]  /*0330*/  IMAD R5, R5, UR18, R6 ;  /* 0x0000001205057c24 */ /* 0x000fca000f8e0206 */
[----:B------:R-:W-:-:S06]  /*0340*/  LEA R15, R5, UR5, 0x2 ;  /* 0x00000005050f7c11 */ /* 0x000fcc000f8e10ff */
[----:B------:R-:W0:Y:S01]  /*0350*/  LDS R15, [R15] ;  /* 0x000000000f0f7984 */ /* 0x000e220000000800 */
[----:B------:R-:W-:Y:S05]  /*0360*/  BRA.U !UP0, `(.L_x_24) ;  /* 0x0000001908f47547 */ /* 0x000fea000b800000 */
[----:B------:R-:W-:Y:S01]  /*0370*/  UIMAD.WIDE UR16, UR18, 0x4, URZ ;  /* 0x00000004121078a5 */ /* 0x000fe2000f8e02ff */
[----:B------:R-:W-:Y:S01]  /*0380*/  IMAD R4, R2, UR6, RZ ;  /* 0x0000000602047c24 */ /* 0x000fe2000f8e02ff */
[----:B------:R-:W-:Y:S02]  /*0390*/  PRMT R6, RZ, 0x7610, R6 ;  /* 0x00007610ff067816 */ /* 0x000fe40000000006 */
[----:B------:R-:W-:-:S04]  /*03a0*/  UIADD3 UR11, UP0, UPT, -UR16, 0xc000, URZ ;  /* 0x0000c000100b7890 */ /* 0x000fc8000ff1e1ff */
[----:B------:R-:W-:-:S04]  /*03b0*/  UIADD3.X UR4, UPT, UPT, URZ, ~UR17, URZ, UP0, !UPT ;  /* 0x80000011ff047290 */ /* 0x000fc800087fe4ff */
[----:B------:R-:W-:Y:S02]  /*03c0*/  USHF.R.U64 UR11, UR11, 0x2, UR4 ;  /* 0x000000020b0b7899 */ /* 0x000fe40008001204 */
[----:B------:R-:W-:Y:S02]  /*03d0*/  USHF.L.U32 UR4, UR18, 0x2, URZ ;  /* 0x0000000212047899 */ /* 0x000fe400080006ff */
[----:B------:R-:W-:Y:S02]  /*03e0*/  UISETP.LT.AND UP0, UPT, UR11, 0x40, UPT ;  /* 0x000000400b00788c */ /* 0x000fe4000bf01270 */
[----:B------:R-:W-:Y:S02]  /*03f0*/  UIADD3 UR8, UPT, UPT, UR5, UR4, URZ ;  /* 0x0000000405087290 */ /* 0x000fe4000fffe0ff */
[----:B------:R-:W-:Y:S01]  /*0400*/  USEL UR11, UR11, 0x40, UP0 ;  /* 0x000000400b0b7887 */ /* 0x000fe20008000000 */
[----:B------:R-:W-:Y:S01]  /*0410*/  UMOV UR4, URZ ;  /* 0x000000ff00047c82 */ /* 0x000fe20008000000 */
[----:B------:R-:W-:-:S10]  /*0420*/  UMOV UR5, URZ ;  /* 0x000000ff00057c82 */ /* 0x000fd40008000000 */
.L_x_37:
[----:B------:R-:W1:Y:S01]  /*0430*/  LDCU UR12, c[0x0][0x3a0] ;  /* 0x00007400ff0c77ac */ /* 0x000e620008000800 */
[----:B------:R-:W-:Y:S01]  /*0440*/  IMAD.U32 R7, RZ, RZ, UR5 ;  /* 0x00000005ff077e24 */ /* 0x000fe2000f8e00ff */
[----:B------:R-:W-:Y:S01]  /*0450*/  BSSY.RECONVERGENT B0, `(.L_x_25) ;  /* 0x000001e000007945 */ /* 0x000fe20003800200 */
[----:B------:R-:W-:Y:S01]  /*0460*/  UIADD3 UR6, UPT, UPT, UR5, UR11, URZ ;  /* 0x0000000b05067290 */ /* 0x000fe2000fffe0ff */
[----:B------:R-:W2:Y:S03]  /*0470*/  LDCU.64 UR20, c[0x0][0x380] ;  /* 0x00007000ff1477ac */ /* 0x000ea60008000a00 */
[----:B-1----:R-:W-:-:S04]  /*0480*/  UISETP.LT.AND UP0, UPT, UR6, UR12, UPT ;  /* 0x0000000c0600728c */ /* 0x002fc8000bf01270 */
[----:B------:R-:W-:-:S04]  /*0490*/  USEL UR12, UR6, UR12, UP0 ;  /* 0x0000000c060c7287 */ /* 0x000fc80008000000 */
[----:B------:R-:W-:-:S03]  /*04a0*/  UIADD3 UR19, UPT, UPT, UR12, -UR5, URZ ;  /* 0x800000050c137290 */ /* 0x000fc6000fffe0ff */
[----:B------:R-:W-:-:S03]  /*04b0*/  UMOV UR5, UR6 ;  /* 0x0000000600057c82 */ /* 0x000fc60008000000 */
[----:B------:R-:W-:-:S13]  /*04c0*/  ISETP.GE.AND P0, PT, R0, UR19, PT ;  /* 0x0000001300007c0c */ /* 0x000fda000bf06270 */
[----:B--2---:R-:W-:Y:S05]  /*04d0*/  @P0 BRA `(.L_x_26) ;  /* 0x0000000000540947 */ /* 0x004fea0003800000 */
[----:B------:R-:W1:Y:S01]  /*04e0*/  S2UR UR7, SR_CgaCtaId ;  /* 0x00000000000779c3 */ /* 0x000e620000008800 */
[----:B------:R-:W2:Y:S01]  /*04f0*/  LDCU UR6, c[0x0][0x3a4] ;  /* 0x00007480ff0677ac */ /* 0x000ea20008000800 */
[----:B------:R-:W-:Y:S02]  /*0500*/  IMAD.IADD R10, R0, 0x1, R7 ;  /* 0x00000001000a7824 */ /* 0x000fe400078e0207 */
[----:B------:R-:W-:Y:S01]  /*0510*/  IMAD.MOV.U32 R14, RZ, RZ, R0 ;  /* 0x000000ffff0e7224 */ /* 0x000fe200078e0000 */
[----:B--2---:R-:W-:-:S03]  /*0520*/  USHF.L.U32 UR9, UR6, 0x2, URZ ;  /* 0x0000000206097899 */ /* 0x004fc600080006ff */
[----:B------:R-:W-:Y:S02]  /*0530*/  UMOV UR6, 0x400 ;  /* 0x0000040000067882 */ /* 0x000fe40000000000 */
[----:B-1----:R-:W-:Y:S01]  /*0540*/  ULEA UR6, UR7, UR6, 0x18 ;  /* 0x0000000607067291 */ /* 0x002fe2000f8ec0ff */
[----:B------:R-:W-:-:S05]  /*0550*/  LEA R12, R0, UR9, 0x2 ;  /* 0x00000009000c7c11 */ /* 0x000fca000f8e10ff */
[----:B------:R-:W-:-:S07]  /*0560*/  VIADD R12, R12, UR6 ;  /* 0x000000060c0c7c36 */ /* 0x000fce0008000000 */
.L_x_27:
[----:B------:R-:W-:Y:S02]  /*0570*/  SHF.R.S32.HI R11, RZ, 0x1f, R4 ;  /* 0x0000001fff0b7819 */ /* 0x000fe40000011404 */
[----:B------:R-:W-:-:S04]  /*0580*/  IADD3 R9, P0, PT, R4, R10, RZ ;  /* 0x0000000a04097210 */ /* 0x000fc80007f1e0ff */
[----:B------:R-:W-:Y:S02]  /*0590*/  LEA.HI.X.SX32 R16, R10, R11, 0x1, P0 ;  /* 0x0000000b0a107211 */ /* 0x000fe400000f0eff */
[----:B------:R-:W-:-:S04]  /*05a0*/  LEA R8, P0, R9, UR20, 0x2 ;  /* 0x0000001409087c11 */ /* 0x000fc8000f8010ff */
[----:B------:R-:W-:-:S06]  /*05b0*/  LEA.HI.X R9, R9, UR21, R16, 0x2, P0 ;  /* 0x0000001509097c11 */ /* 0x000fcc00080f1410 */
[----:B------:R-:W2:Y:S01]  /*05c0*/  LDG.E.CONSTANT R9, desc[UR14][R8.64] ;  /* 0x0000000e08097981 */ /* 0x000ea2000c1e9900 */
[C---:B------:R-:W-:Y:S02]  /*05d0*/  IMAD.IADD R14, R3.reuse, 0x1, R14 ;  /* 0x00000001030e7824 */ /* 0x040fe400078e020e */
[----:B------:R-:W-:-:S03]  /*05e0*/  IMAD.IADD R10, R3, 0x1, R10 ;  /* 0x00000001030a7824 */ /* 0x000fc600078e020a */
[----:B------:R-:W-:Y:S01]  /*05f0*/  ISETP.GE.AND P0, PT, R14, UR19, PT ;  /* 0x000000130e007c0c */ /* 0x000fe2000bf06270 */
[----:B--2---:R1:W-:Y:S02]  /*0600*/  STS [R12], R9 ;  /* 0x000000090c007388 */ /* 0x0043e40000000800 */
[----:B-1----:R-:W-:-:S10]  /*0610*/  IMAD R12, R3, 0x4, R12 ;  /* 0x00000004030c7824 */ /* 0x002fd400078e020c */
[----:B------:R-:W-:Y:S05]  /*0620*/  @!P0 BRA `(.L_x_27) ;  /* 0xfffffffc00d08947 */ /* 0x000fea000383ffff */
.L_x_26:
[----:B------:R-:W-:Y:S05]  /*0630*/  BSYNC.RECONVERGENT B0 ;  /* 0x0000000000007941 */ /* 0x000fea0003800200 */
.L_x_25:
[----:B------:R-:W-:Y:S01]  /*0640*/  BAR.SYNC.DEFER_BLOCKING 0x0 ;  /* 0x0000000000007b1d */ /* 0x000fe20000010000 */
[----:B------:R-:W-:-:S05]  /*0650*/  UISETP.GE.AND UP0, UPT, UR19, 0x4, UPT ;  /* 0x000000041300788c */ /* 0x000fca000bf06270 */
[----:B------:R-:W-:-:S04]  /*0660*/  UMOV UR6, URZ ;  /* 0x000000ff00067c82 */ /* 0x000fc80008000000 */
[----:B------:R-:W-:Y:S05]  /*0670*/  BRA.U !UP0, `(.L_x_28) ;  /* 0x0000000908b87547 */ /* 0x000fea000b800000 */
[----:B------:R-:W-:Y:S02]  /*0680*/  UISETP.GE.U32.AND UP1, UPT, UR19, 0x10, UPT ;  /* 0x000000101300788c */ /* 0x000fe4000bf26070 */
[----:B------:R-:W-:-:S04]  /*0690*/  ULOP3.LUT UR6, UR19, 0x7ffffffc, URZ, 0xc0, !UPT ;  /* 0x7ffffffc13067892 */ /* 0x000fc8000f8ec0ff */
[----:B------:R-:W-:-:S03]  /*06a0*/  UIADD3 UR10, UPT, UPT, UR6, -0x1, URZ ;  /* 0xffffffff060a7890 */ /* 0x000fc6000fffe0ff */
[----:B------:R-:W-:Y:S01]  /*06b0*/  UMOV UR6, URZ ;  /* 0x000000ff00067c82 */ /* 0x000fe20008000000 */
[----:B------:R-:W-:-:S04]  /*06c0*/  ULEA.HI UR13, UR10, 0x1, URZ, 0x1e ;  /* 0x000000010a0d7891 */ /* 0x000fc8000f8ff0ff */
[----:B------:R-:W-:Y:S01]  /*06d0*/  ULOP3.LUT UP0, UR13, UR13, 0x3, URZ, 0xc0, !UPT ;  /* 0x000000030d0d7892 */ /* 0x000fe2000f80c0ff */
[----:B------:R-:W-:Y:S11]  /*06e0*/  BRA.U !UP1, `(.L_x_29) ;  /* 0x0000000509707547 */ /* 0x000ff6000b800000 */
[----:B------:R-:W1:Y:S01]  /*06f0*/  LDC.64 R12, c[0x0][0x388] ;  /* 0x0000e200ff0c7b82 */ /* 0x000e620000000a00 */
[----:B------:R-:W2:Y:S01]  /*0700*/  LDCU UR20, c[0x0][0x3a4] ;  /* 0x00007480ff1477ac */ /* 0x000ea20008000800 */
[----:B------:R-:W-:Y:S01]  /*0710*/  UMOV UR6, URZ ;  /* 0x000000ff00067c82 */ /* 0x000fe20008000000 */
[----:B------:R-:W-:-:S05]  /*0720*/  UMOV UR7, URZ ;  /* 0x000000ff00077c82 */ /* 0x000fca0008000000 */
.L_x_30:
[----:B------:R-:W-:-:S04]  /*0730*/  VIADD R8, R7, UR6 ;  /* 0x0000000607087c36 */ /* 0x000fc80008000000 */
[----:B--2---:R-:W-:-:S04]  /*0740*/  IMAD R21, R8, UR20, R5 ;  /* 0x0000001408157c24 */ /* 0x004fc8000f8e0205 */
[----:B-1----:R-:W-:-:S05]  /*0750*/  IMAD.WIDE R20, R21, 0x4, R12 ;  /* 0x0000000415147825 */ /* 0x002fca00078e020c */
[----:B------:R-:W0:Y:S01]  /*0760*/  LDG.E.CONSTANT R18, desc[UR14][R20.64] ;  /* 0x0000000e14127981 */ /* 0x000e22000c1e9900 */
[----:B------:R-:W-:-:S04]  /*0770*/  IADD3 R10, P0, PT, R20, UR16, RZ ;  /* 0x00000010140a7c10 */ /* 0x000fc8000ff1e0ff */
[----:B------:R-:W-:Y:S02]  /*0780*/  IADD3.X R11, PT, PT, R21, UR17, RZ, P0, !PT ;  /* 0x00000011150b7c10 */ /* 0x000fe400087fe4ff */
[----:B------:R-:W-:-:S03]  /*0790*/  IADD3 R22, P0, PT, R10, UR16, RZ ;  /* 0x000000100a167c10 */ /* 0x000fc6000ff1e0ff */
[----:B------:R-:W2:Y:S01]  /*07a0*/  LDG.E.CONSTANT R10, desc[UR14][R10.64] ;  /* 0x0000000e0a0a7981 */ /* 0x000ea2000c1e9900 */
[----:B------:R-:W-:-:S05]  /*07b0*/  IADD3.X R23, PT, PT, R11, UR17, RZ, P0, !PT ;  /* 0x000000110b177c10 */ /* 0x000fca00087fe4ff */
[----:B------:R1:W3:Y:S01]  /*07c0*/  LDG.E.CONSTANT R24, desc[UR14][R22.64] ;  /* 0x0000000e16187981 */ /* 0x0002e2000c1e9900 */
[----:B------:R-:W-:-:S04]  /*07d0*/  IADD3 R26, P0, PT, R22, UR16, RZ ;  /* 0x00000010161a7c10 */ /* 0x000fc8000ff1e0ff */
[----:B------:R-:W-:-:S05]  /*07e0*/  IADD3.X R27, PT, PT, R23, UR17, RZ, P0, !PT ;  /* 0x00000011171b7c10 */ /* 0x000fca00087fe4ff */
[----:B------:R4:W5:Y:S01]  /*07f0*/  LDG.E.CONSTANT R9, desc[UR14][R26.64] ;  /* 0x0000000e1a097981 */ /* 0x000962000c1e9900 */
[----:B------:R-:W-:-:S04]  /*0800*/  IADD3 R16, P0, PT, R26, UR16, RZ ;  /* 0x000000101a107c10 */ /* 0x000fc8000ff1e0ff */
[----:B------:R-:W-:-:S05]  /*0810*/  IADD3.X R17, PT, PT, R27, UR17, RZ, P0, !PT ;  /* 0x000000111b117c10 */ /* 0x000fca00087fe4ff */
[----:B------:R4:W5:Y:S01]  /*0820*/  LDG.E.CONSTANT R26, desc[UR14][R16.64] ;  /* 0x0000000e101a7981 */ /* 0x000962000c1e9900 */
[----:B------:R-:W-:Y:S01]  /*0830*/  ULEA UR9, UR6, UR8, 0x2 ;  /* 0x0000000806097291 */ /* 0x000fe2000f8e10ff */
[----:B------:R-:W-:-:S04]  /*0840*/  IADD3 R28, P0, PT, R16, UR16, RZ ;  /* 0x00000010101c7c10 */ /* 0x000fc8000ff1e0ff */
[----:B------:R-:W-:Y:S02]  /*0850*/  IADD3.X R29, PT, PT, R17, UR17, RZ, P0, !PT ;  /* 0x00000011111d7c10 */ /* 0x000fe400087fe4ff */
[----:B-1----:R-:W-:Y:S02]  /*0860*/  IADD3 R22, P0, PT, R28, UR16, RZ ;  /* 0x000000101c167c10 */ /* 0x002fe4000ff1e0ff */
[----:B------:R-:W0:Y:S04]  /*0870*/  LDS R19, [UR9] ;  /* 0x00000009ff137984 */ /* 0x000e280008000800 */
[----:B------:R-:W5:Y:S01]  /*0880*/  LDG.E.CONSTANT R8, desc[UR14][R28.64] ;  /* 0x0000000e1c087981 */ /* 0x000f62000c1e9900 */
[----:B------:R-:W-:Y:S02]  /*0890*/  IADD3.X R23, PT, PT, R29, UR17, RZ, P0, !PT ;  /* 0x000000111d177c10 */ /* 0x000fe400087fe4ff */
[----:B------:R-:W-:Y:S01]  /*08a0*/  IADD3 R20, P0, PT, R22, UR16, RZ ;  /* 0x0000001016147c10 */ /* 0x000fe2000ff1e0ff */
[----:B------:R-:W2:Y:S04]  /*08b0*/  LDS R25, [UR9+0x4] ;  /* 0x00000409ff197984 */ /* 0x000ea80008000800 */
[----:B------:R-:W5:Y:S01]  /*08c0*/  LDG.E.CONSTANT R11, desc[UR14][R22.64] ;  /* 0x0000000e160b7981 */ /* 0x000f62000c1e9900 */
[----:B------:R-:W-:-:S03]  /*08d0*/  IADD3.X R21, PT, PT, R23, UR17, RZ, P0, !PT ;  /* 0x0000001117157c10 */ /* 0x000fc600087fe4ff */
[----:B----4-:R-:W3:Y:S01]  /*08e0*/  LDS R27, [UR9+0x8] ;  /* 0x00000809ff1b7984 */ /* 0x010ee20008000800 */
[----:B------:R-:W-:-:S03]  /*08f0*/  IADD3 R16, P0, PT, R20, UR16, RZ ;  /* 0x0000001014107c10 */ /* 0x000fc6000ff1e0ff */
[----:B------:R0:W4:Y:S01]  /*0900*/  LDG.E.CONSTANT R28, desc[UR14][R20.64] ;  /* 0x0000000e141c7981 */ /* 0x000122000c1e9900 */
[----:B------:R-:W-:Y:S02]  /*0910*/  IADD3.X R17, PT, PT, R21, UR17, RZ, P0, !PT ;  /* 0x0000001115117c10 */ /* 0x000fe400087fe4ff */
[----:B------:R-:W-:-:S03]  /*0920*/  IADD3 R14, P0, PT, R16, UR16, RZ ;  /* 0x00000010100e7c10 */ /* 0x000fc6000ff1e0ff */
[----:B------:R1:W4:Y:S01]  /*0930*/  LDG.E.CONSTANT R29, desc[UR14][R16.64] ;  /* 0x0000000e101d7981 */ /* 0x000322000c1e9900 */
[----:B0-----:R-:W-:Y:S01]  /*0940*/  FFMA R20, R19, R18, R15 ;  /* 0x0000001213147223 */ /* 0x001fe2000000000f */
[----:B------:R-:W-:Y:S02]  /*0950*/  IADD3.X R15, PT, PT, R17, UR17, RZ, P0, !PT ;  /* 0x00000011110f7c10 */ /* 0x000fe400087fe4ff */
[----:B------:R-:W-:-:S03]  /*0960*/  IADD3 R18, P0, PT, R14, UR16, RZ ;  /* 0x000000100e127c10 */ /* 0x000fc6000ff1e0ff */
[----:B------:R-:W4:Y:S01]  /*0970*/  LDG.E.CONSTANT R14, desc[UR14][R14.64] ;  /* 0x0000000e0e0e7981 */ /* 0x000f22000c1e9900 */
[----:B------:R-:W-:Y:S02]  /*0980*/  IADD3.X R19, PT, PT, R15, UR17, RZ, P0, !PT ;  /* 0x000000110f137c10 */ /* 0x000fe400087fe4ff */
[----:B------:R-:W-:Y:S01]  /*0990*/  IADD3 R22, P0, PT, R18, UR16, RZ ;  /* 0x0000001012167c10 */ /* 0x000fe2000ff1e0ff */
[----:B--2---:R-:W-:Y:S02]  /*09a0*/  FFMA R25, R25, R10, R20 ;  /* 0x0000000a19197223 */ /* 0x004fe40000000014 */
[----:B------:R-:W2:Y:S01]  /*09b0*/  LDG.E.CONSTANT R10, desc[UR14][R18.64] ;  /* 0x0000000e120a7981 */ /* 0x000ea2000c1e9900 */
[----:B------:R-:W-:Y:S02]  /*09c0*/  IADD3.X R23, PT, PT, R19, UR17, RZ, P0, !PT ;  /* 0x0000001113177c10 */ /* 0x000fe400087fe4ff */
[----:B------:R-:W-:Y:S01]  /*09d0*/  IADD3 R20, P0, PT, R22, UR16, RZ ;  /* 0x0000001016147c10 */ /* 0x000fe2000ff1e0ff */
[----:B---3--:R-:W-:-:S02]  /*09e0*/  FFMA R27, R27, R24, R25 ;  /* 0x000000181b1b7223 */ /* 0x008fc40000000019 */
[----:B------:R0:W3:Y:S01]  /*09f0*/  LDG.E.CONSTANT R22, desc[UR14][R22.64] ;  /* 0x0000000e16167981 */ /* 0x0000e2000c1e9900 */
[----:B------:R-:W-:Y:S02]  /*0a00*/  IADD3.X R21, PT, PT, R23, UR17, RZ, P0, !PT ;  /* 0x0000001117157c10 */ /* 0x000fe400087fe4ff */
[----:B-1----:R-:W-:-:S03]  /*0a10*/  IADD3 R16, P0, PT, R20, UR16, RZ ;  /* 0x0000001014107c10 */ /* 0x002fc6000ff1e0ff */
[----:B------:R1:W3:Y:S01]  /*0a20*/  LDG.E.CONSTANT R20, desc[UR14][R20.64] ;  /* 0x0000000e14147981 */ /* 0x0002e2000c1e9900 */
[----:B------:R-:W-:Y:S02]  /*0a30*/  IADD3.X R17, PT, PT, R21, UR17, RZ, P0, !PT ;  /* 0x0000001115117c10 */ /* 0x000fe400087fe4ff */
[----:B------:R-:W-:Y:S01]  /*0a40*/  IADD3 R24, P0, PT, R16, UR16, RZ ;  /* 0x0000001010187c10 */ /* 0x000fe2000ff1e0ff */
[----:B0-----:R-:W5:Y:S03]  /*0a50*/  LDS R23, [UR9+0xc] ;  /* 0x00000c09ff177984 */ /* 0x001f660008000800 */
[----:B------:R-:W-:Y:S01]  /*0a60*/  IADD3.X R25, PT, PT, R17, UR17, RZ, P0, !PT ;  /* 0x0000001111197c10 */ /* 0x000fe200087fe4ff */
[----:B------:R0:W3:Y:S01]  /*0a70*/  LDG.E.CONSTANT R16, desc[UR14][R16.64] ;  /* 0x0000000e10107981 */ /* 0x0000e2000c1e9900 */
[----:B------:R-:W-:-:S03]  /*0a80*/  IADD3 R18, P0, PT, R24, UR16, RZ ;  /* 0x0000001018127c10 */ /* 0x000fc6000ff1e0ff */
[----:B------:R0:W3:Y:S01]  /*0a90*/  LDG.E.CONSTANT R15, desc[UR14][R24.64] ;  /* 0x0000000e180f7981 */ /* 0x0000e2000c1e9900 */
[----:B------:R-:W-:-:S03]  /*0aa0*/  IADD3.X R19, PT, PT, R25, UR17, RZ, P0, !PT ;  /* 0x0000001119137c10 */ /* 0x000fc600087fe4ff */
[----:B-1----:R-:W-:Y:S04]  /*0ab0*/  LDS R21, [UR9+0x14] ;  /* 0x00001409ff157984 */ /* 0x002fe80008000800 */
[----:B------:R1:W3:Y:S04]  /*0ac0*/  LDG.E.CONSTANT R18, desc[UR14][R18.64] ;  /* 0x0000000e12127981 */ /* 0x0002e8000c1e9900 */
[----:B0-----:R-:W-:Y:S04]  /*0ad0*/  LDS R17, [UR9+0x1c] ;  /* 0x00001c09ff117984 */ /* 0x001fe80008000800 */
[----:B------:R-:W-:Y:S04]  /*0ae0*/  LDS R24, [UR9+0x38] ;  /* 0x00003809ff187984 */ /* 0x000fe80008000800 */
[----:B-1----:R-:W-:Y:S01]  /*0af0*/  LDS R19, [UR9+0x28] ;  /* 0x00002809ff137984 */ /* 0x002fe20008000800 */
[----:B-----5:R-:W-:-:S03]  /*0b00*/  FFMA R9, R23, R9, R27 ;  /* 0x0000000917097223 */ /* 0x020fc6000000001b */
[----:B------:R-:W0:Y:S02]  /*0b10*/  LDS R23, [UR9+0x10] ;  /* 0x00001009ff177984 */ /* 0x000e240008000800 */
[----:B0-----:R-:W-:Y:S02]  /*0b20*/  FFMA R9, R23, R26, R9 ;  /* 0x0000001a17097223 */ /* 0x001fe40000000009 */
[----:B------:R-:W0:Y:S02]  /*0b30*/  LDS R26, [UR9+0x18] ;  /* 0x00001809ff1a7984 */ /* 0x000e240008000800 */
[----:B------:R-:W-:Y:S02]  /*0b40*/  FFMA R21, R21, R8, R9 ;  /* 0x0000000815157223 */ /* 0x000fe40000000009 */
[----:B------:R-:W1:Y:S04]  /*0b50*/  LDS R8, [UR9+0x20] ;  /* 0x00002009ff087984 */ /* 0x000e680008000800 */
[----:B------:R-:W5:Y:S04]  /*0b60*/  LDS R9, [UR9+0x24] ;  /* 0x00002409ff097984 */ /* 0x000f680008000800 */
[----:B------:R-:W-:Y:S01]  /*0b70*/  LDS R23, [UR9+0x30] ;  /* 0x00003009ff177984 */ /* 0x000fe20008000800 */
[----:B0-----:R-:W-:-:S03]  /*0b80*/  FFMA R26, R26, R11, R21 ;  /* 0x0000000b1a1a7223 */ /* 0x001fc60000000015 */
[----:B------:R-:W3:Y:S04]  /*0b90*/  LDS R11, [UR9+0x2c] ;  /* 0x00002c09ff0b7984 */ /* 0x000ee80008000800 */
[----:B------:R-:W0:Y:S01]  /*0ba0*/  LDS R21, [UR9+0x34] ;  /* 0x00003409ff157984 */ /* 0x000e220008000800 */
[----:B----4-:R-:W-:-:S03]  /*0bb0*/  FFMA R25, R17, R28, R26 ;  /* 0x0000001c11197223 */ /* 0x010fc6000000001a */
[----:B------:R-:W4:Y:S01]  /*0bc0*/  LDS R17, [UR9+0x3c] ;  /* 0x00003c09ff117984 */ /* 0x000f220008000800 */
[----:B-1----:R-:W-:Y:S01]  /*0bd0*/  FFMA R8, R8, R29, R25 ;  /* 0x0000001d08087223 */ /* 0x002fe20000000019 */
[----:B------:R-:W-:Y:S02]  /*0be0*/  ULEA.HI UR9, UR10, 0x1, URZ, 0x1e ;  /* 0x000000010a097891 */ /* 0x000fe4000f8ff0ff */
[----:B------:R-:W-:Y:S02]  /*0bf0*/  UIADD3 UR7, UPT, UPT, UR7, 0x4, URZ ;  /* 0x0000000407077890 */ /* 0x000fe4000fffe0ff */
[----:B------:R-:W-:-:S04]  /*0c00*/  ULOP3.LUT UR9, UR9, 0x7ffffffc, URZ, 0xc0, !UPT ;  /* 0x7ffffffc09097892 */ /* 0x000fc8000f8ec0ff */
[----:B------:R-:W-:Y:S02]  /*0c10*/  UISETP.NE.AND UP1, UPT, UR7, UR9, UPT ;  /* 0x000000090700728c */ /* 0x000fe4000bf25270 */
[----:B------:R-:W-:Y:S01]  /*0c20*/  UIADD3 UR6, UPT, UPT, UR6, 0x10, URZ ;  /* 0x0000001006067890 */ /* 0x000fe2000fffe0ff */
[----:B-----5:R-:W-:-:S04]  /*0c30*/  FFMA R8, R9, R14, R8 ;  /* 0x0000000e09087223 */ /* 0x020fc80000000008 */
[----:B--2---:R-:W-:-:S04]  /*0c40*/  FFMA R8, R19, R10, R8 ;  /* 0x0000000a13087223 */ /* 0x004fc80000000008 */
[----:B---3--:R-:W-:-:S04]  /*0c50*/  FFMA R8, R11, R22, R8 ;  /* 0x000000160b087223 */ /* 0x008fc80000000008 */
[----:B------:R-:W-:-:S04]  /*0c60*/  FFMA R8, R23, R20, R8 ;  /* 0x0000001417087223 */ /* 0x000fc80000000008 */
[----:B0-----:R-:W-:-:S04]  /*0c70*/  FFMA R21, R21, R16, R8 ;  /* 0x0000001015157223 */ /* 0x001fc80000000008 */
[----:B------:R-:W-:-:S04]  /*0c80*/  FFMA R24, R24, R15, R21 ;  /* 0x0000000f18187223 */ /* 0x000fc80000000015 */
[----:B----4-:R-:W-:Y:S01]  /*0c90*/  FFMA R15, R17, R18, R24 ;  /* 0x00000012110f7223 */ /* 0x010fe20000000018 */
[----:B------:R-:W-:Y:S06]  /*0ca0*/  BRA.U UP1, `(.L_x_30) ;  /* 0xfffffff901a07547 */ /* 0x000fec000b83ffff */
.L_x_29:
[----:B------:R-:W-:Y:S05]  /*0cb0*/  BRA.U !UP0, `(.L_x_28) ;  /* 0x0000000508287547 */ /* 0x000fea000b800000 */
[----:B------:R-:W-:Y:S02]  /*0cc0*/  UISETP.NE.AND UP1, UPT, UR13, 0x1, UPT ;  /* 0x000000010d00788c */ /* 0x000fe4000bf25270 */
[----:B------:R-:W-:-:S07]  /*0cd0*/  ULOP3.LUT UP0, URZ, UR10, 0x4, URZ, 0xc0, !UPT ;  /* 0x000000040aff7892 */ /* 0x000fce000f80c0ff */
[----:B------:R-:W-:Y:S05]  /*0ce0*/  BRA.U !UP1, `(.L_x_31) ;  /* 0x0000000109b47547 */ /* 0x000fea000b800000 */
[----:B------:R-:W1:Y:S01]  /*0cf0*/  LDC.64 R20, c[0x0][0x388] ;  /* 0x0000e200ff147b82 */ /* 0x000e620000000a00 */
[----:B------:R-:W2:Y:S01]  /*0d00*/  LDCU UR7, c[0x0][0x3a4] ;  /* 0x00007480ff0777ac */ /* 0x000ea20008000800 */
[----:B------:R-:W-:-:S04]  /*0d10*/  VIADD R8, R7, UR6 ;  /* 0x0000000607087c36 */ /* 0x000fc80008000000 */
[----:B--2---:R-:W-:-:S04]  /*0d20*/  IMAD R9, R8, UR7, R5 ;  /* 0x0000000708097c24 */ /* 0x004fc8000f8e0205 */
[----:B-1----:R-:W-:-:S03]  /*0d30*/  IMAD.WIDE R20, R9, 0x4, R20 ;  /* 0x0000000409147825 */ /* 0x002fc600078e0214 */
[----:B------:R-:W-:-:S03]  /*0d40*/  IADD3 R24, P0, PT, R20, UR16, RZ ;  /* 0x0000001014187c10 */ /* 0x000fc6000ff1e0ff */
[----:B------:R-:W0:Y:S01]  /*0d50*/  LDG.E.CONSTANT R20, desc[UR14][R20.64] ;  /* 0x0000000e14147981 */ /* 0x000e22000c1e9900 */
[----:B------:R-:W-:Y:S02]  /*0d60*/  IADD3.X R25, PT, PT, R21, UR17, RZ, P0, !PT ;  /* 0x0000001115197c10 */ /* 0x000fe400087fe4ff */
[----:B------:R-:W-:-:S03]  /*0d70*/  IADD3 R22, P0, PT, R24, UR16, RZ ;  /* 0x0000001018167c10 */ /* 0x000fc6000ff1e0ff */
[----:B------:R1:W2:Y:S01]  /*0d80*/  LDG.E.CONSTANT R14, desc[UR14][R24.64] ;  /* 0x0000000e180e7981 */ /* 0x0002a2000c1e9900 */
[----:B------:R-:W-:Y:S02]  /*0d90*/  IADD3.X R23, PT, PT, R25, UR17, RZ, P0, !PT ;  /* 0x0000001119177c10 */ /* 0x000fe400087fe4ff */
[----:B------:R-:W-:-:S03]  /*0da0*/  IADD3 R12, P0, PT, R22, UR16, RZ ;  /* 0x00000010160c7c10 */ /* 0x000fc6000ff1e0ff */
[----:B------:R-:W3:Y:S01]  /*0db0*/  LDG.E.CONSTANT R22, desc[UR14][R22.64] ;  /* 0x0000000e16167981 */ /* 0x000ee2000c1e9900 */
[----:B------:R-:W-:Y:S02]  /*0dc0*/  IADD3.X R13, PT, PT, R23, UR17, RZ, P0, !PT ;  /* 0x00000011170d7c10 */ /* 0x000fe400087fe4ff */
[----:B------:R-:W-:-:S03]  /*0dd0*/  IADD3 R10, P0, PT, R12, UR16, RZ ;  /* 0x000000100c0a7c10 */ /* 0x000fc6000ff1e0ff */
[----:B------:R4:W5:Y:S01]  /*0de0*/  LDG.E.CONSTANT R12, desc[UR14][R12.64] ;  /* 0x0000000e0c0c7981 */ /* 0x000962000c1e9900 */
        /* <DEDUP_REMOVED lines=8> */
[----:B------:R-:W5:Y:S01]  /*0e70*/  LDG.E.CONSTANT R16, desc[UR14][R16.64] ;  /* 0x0000000e10107981 */ /* 0x000f62000c1e9900 */
[----:B------:R-:W-:-:S05]  /*0e80*/  IADD3.X R19, PT, PT, R17, UR17, RZ, P0, !PT ;  /* 0x0000001111137c10 */ /* 0x000fca00087fe4ff */
[----:B------:R-:W5:Y:S01]  /*0e90*/  LDG.E.CONSTANT R18, desc[UR14][R18.64] ;  /* 0x0000000e12127981 */ /* 0x000f62000c1e9900 */
[----:B------:R-:W-:-:S09]  /*0ea0*/  ULEA UR7, UR6, UR8, 0x2 ;  /* 0x0000000806077291 */ /* 0x000fd2000f8e10ff */
[----:B-1----:R-:W0:Y:S04]  /*0eb0*/  LDS R24, [UR7] ;  /* 0x00000007ff187984 */ /* 0x002e280008000800 */
[----:B----4-:R-:W2:Y:S04]  /*0ec0*/  LDS R13, [UR7+0x4] ;  /* 0x00000407ff0d7984 */ /* 0x010ea80008000800 */
[----:B------:R-:W3:Y:S04]  /*0ed0*/  LDS R21, [UR7+0x8] ;  /* 0x00000807ff157984 */ /* 0x000ee80008000800 */
[----:B------:R-:W5:Y:S04]  /*0ee0*/  LDS R23, [UR7+0xc] ;  /* 0x00000c07ff177984 */ /* 0x000f680008000800 */
[----:B------:R-:W1:Y:S04]  /*0ef0*/  LDS R26, [UR7+0x10] ;  /* 0x00001007ff1a7984 */ /* 0x000e680008000800 */
[----:B------:R-:W4:Y:S04]  /*0f00*/  LDS R25, [UR7+0x14] ;  /* 0x00001407ff197984 */ /* 0x000f280008000800 */
[----:B------:R-:W4:Y:S04]  /*0f10*/  LDS R11, [UR7+0x18] ;  /* 0x00001807ff0b7984 */ /* 0x000f280008000800 */
[----:B------:R-:W4:Y:S01]  /*0f20*/  LDS R9, [UR7+0x1c] ;  /* 0x00001c07ff097984 */ /* 0x000f220008000800 */
[----:B------:R-:W-:Y:S01]  /*0f30*/  UIADD3 UR6, UPT, UPT, UR6, 0x8, URZ ;  /* 0x0000000806067890 */ /* 0x000fe2000fffe0ff */
[----:B0-----:R-:W-:-:S04]  /*0f40*/  FFMA R20, R24, R20, R15 ;  /* 0x0000001418147223 */ /* 0x001fc8000000000f */
[----:B--2---:R-:W-:-:S04]  /*0f50*/  FFMA R14, R13, R14, R20 ;  /* 0x0000000e0d0e7223 */ /* 0x004fc80000000014 */
[----:B---3--:R-:W-:-:S04]  /*0f60*/  FFMA R14, R21, R22, R14 ;  /* 0x00000016150e7223 */ /* 0x008fc8000000000e */
[----:B-----5:R-:W-:-:S04]  /*0f70*/  FFMA R23, R23, R12, R14 ;  /* 0x0000000c17177223 */ /* 0x020fc8000000000e */
[----:B-1----:R-:W-:-:S04]  /*0f80*/  FFMA R10, R26, R10, R23 ;  /* 0x0000000a1a0a7223 */ /* 0x002fc80000000017 */
[----:B----4-:R-:W-:-:S04]  /*0f90*/  FFMA R8, R25, R8, R10 ;  /* 0x0000000819087223 */ /* 0x010fc8000000000a */
[----:B------:R-:W-:-:S04]  /*0fa0*/  FFMA R8, R11, R16, R8 ;  /* 0x000000100b087223 */ /* 0x000fc80000000008 */
[----:B------:R-:W-:-:S07]  /*0fb0*/  FFMA R15, R9, R18, R8 ;  /* 0x00000012090f7223 */ /* 0x000fce0000000008 */
.L_x_31:
[----:B------:R-:W-:Y:S05]  /*0fc0*/  BRA.U UP0, `(.L_x_28) ;  /* 0x0000000100647547 */ /* 0x000fea000b800000 */
[----:B------:R-:W1:Y:S01]  /*0fd0*/  LDC.64 R8, c[0x0][0x388] ;  /* 0x0000e200ff087b82 */ /* 0x000e620000000a00 */
[----:B------:R-:W2:Y:S01]  /*0fe0*/  LDCU UR7, c[0x0][0x3a4] ;  /* 0x00007480ff0777ac */ /* 0x000ea20008000800 */
[----:B------:R-:W-:-:S04]  /*0ff0*/  VIADD R10, R7, UR6 ;  /* 0x00000006070a7c36 */ /* 0x000fc80008000000 */
[----:B--2---:R-:W-:-:S04]  /*1000*/  IMAD R11, R10, UR7, R5 ;  /* 0x000000070a0b7c24 */ /* 0x004fc8000f8e0205 */
[----:B-1----:R-:W-:-:S03]  /*1010*/  IMAD.WIDE R8, R11, 0x4, R8 ;  /* 0x000000040b087825 */ /* 0x002fc600078e0208 */
[----:B------:R-:W-:-:S04]  /*1020*/  IADD3 R10, P0, PT, R8, UR16, RZ ;  /* 0x00000010080a7c10 */ /* 0x000fc8000ff1e0ff */
[----:B------:R-:W-:Y:S02]  /*1030*/  IADD3.X R11, PT, PT, R9, UR17, RZ, P0, !PT ;  /* 0x00000011090b7c10 */ /* 0x000fe400087fe4ff */
[----:B------:R-:W-:Y:S01]  /*1040*/  IADD3 R12, P0, PT, R10, UR16, RZ ;  /* 0x000000100a0c7c10 */ /* 0x000fe2000ff1e0ff */
[----:B------:R1:W0:Y:S03]  /*1050*/  LDG.E.CONSTANT R9, desc[UR14][R8.64] ;  /* 0x0000000e08097981 */ /* 0x000226000c1e9900 */
[----:B------:R-:W-:Y:S02]  /*1060*/  IADD3.X R13, PT, PT, R11, UR17, RZ, P0, !PT ;  /* 0x000000110b0d7c10 */ /* 0x000fe400087fe4ff */
[----:B------:R-:W-:Y:S01]  /*1070*/  IADD3 R16, P0, PT, R12, UR16, RZ ;  /* 0x000000100c107c10 */ /* 0x000fe2000ff1e0ff */
[----:B------:R-:W2:Y:S03]  /*1080*/  LDG.E.CONSTANT R11, desc[UR14][R10.64] ;  /* 0x0000000e0a0b7981 */ /* 0x000ea6000c1e9900 */
[----:B------:R-:W-:Y:S01]  /*1090*/  IADD3.X R17, PT, PT, R13, UR17, RZ, P0, !PT ;  /* 0x000000110d117c10 */ /* 0x000fe200087fe4ff */
[----:B------:R-:W3:Y:S05]  /*10a0*/  LDG.E.CONSTANT R12, desc[UR14][R12.64] ;  /* 0x0000000e0c0c7981 */ /* 0x000eea000c1e9900 */
[----:B------:R-:W4:Y:S01]  /*10b0*/  LDG.E.CONSTANT R17, desc[UR14][R16.64] ;  /* 0x0000000e10117981 */ /* 0x000f22000c1e9900 */
[----:B------:R-:W-:-:S02]  /*10c0*/  ULEA UR7, UR6, UR8, 0x2 ;  /* 0x0000000806077291 */ /* 0x000fc4000f8e10ff */
[----:B------:R-:W-:-:S07]  /*10d0*/  UIADD3 UR6, UPT, UPT, UR6, 0x4, URZ ;  /* 0x0000000406067890 */ /* 0x000fce000fffe0ff */
[----:B------:R-:W0:Y:S04]  /*10e0*/  LDS R14, [UR7] ;  /* 0x00000007ff0e7984 */ /* 0x000e280008000800 */
[----:B------:R-:W2:Y:S04]  /*10f0*/  LDS R18, [UR7+0x4] ;  /* 0x00000407ff127984 */ /* 0x000ea80008000800 */
[----:B------:R-:W3:Y:S04]  /*1100*/  LDS R19, [UR7+0x8] ;  /* 0x00000807ff137984 */ /* 0x000ee80008000800 */
[----:B-1----:R-:W4:Y:S01]  /*1110*/  LDS R8, [UR7+0xc] ;  /* 0x00000c07ff087984 */ /* 0x002f220008000800 */
[----:B0-----:R-:W-:-:S04]  /*1120*/  FFMA R9, R14, R9, R15 ;  /* 0x000000090e097223 */ /* 0x001fc8000000000f */
[----:B--2---:R-:W-:-:S04]  /*1130*/  FFMA R18, R18, R11, R9 ;  /* 0x0000000b12127223 */ /* 0x004fc80000000009 */
[----:B---3--:R-:W-:-:S04]  /*1140*/  FFMA R19, R19, R12, R18 ;  /* 0x0000000c13137223 */ /* 0x008fc80000000012 */
[----:B----4-:R-:W-:-:S07]  /*1150*/  FFMA R15, R8, R17, R19 ;  /* 0x00000011080f7223 */ /* 0x010fce0000000013 */
.L_x_28:
[----:B------:R-:W-:-:S09]  /*1160*/  UISETP.GE.AND UP0, UPT, UR6, UR19, UPT ;  /* 0x000000130600728c */ /* 0x000fd2000bf06270 */
[----:B------:R-:W-:Y:S05]  /*1170*/  BRA.U UP0, `(.L_x_32) ;  /* 0x0000000d00587547 */ /* 0x000fea000b800000 */
[----:B------:R-:W-:Y:S02]  /*1180*/  UIMAD UR9, UR4, UR11, -UR12 ;  /* 0x0000000b040972a4 */ /* 0x000fe4000f8e0a0c */
[----:B------:R-:W-:Y:S02]  /*1190*/  UIMAD UR7, UR4, UR11, UR6 ;  /* 0x0000000b040772a4 */ /* 0x000fe4000f8e0206 */
[----:B------:R-:W-:Y:S02]  /*11a0*/  UIADD3 UR9, UPT, UPT, UR9, UR6, URZ ;  /* 0x0000000609097290 */ /* 0x000fe4000fffe0ff */
[----:B------:R-:W-:Y:S02]  /*11b0*/  UIADD3 UR7, UPT, UPT, UR12, -UR7, URZ ;  /* 0x800000070c077290 */ /* 0x000fe4000fffe0ff */
[----:B------:R-:W-:Y:S02]  /*11c0*/  UISETP.GT.U32.AND UP1, UPT, UR9, -0x10, UPT ;  /* 0xfffffff00900788c */ /* 0x000fe4000bf24070 */
[----:B------:R-:W-:Y:S01]  /*11d0*/  ULOP3.LUT UP0, URZ, UR7, 0xf, URZ, 0xc0, !UPT ;  /* 0x0000000f07ff7892 */ /* 0x000fe2000f80c0ff */
[----:B------:R-:W-:-:S06]  /*11e0*/  UMOV UR9, UR6 ;  /* 0x0000000600097c82 */ /* 0x000fcc0008000000 */
[----:B------:R-:W-:Y:S05]  /*11f0*/  BRA.U UP1, `(.L_x_33) ;  /* 0x00000005016c7547 */ /* 0x000fea000b800000 */
[----:B------:R-:W1:Y:S01]  /*1200*/  LDC.64 R12, c[0x0][0x388] ;  /* 0x0000e200ff0c7b82 */ /* 0x000e620000000a00 */
[----:B------:R-:W-:Y:S01]  /*1210*/  ULOP3.LUT UR10, UR7, 0xfffffff0, URZ, 0xc0, !UPT ;  /* 0xfffffff0070a7892 */ /* 0x000fe2000f8ec0ff */
[----:B------:R-:W2:Y:S02]  /*1220*/  LDCU UR19, c[0x0][0x3a4] ;  /* 0x00007480ff1377ac */ /* 0x000ea40008000800 */
[----:B------:R-:W-:Y:S01]  /*1230*/  UMOV UR7, URZ ;  /* 0x000000ff00077c82 */ /* 0x000fe20008000000 */
[----:B------:R-:W-:-:S08]  /*1240*/  UMOV UR9, UR6 ;  /* 0x0000000600097c82 */ /* 0x000fd00008000000 */
.L_x_34:
        /* <DEDUP_REMOVED lines=23> */
[----:B----4-:R-:W-:Y:S01]  /*13c0*/  IADD3 R22, P0, PT, R20, UR16, RZ ;  /* 0x0000001014167c10 */ /* 0x010fe2000ff1e0ff */
[----:B------:R-:W2:Y:S04]  /*13d0*/  LDS R25, [UR13+0x4] ;  /* 0x0000040dff197984 */ /* 0x000ea80008000800 */
[----:B------:R-:W4:Y:S01]  /*13e0*/  LDG.E.CONSTANT R11, desc[UR14][R20.64] ;  /* 0x0000000e140b7981 */ /* 0x000f22000c1e9900 */
[----:B------:R-:W-:-:S03]  /*13f0*/  IADD3.X R23, PT, PT, R21, UR17, RZ, P0, !PT ;  /* 0x0000001115177c10 */ /* 0x000fc600087fe4ff */
[----:B------:R-:W3:Y:S04]  /*1400*/  LDS R27, [UR13+0x8] ;  /* 0x0000080dff1b7984 */ /* 0x000ee80008000800 */
[----:B------:R0:W4:Y:S01]  /*1410*/  LDG.E.CONSTANT R28, desc[UR14][R22.64] ;  /* 0x0000000e161c7981 */ /* 0x000122000c1e9900 */
[----:B------:R-:W-:-:S04]  /*1420*/  IADD3 R18, P0, PT, R22, UR16, RZ ;  /* 0x0000001016127c10 */ /* 0x000fc8000ff1e0ff */
        /* <DEDUP_REMOVED lines=32> */
[----:B------:R-:W0:Y:S04]  /*1630*/  LDS R21, [UR13+0x10] ;  /* 0x0000100dff157984 */ /* 0x000e280008000800 */
[----:B------:R-:W1:Y:S01]  /*1640*/  LDS R27, [UR13+0x14] ;  /* 0x0000140dff1b7984 */ /* 0x000e620008000800 */
[----:B0-----:R-:W-:-:S03]  /*1650*/  FFMA R9, R21, R26, R9 ;  /* 0x0000001a15097223 */ /* 0x001fc60000000009 */
[----:B------:R-:W4:Y:S01]  /*1660*/  LDS R21, [UR13+0x18] ;  /* 0x0000180dff157984 */ /* 0x000f220008000800 */
[----:B-1----:R-:W-:-:S03]  /*1670*/  FFMA R26, R27, R8, R9 ;  /* 0x000000081b1a7223 */ /* 0x002fc60000000009 */
[----:B------:R-:W0:Y:S04]  /*1680*/  LDS R8, [UR13+0x20] ;  /* 0x0000200dff087984 */ /* 0x000e280008000800 */
[----:B------:R-:W1:Y:S01]  /*1690*/  LDS R9, [UR13+0x24] ;  /* 0x0000240dff097984 */ /* 0x000e620008000800 */
[----:B----4-:R-:W-:-:S03]  /*16a0*/  FFMA R26, R21, R11, R26 ;  /* 0x0000000b151a7223 */ /* 0x010fc6000000001a */
[----:B------:R-:W2:Y:S04]  /*16b0*/  LDS R21, [UR13+0x28] ;  /* 0x0000280dff157984 */ /* 0x000ea80008000800 */
[----:B------:R-:W3:Y:S01]  /*16c0*/  LDS R11, [UR13+0x2c] ;  /* 0x00002c0dff0b7984 */ /* 0x000ee20008000800 */
[----:B------:R-:W-:-:S03]  /*16d0*/  FFMA R25, R19, R28, R26 ;  /* 0x0000001c13197223 */ /* 0x000fc6000000001a */
[----:B------:R-:W4:Y:S01]  /*16e0*/  LDS R19, [UR13+0x34] ;  /* 0x0000340dff137984 */ /* 0x000f220008000800 */
[----:B0-----:R-:W-:Y:S01]  /*16f0*/  FFMA R8, R8, R29, R25 ;  /* 0x0000001d08087223 */ /* 0x001fe20000000019 */
[----:B------:R-:W-:-:S04]  /*1700*/  UIADD3 UR7, UPT, UPT, UR7, 0x10, URZ ;  /* 0x0000001007077890 */ /* 0x000fc8000fffe0ff */
[----:B------:R-:W-:Y:S02]  /*1710*/  UISETP.NE.AND UP1, UPT, UR7, UR10, UPT ;  /* 0x0000000a0700728c */ /* 0x000fe4000bf25270 */
[----:B------:R-:W-:Y:S01]  /*1720*/  UIADD3 UR9, UPT, UPT, UR9, 0x10, URZ ;  /* 0x0000001009097890 */ /* 0x000fe2000fffe0ff */
[----:B-1----:R-:W-:-:S04]  /*1730*/  FFMA R8, R9, R16, R8 ;  /* 0x0000001009087223 */ /* 0x002fc80000000008 */
[----:B--2---:R-:W-:-:S04]  /*1740*/  FFMA R8, R21, R10, R8 ;  /* 0x0000000a15087223 */ /* 0x004fc80000000008 */
[----:B---3--:R-:W-:-:S04]  /*1750*/  FFMA R8, R11, R20, R8 ;  /* 0x000000140b087223 */ /* 0x008fc80000000008 */
[----:B------:R-:W-:-:S04]  /*1760*/  FFMA R8, R23, R22, R8 ;  /* 0x0000001617087223 */ /* 0x000fc80000000008 */
[----:B----4-:R-:W-:-:S04]  /*1770*/  FFMA R19, R19, R18, R8 ;  /* 0x0000001213137223 */ /* 0x010fc80000000008 */
[----:B------:R-:W-:-:S04]  /*1780*/  FFMA R17, R24, R17, R19 ;  /* 0x0000001118117223 */ /* 0x000fc80000000013 */
[----:B------:R-:W-:Y:S01]  /*1790*/  FFMA R15, R14, R15, R17 ;  /* 0x0000000f0e0f7223 */ /* 0x000fe20000000011 */
[----:B------:R-:W-:Y:S06]  /*17a0*/  BRA.U UP1, `(.L_x_34) ;  /* 0xfffffff901a87547 */ /* 0x000fec000b83ffff */
.L_x_33:
[----:B------:R-:W-:Y:S05]  /*17b0*/  BRA.U !UP0, `(.L_x_32) ;  /* 0x0000000508c87547 */ /* 0x000fea000b800000 */
[----:B------:R-:W-:Y:S01]  /*17c0*/  PRMT R8, R6, 0x9910, RZ ;  /* 0x0000991006087816 */ /* 0x000fe200000000ff */
[----:B------:R-:W-:Y:S02]  /*17d0*/  UPRMT UR6, UR6, 0x9910, URZ ;  /* 0x0000991006067896 */ /* 0x000fe400080000ff */
[----:B------:R-:W-:Y:S01]  /*17e0*/  UPRMT UR7, UR11, 0x9910, URZ ;  /* 0x000099100b077896 */ /* 0x000fe200080000ff */
[----:B------:R-:W-:-:S13]  /*17f0*/  R2UR UR10, R8 ;  /* 0x00000000080a72ca */ /* 0x000fda00000e0000 */
[----:B------:R-:W-:-:S04]  /*1800*/  UIMAD UR6, UR7, UR10, UR6 ;  /* 0x0000000a070672a4 */ /* 0x000fc8000f8e0206 */
[----:B------:R-:W-:-:S04]  /*1810*/  UIADD3 UR6, UPT, UPT, URZ, -UR6, URZ ;  /* 0x80000006ff067290 */ /* 0x000fc8000fffe0ff */
[----:B------:R-:W-:-:S04]  /*1820*/  UPRMT UR6, UR6, 0x7710, URZ ;  /* 0x0000771006067896 */ /* 0x000fc800080000ff */
[----:B------:R-:W-:-:S04]  /*1830*/  UIADD3 UR6, UPT, UPT, UR12, UR6, URZ ;  /* 0x000000060c067290 */ /* 0x000fc8000fffe0ff */
[----:B------:R-:W-:-:S04]  /*1840*/  ULOP3.LUT UR6, UR6, 0xffff, URZ, 0xc0, !UPT ;  /* 0x0000ffff06067892 */ /* 0x000fc8000f8ec0ff */
[----:B------:R-:W-:Y:S02]  /*1850*/  ULOP3.LUT UR7, UR6, 0xf, URZ, 0xc0, !UPT ;  /* 0x0000000f06077892 */ /* 0x000fe4000f8ec0ff */
[----:B------:R-:W-:Y:S02]  /*1860*/  ULOP3.LUT UR6, UR6, 0x7, URZ, 0xc0, !UPT ;  /* 0x0000000706067892 */ /* 0x000fe4000f8ec0ff */
[----:B------:R-:W-:Y:S02]  /*1870*/  UIADD3 UR10, UPT, UPT, UR7, -0x1, URZ ;  /* 0xffffffff070a7890 */ /* 0x000fe4000fffe0ff */
[----:B------:R-:W-:Y:S02]  /*1880*/  UISETP.NE.AND UP1, UPT, UR6, URZ, UPT ;  /* 0x000000ff0600728c */ /* 0x000fe4000bf25270 */
[----:B------:R-:W-:-:S09]  /*1890*/  UISETP.GE.U32.AND UP0, UPT, UR10, 0x7, UPT ;  /* 0x000000070a00788c */ /* 0x000fd2000bf06070 */
        /* <DEDUP_REMOVED lines=30> */
[----:B------:R-:W2:Y:S04]  /*1a80*/  LDS R26, [UR10+0x4] ;  /* 0x0000040aff1a7984 */ /* 0x000ea80008000800 */
[----:B------:R-:W3:Y:S04]  /*1a90*/  LDS R28, [UR10+0x8] ;  /* 0x0000080aff1c7984 */ /* 0x000ee80008000800 */
[----:B----4-:R-:W5:Y:S04]  /*1aa0*/  LDS R13, [UR10+0xc] ;  /* 0x00000c0aff0d7984 */ /* 0x010f680008000800 */
        /* <DEDUP_REMOVED lines=13> */
.L_x_35:
[----:B------:R-:W-:Y:S05]  /*1b80*/  BRA.U !UP1, `(.L_x_32) ;  /* 0x0000000109d47547 */ /* 0x000fea000b800000 */
[----:B------:R-:W-:Y:S02]  /*1b90*/  UISETP.GE.U32.AND UP0, UPT, UR6, 0x4, UPT ;  /* 0x000000040600788c */ /* 0x000fe4000bf06070 */
[----:B------:R-:W-:-:S04]  /*1ba0*/  ULOP3.LUT UR7, UR7, 0x3, URZ, 0xc0, !UPT ;  /* 0x0000000307077892 */ /* 0x000fc8000f8ec0ff */
[----:B------:R-:W-:-:S03]  /*1bb0*/  UISETP.NE.AND UP1, UPT, UR7, URZ, UPT ;  /* 0x000000ff0700728c */ /* 0x000fc6000bf25270 */
[----:B------:R-:W-:Y:S08]  /*1bc0*/  BRA.U !UP0, `(.L_x_36) ;  /* 0x0000000108647547 */ /* 0x000ff0000b800000 */
[----:B------:R-:W1:Y:S01]  /*1bd0*/  LDC.64 R8, c[0x0][0x388] ;  /* 0x0000e200ff087b82 */ /* 0x000e620000000a00 */
[----:B------:R-:W2:Y:S01]  /*1be0*/  LDCU UR6, c[0x0][0x3a4] ;  /* 0x00007480ff0677ac */ /* 0x000ea20008000800 */
[----:B------:R-:W-:-:S04]  /*1bf0*/  VIADD R10, R7, UR9 ;  /* 0x00000009070a7c36 */ /* 0x000fc80008000000 */
[----:B--2---:R-:W-:-:S04]  /*1c00*/  IMAD R11, R10, UR6, R5 ;  /* 0x000000060a0b7c24 */ /* 0x004fc8000f8e0205 */
[----:B-1----:R-:W-:-:S03]  /*1c10*/  IMAD.WIDE R8, R11, 0x4, R8 ;  /* 0x000000040b087825 */ /* 0x002fc600078e0208 */
[----:B------:R-:W-:-:S03]  /*1c20*/  IADD3 R10, P0, PT, R8, UR16, RZ ;  /* 0x00000010080a7c10 */ /* 0x000fc6000ff1e0ff */
[----:B------:R1:W0:Y:S01]  /*1c30*/  LDG.E.CONSTANT R8, desc[UR14][R8.64] ;  /* 0x0000000e08087981 */ /* 0x000222000c1e9900 */
[----:B------:R-:W-:Y:S02]  /*1c40*/  IADD3.X R11, PT, PT, R9, UR17, RZ, P0, !PT ;  /* 0x00000011090b7c10 */ /* 0x000fe400087fe4ff */
[----:B------:R-:W-:-:S03]  /*1c50*/  IADD3 R12, P0, PT, R10, UR16, RZ ;  /* 0x000000100a0c7c10 */ /* 0x000fc6000ff1e0ff */
[----:B------:R-:W2:Y:S01]  /*1c60*/  LDG.E.CONSTANT R10, desc[UR14][R10.64] ;  /* 0x0000000e0a0a7981 */ /* 0x000ea2000c1e9900 */
[----:B------:R-:W-:Y:S02]  /*1c70*/  IADD3.X R13, PT, PT, R11, UR17, RZ, P0, !PT ;  /* 0x000000110b0d7c10 */ /* 0x000fe400087fe4ff */
[----:B------:R-:W-:-:S03]  /*1c80*/  IADD3 R16, P0, PT, R12, UR16, RZ ;  /* 0x000000100c107c10 */ /* 0x000fc6000ff1e0ff */
[----:B------:R-:W3:Y:S01]  /*1c90*/  LDG.E.CONSTANT R12, desc[UR14][R12.64] ;  /* 0x0000000e0c0c7981 */ /* 0x000ee2000c1e9900 */
[----:B------:R-:W-:-:S05]  /*1ca0*/  IADD3.X R17, PT, PT, R13, UR17, RZ, P0, !PT ;  /* 0x000000110d117c10 */ /* 0x000fca00087fe4ff */
[----:B------:R-:W4:Y:S01]  /*1cb0*/  LDG.E.CONSTANT R16, desc[UR14][R16.64] ;  /* 0x0000000e10107981 */ /* 0x000f22000c1e9900 */
[----:B------:R-:W-:-:S09]  /*1cc0*/  ULEA UR6, UR9, UR8, 0x2 ;  /* 0x0000000809067291 */ /* 0x000fd2000f8e10ff */
[----:B------:R-:W0:Y:S04]  /*1cd0*/  LDS R14, [UR6] ;  /* 0x00000006ff0e7984 */ /* 0x000e280008000800 */
[----:B------:R-:W2:Y:S04]  /*1ce0*/  LDS R19, [UR6+0x4] ;  /* 0x00000406ff137984 */ /* 0x000ea80008000800 */
[----:B------:R-:W3:Y:S04]  /*1cf0*/  LDS R21, [UR6+0x8] ;  /* 0x00000806ff157984 */ /* 0x000ee80008000800 */
[----:B-1----:R-:W4:Y:S01]  /*1d00*/  LDS R9, [UR6+0xc] ;  /* 0x00000c06ff097984 */ /* 0x002f220008000800 */
[----:B------:R-:W-:Y:S01]  /*1d10*/  UIADD3 UR9, UPT, UPT, UR9, 0x4, URZ ;  /* 0x0000000409097890 */ /* 0x000fe2000fffe0ff */
[----:B0-----:R-:W-:-:S04]  /*1d20*/  FFMA R8, R14, R8, R15 ;  /* 0x000000080e087223 */ /* 0x001fc8000000000f */
[----:B--2---:R-:W-:-:S04]  /*1d30*/  FFMA R8, R19, R10, R8 ;  /* 0x0000000a13087223 */ /* 0x004fc80000000008 */
[----:B---3--:R-:W-:-:S04]  /*1d40*/  FFMA R8, R21, R12, R8 ;  /* 0x0000000c15087223 */ /* 0x008fc80000000008 */
[----:B----4-:R-:W-:-:S07]  /*1d50*/  FFMA R15, R9, R16, R8 ;  /* 0x00000010090f7223 */ /* 0x010fce0000000008 */
.L_x_36:
[----:B------:R-:W-:Y:S05]  /*1d60*/  BRA.U !UP1, `(.L_x_32) ;  /* 0x00000001095c7547 */ /* 0x000fea000b800000 */
[----:B------:R-:W1:Y:S01]  /*1d70*/  LDC.64 R8, c[0x0][0x388] ;  /* 0x0000e200ff087b82 */ /* 0x000e620000000a00 */
[----:B------:R-:W2:Y:S01]  /*1d80*/  LDCU UR6, c[0x0][0x3a4] ;  /* 0x00007480ff0677ac */ /* 0x000ea20008000800 */
[----:B------:R-:W-:-:S04]  /*1d90*/  VIADD R10, R7, UR9 ;  /* 0x00000009070a7c36 */ /* 0x000fc80008000000 */
[----:B--2---:R-:W-:-:S04]  /*1da0*/  IMAD R7, R10, UR6, R5 ;  /* 0x000000060a077c24 */ /* 0x004fc8000f8e0205 */
[----:B-1----:R-:W-:-:S05]  /*1db0*/  IMAD.WIDE R8, R7, 0x4, R8 ;  /* 0x0000000407087825 */ /* 0x002fca00078e0208 */
[----:B------:R-:W0:Y:S01]  /*1dc0*/  LDG.E.CONSTANT R7, desc[UR14][R8.64] ;  /* 0x0000000e08077981 */ /* 0x000e22000c1e9900 */
[----:B------:R-:W-:Y:S02]  /*1dd0*/  ULEA UR9, UR9, UR8, 0x2 ;  /* 0x0000000809097291 */ /* 0x000fe4000f8e10ff */
[----:B------:R-:W-:-:S07]  /*1de0*/  UISETP.NE.AND UP0, UPT, UR7, 0x1, UPT ;  /* 0x000000010700788c */ /* 0x000fce000bf05270 */
[----:B------:R-:W0:Y:S02]  /*1df0*/  LDS R10, [UR9] ;  /* 0x00000009ff0a7984 */ /* 0x000e240008000800 */
[----:B0-----:R-:W-:Y:S01]  /*1e00*/  FFMA R15, R10, R7, R15 ;  /* 0x000000070a0f7223 */ /* 0x001fe2000000000f */
[----:B------:R-:W-:Y:S06]  /*1e10*/  BRA.U !UP0, `(.L_x_32) ;  /* 0x0000000108307547 */ /* 0x000fec000b800000 */
[----:B------:R-:W-:Y:S01]  /*1e20*/  UISETP.NE.AND UP0, UPT, UR7, 0x2, UPT ;  /* 0x000000020700788c */ /* 0x000fe2000bf05270 */
[----:B------:R-:W-:Y:S01]  /*1e30*/  IADD3 R8, P0, PT, R8, UR16, RZ ;  /* 0x0000001008087c10 */ /* 0x000fe2000ff1e0ff */
[----:B------:R-:W0:Y:S03]  /*1e40*/  LDS R12, [UR9+0x4] ;  /* 0x00000409ff0c7984 */ /* 0x000e260008000800 */
[----:B------:R-:W-:Y:S02]  /*1e50*/  IADD3.X R9, PT, PT, R9, UR17, RZ, P0, !PT ;  /* 0x0000001109097c10 */ /* 0x000fe400087fe4ff */
[----:B------:R-:W-:-:S13]  /*1e60*/  PLOP3.LUT P1, PT, PT, PT, UP0, 0x80, 0x8 ;  /* 0x000000000008781c */ /* 0x000fda0003f2f008 */
[----:B------:R-:W-:Y:S01]  /*1e70*/  @P1 IADD3 R10, P0, PT, R8, UR16, RZ ;  /* 0x00000010080a1c10 */ /* 0x000fe2000ff1e0ff */
[----:B------:R-:W1:Y:S03]  /*1e80*/  @P1 LDS R14, [UR9+0x8] ;  /* 0x00000809ff0e1984 */ /* 0x000e660008000800 */
[----:B------:R-:W-:Y:S01]  /*1e90*/  @P1 IADD3.X R11, PT, PT, R9, UR17, RZ, P0, !PT ;  /* 0x00000011090b1c10 */ /* 0x000fe200087fe4ff */
[----:B------:R-:W0:Y:S04]  /*1ea0*/  LDG.E.CONSTANT R8, desc[UR14][R8.64] ;  /* 0x0000000e08087981 */ /* 0x000e28000c1e9900 */
[----:B------:R-:W1:Y:S01]  /*1eb0*/  @P1 LDG.E.CONSTANT R10, desc[UR14][R10.64] ;  /* 0x0000000e0a0a1981 */ /* 0x000e62000c1e9900 */
[----:B0-----:R-:W-:-:S04]  /*1ec0*/  FFMA R15, R12, R8, R15 ;  /* 0x000000080c0f7223 */ /* 0x001fc8000000000f */
[----:B-1----:R-:W-:-:S07]  /*1ed0*/  @P1 FFMA R15, R14, R10, R15 ;  /* 0x0000000a0e0f1223 */ /* 0x002fce000000000f */
.L_x_32:
[----:B------:R-:W1:Y:S01]  /*1ee0*/  LDCU UR6, c[0x0][0x3a0] ;  /* 0x00007400ff0677ac */ /* 0x000e620008000800 */
[----:B------:R-:W-:Y:S01]  /*1ef0*/  VIADD R6, R6, 0x1 ;  /* 0x0000000106067836 */ /* 0x000fe20000000000 */
[----:B------:R-:W-:Y:S02]  /*1f00*/  UIADD3 UR4, UPT, UPT, UR4, 0x1, URZ ;  /* 0x0000000104047890 */ /* 0x000fe4000fffe0ff */
[----:B-1----:R-:W-:Y:S01]  /*1f10*/  UISETP.GE.AND UP0, UPT, UR5, UR6, UPT ;  /* 0x000000060500728c */ /* 0x002fe2000bf06270 */
[----:B------:R-:W-:Y:S08]  /*1f20*/  BAR.SYNC.DEFER_BLOCKING 0x0 ;  /* 0x0000000000007b1d */ /* 0x000ff00000010000 */
[----:B------:R-:W-:Y:S05]  /*1f30*/  BRA.U !UP0, `(.L_x_37) ;  /* 0xffffffe5083c7547 */ /* 0x000fea000b83ffff */
.L_x_24:
[----:B------:R-:W1:Y:S01]  /*1f40*/  LDC.64 R6, c[0x0][0x398] ;  /* 0x0000e600ff067b82 */ /* 0x000e620000000a00 */
[----:B------:R-:W2:Y:S01]  /*1f50*/  LDCU UR6, c[0x0][0x3a4] ;  /* 0x00007480ff0677ac */ /* 0x000ea20008000800 */
[----:B0-----:R-:W-:Y:S01]  /*1f60*/  FMNMX R15, RZ, R15, !PT ;  /* 0x0000000fff0f7209 */ /* 0x001fe20007800000 */
[----:B--2---:R-:W-:-:S04]  /*1f70*/  IMAD R3, R2, UR6, R5 ;  /* 0x0000000602037c24 */ /* 0x004fc8000f8e0205 */
[----:B-1----:R-:W-:-:S05]  /*1f80*/  IMAD.WIDE R2, R3, 0x4, R6 ;  /* 0x0000000403027825 */ /* 0x002fca00078e0206 */
[----:B------:R-:W-:Y:S01]  /*1f90*/  STG.E desc[UR14][R2.64], R15 ;  /* 0x0000000f02007986 */ /* 0x000fe2000c10190e */
[----:B------:R-:W-:Y:S05]  /*1fa0*/  EXIT ;  /* 0x000000000000794d */ /* 0x000fea0003800000 */
.L_x_38:
        /* <DEDUP_REMOVED lines=13> */
.L_x_117:


//--------------------- .text._Z36hidden_layer_kernel_batch_transposedPKfS0_S0_Pfiii --------------------------
	.section	.text._Z36hidden_layer_kernel_batch_transposedPKfS0_S0_Pfiii,"ax",@progbits
	.align	128
        .global         _Z36hidden_layer_kernel_batch_transposedPKfS0_S0_Pfiii
        .type           _Z36hidden_layer_kernel_batch_transposedPKfS0_S0_Pfiii,@function
        .size           _Z36hidden_layer_kernel_batch_transposedPKfS0_S0_Pfiii,(.L_x_118 - _Z36hidden_layer_kernel_batch_transposedPKfS0_S0_Pfiii)
        .other          _Z36hidden_layer_kernel_batch_transposedPKfS0_S0_Pfiii,@"STO_CUDA_ENTRY STV_DEFAULT"
_Z36hidden_layer_kernel_batch_transposedPKfS0_S0_Pfiii:
.text._Z36hidden_layer_kernel_batch_transposedPKfS0_S0_Pfiii:
[----:B------:R-:W-:Y:S01]  /*0000*/  LDC R1, c[0x0][0x37c] ;  /* 0x0000df00ff017b82 */ /* 0x000fe20000000800 */
[----:B------:R-:W0:Y:S07]  /*0010*/  S2R R3, SR_TID.X ;  /* 0x0000000000037919 */ /* 0x000e2e0000002100 */
[----:B------:R-:W0:Y:S01]  /*0020*/  S2UR UR4, SR_CTAID.X ;  /* 0x00000000000479c3 */ /* 0x000e220000002500 */
[----:B------:R-:W1:Y:S07]  /*0030*/  LDCU UR5, c[0x0][0x3a8] ;  /* 0x00007500ff0577ac */ /* 0x000e6e0008000800 */
[----:B------:R-:W0:Y:S08]  /*0040*/  LDC R0, c[0x0][0x360] ;  /* 0x0000d800ff007b82 */ /* 0x000e300000000800 */
[----:B------:R-:W1:Y:S01]  /*0050*/  LDC R5, c[0x0][0x3a4] ;  /* 0x0000e900ff057b82 */ /* 0x000e620000000800 */
[----:B0-----:R-:W-:-:S02]  /*0060*/  IMAD R0, R0, UR4, R3 ;  /* 0x0000000400007c24 */ /* 0x001fc4000f8e0203 */
[----:B-1----:R-:W-:-:S05]  /*0070*/  IMAD R3, R5, UR5, RZ ;  /* 0x0000000505037c24 */ /* 0x002fca000f8e02ff */
[----:B------:R-:W-:-:S13]  /*0080*/  ISETP.GE.AND P0, PT, R0, R3, PT ;  /* 0x000000030000720c */ /* 0x000fda0003f06270 */
[----:B------:R-:W-:Y:S05]  /*0090*/  @P0 EXIT ;  /* 0x000000000000094d */ /* 0x000fea0003800000 */
[----:B------:R-:W-:Y:S01]  /*00a0*/  IABS R7, R5 ;  /* 0x0000000500077213 */ /* 0x000fe20000000000 */
[----:B------:R-:W0:Y:S01]  /*00b0*/  LDC.64 R36, c[0x0][0x390] ;  /* 0x0000e400ff247b82 */ /* 0x000e220000000a00 */
[----:B------:R-:W1:Y:S02]  /*00c0*/  LDCU.64 UR6, c[0x0][0x358] ;  /* 0x00006b00ff0677ac */ /* 0x000e640008000a00 */
[----:B------:R-:W2:Y:S01]  /*00d0*/  I2F.RP R4, R7 ;  /* 0x0000000700047306 */ /* 0x000ea20000209400 */
[----:B------:R-:W3:Y:S07]  /*00e0*/  LDCU UR8, c[0x0][0x3a0] ;  /* 0x00007400ff0877ac */ /* 0x000eee0008000800 */
[----:B--2---:R-:W2:Y:S02]  /*00f0*/  MUFU.RCP R4, R4 ;  /* 0x0000000400047308 */ /* 0x004ea40000001000 */
[----:B--2---:R-:W-:-:S06]  /*0100*/  IADD3 R2, PT, PT, R4, 0xffffffe, RZ ;  /* 0x0ffffffe04027810 */ /* 0x004fcc0007ffe0ff */
[----:B------:R2:W4:Y:S02]  /*0110*/  F2I.FTZ.U32.TRUNC.NTZ R3, R2 ;  /* 0x0000000200037305 */ /* 0x000524000021f000 */
[----:B--2---:R-:W-:Y:S01]  /*0120*/  HFMA2 R2, -RZ, RZ, 0, 0 ;  /* 0x00000000ff027431 */ /* 0x004fe200000001ff */
[----:B----4-:R-:W-:-:S05]  /*0130*/  IADD3 R6, PT, PT, RZ, -R3, RZ ;  /* 0x80000003ff067210 */ /* 0x010fca0007ffe0ff */
[----:B------:R-:W-:Y:S01]  /*0140*/  IMAD R9, R6, R7, RZ ;  /* 0x0000000706097224 */ /* 0x000fe200078e02ff */
[----:B------:R-:W-:-:S03]  /*0150*/  IABS R6, R0 ;  /* 0x0000000000067213 */ /* 0x000fc60000000000 */
[----:B------:R-:W-:Y:S01]  /*0160*/  IMAD.HI.U32 R3, R3, R9, R2 ;  /* 0x0000000903037227 */ /* 0x000fe200078e0002 */
[----:B------:R-:W-:-:S04]  /*0170*/  LOP3.LUT R2, R0, R5, RZ, 0x3c, !PT ;  /* 0x0000000500027212 */ /* 0x000fc800078e3cff */
[----:B------:R-:W-:Y:S01]  /*0180*/  ISETP.GE.AND P2, PT, R2, RZ, PT ;  /* 0x000000ff0200720c */ /* 0x000fe20003f46270 */
[----:B------:R-:W-:-:S05]  /*0190*/  IMAD.HI.U32 R3, R3, R6, RZ ;  /* 0x0000000603037227 */ /* 0x000fca00078e00ff */
[----:B------:R-:W-:-:S05]  /*01a0*/  IADD3 R4, PT, PT, -R3, RZ, RZ ;  /* 0x000000ff03047210 */ /* 0x000fca0007ffe1ff */
[----:B------:R-:W-:-:S05]  /*01b0*/  IMAD R4, R7, R4, R6 ;  /* 0x0000000407047224 */ /* 0x000fca00078e0206 */
[----:B------:R-:W-:-:S13]  /*01c0*/  ISETP.GT.U32.AND P1, PT, R7, R4, PT ;  /* 0x000000040700720c */ /* 0x000fda0003f24070 */
[-C--:B------:R-:W-:Y:S02]  /*01d0*/  @!P1 IADD3 R4, PT, PT, R4, -R7.reuse, RZ ;  /* 0x8000000704049210 */ /* 0x080fe40007ffe0ff */
[----:B------:R-:W-:Y:S02]  /*01e0*/  @!P1 IADD3 R3, PT, PT, R3, 0x1, RZ ;  /* 0x0000000103039810 */ /* 0x000fe40007ffe0ff */
[----:B------:R-:W-:Y:S02]  /*01f0*/  ISETP.GE.U32.AND P0, PT, R4, R7, PT ;  /* 0x000000070400720c */ /* 0x000fe40003f06070 */
[----:B------:R-:W-:-:S11]  /*0200*/  ISETP.NE.AND P1, PT, R5, RZ, PT ;  /* 0x000000ff0500720c */ /* 0x000fd60003f25270 */
[----:B------:R-:W-:-:S04]  /*0210*/  @P0 IADD3 R3, PT, PT, R3, 0x1, RZ ;  /* 0x0000000103030810 */ /* 0x000fc80007ffe0ff */
[----:B------:R-:W-:Y:S02]  /*0220*/  @!P2 IADD3 R3, PT, PT, -R3, RZ, RZ ;  /* 0x000000ff0303a210 */ /* 0x000fe40007ffe1ff */
[----:B------:R-:W-:-:S04]  /*0230*/  @!P1 LOP3.LUT R3, RZ, R5, RZ, 0x33, !PT ;  /* 0x00000005ff039212 */ /* 0x000fc800078e33ff */
[----:B------:R-:W-:-:S05]  /*0240*/  IADD3 R2, PT, PT, -R3, RZ, RZ ;  /* 0x000000ff03027210 */ /* 0x000fca0007ffe1ff */
[----:B------:R-:W-:-:S04]  /*0250*/  IMAD R0, R5, R2, R0 ;  /* 0x0000000205007224 */ /* 0x000fc800078e0200 */
[----:B0-----:R-:W-:-:S06]  /*0260*/  IMAD.WIDE R36, R0, 0x4, R36 ;  /* 0x0000000400247825 */ /* 0x001fcc00078e0224 */
[----:B-1----:R0:W5:Y:S01]  /*0270*/  LDG.E.CONSTANT R36, desc[UR6][R36.64] ;  /* 0x0000000624247981 */ /* 0x002162000c1e9900 */
[----:B---3--:R-:W-:Y:S01]  /*0280*/  UISETP.GE.AND UP0, UPT, UR8, 0x10, UPT ;  /* 0x000000100800788c */ /* 0x008fe2000bf06270 */
[----:B------:R-:W-:Y:S01]  /*0290*/  MOV R2, RZ ;  /* 0x000000ff00027202 */ /* 0x000fe20000000f00 */
[----:B------:R-:W-:Y:S02]  /*02a0*/  IMAD R11, R3, UR8, RZ ;  /* 0x00000008030b7c24 */ /* 0x000fe4000f8e02ff */
[----:B------:R-:W-:-:S05]  /*02b0*/  IMAD R9, R0, UR8, RZ ;  /* 0x0000000800097c24 */ /* 0x000fca000f8e02ff */
[----:B0-----:R-:W-:Y:S05]  /*02c0*/  BRA.U !UP0, `(.L_x_39) ;  /* 0x0000000508e87547 */ /* 0x001fea000b800000 */
[----:B------:R-:W-:Y:S01]  /*02d0*/  ULOP3.LUT UR4, UR8, 0x7ffffff0, URZ, 0xc0, !UPT ;  /* 0x7ffffff008047892 */ /* 0x000fe2000f8ec0ff */
[----:B------:R-:W-:Y:S01]  /*02e0*/  MOV R2, RZ ;  /* 0x000000ff00027202 */ /* 0x000fe20000000f00 */
[----:B------:R-:W-:Y:S02]  /*02f0*/  ULOP3.LUT UR5, UR8, 0x7ffffff0, URZ, 0xc0, !UPT ;  /* 0x7ffffff008057892 */ /* 0x000fe4000f8ec0ff */
[----:B------:R-:W-:Y:S02]  /*0300*/  UIADD3 UR4, UPT, UPT, UR4, -0x1, URZ ;  /* 0xffffffff04047890 */ /* 0x000fe4000fffe0ff */
[----:B------:R-:W-:Y:S02]  /*0310*/  UIADD3 UR5, UPT, UPT, UR5, -0x1, URZ ;  /* 0xffffffff05057890 */ /* 0x000fe4000fffe0ff */
[----:B------:R-:W-:Y:S02]  /*0320*/  UISETP.NE.AND UP1, UPT, UR4, 0xf, UPT ;  /* 0x0000000f0400788c */ /* 0x000fe4000bf25270 */
[----:B------:R-:W-:-:S07]  /*0330*/  ULOP3.LUT UP0, URZ, UR5, 0x10, URZ, 0xc0, !UPT ;  /* 0x0000001005ff7892 */ /* 0x000fce000f80c0ff */
[----:B------:R-:W-:Y:S05]  /*0340*/  BRA.U !UP1, `(.L_x_40) ;  /* 0x0000000509307547 */ /* 0x000fea000b800000 */
[----:B------:R-:W0:Y:S01]  /*0350*/  LDC.64 R4, c[0x0][0x380] ;  /* 0x0000e000ff047b82 */ /* 0x000e220000000a00 */
[----:B------:R-:W-:Y:S01]  /*0360*/  ULEA.HI UR4, UR4, 0x1, URZ, 0x1c ;  /* 0x0000000104047891 */ /* 0x000fe2000f8fe0ff */
[----:B------:R-:W-:-:S03]  /*0370*/  HFMA2 R2, -RZ, RZ, 0, 0 ;  /* 0x00000000ff027431 */ /* 0x000fc600000001ff */
[----:B------:R-:W-:-:S03]  /*0380*/  ULOP3.LUT UR4, UR4, 0x1ffffffe, URZ, 0xc0, !UPT ;  /* 0x1ffffffe04047892 */ /* 0x000fc6000f8ec0ff */
[----:B------:R-:W1:Y:S01]  /*0390*/  LDC.64 R6, c[0x0][0x388] ;  /* 0x0000e200ff067b82 */ /* 0x000e620000000a00 */
[----:B------:R-:W-:Y:S01]  /*03a0*/  UIADD3 UR4, UPT, UPT, -UR4, URZ, URZ ;  /* 0x000000ff04047290 */ /* 0x000fe2000fffe1ff */
[----:B0-----:R-:W-:-:S03]  /*03b0*/  IMAD.WIDE R4, R11, 0x4, R4 ;  /* 0x000000040b047825 */ /* 0x001fc600078e0204 */
[----:B------:R-:W-:Y:S01]  /*03c0*/  IADD3 R40, P0, PT, R4, 0x40, RZ ;  /* 0x0000004004287810 */ /* 0x000fe20007f1e0ff */
[----:B-1----:R-:W-:-:S03]  /*03d0*/  IMAD.WIDE R6, R9, 0x4, R6 ;  /* 0x0000000409067825 */ /* 0x002fc600078e0206 */
[----:B------:R-:W-:Y:S02]  /*03e0*/  IADD3.X R41, PT, PT, RZ, R5, RZ, P0, !PT ;  /* 0x00000005ff297210 */ /* 0x000fe400007fe4ff */
[----:B------:R-:W-:-:S04]  /*03f0*/  IADD3 R38, P1, PT, R6, 0x40, RZ ;  /* 0x0000004006267810 */ /* 0x000fc80007f3e0ff */
[----:B------:R-:W-:-:S09]  /*0400*/  IADD3.X R39, PT, PT, RZ, R7, RZ, P1, !PT ;  /* 0x00000007ff277210 */ /* 0x000fd20000ffe4ff */
.L_x_41:
[----:B------:R-:W2:Y:S04]  /*0410*/  LDG.E.128.CONSTANT R32, desc[UR6][R40.64+-0x40] ;  /* 0xffffc00628207981 */ /* 0x000ea8000c1e9d00 */
[----:B------:R-:W2:Y:S04]  /*0420*/  LDG.E.128.CONSTANT R12, desc[UR6][R38.64+-0x40] ;  /* 0xffffc006260c7981 */ /* 0x000ea8000c1e9d00 */
[----:B------:R-:W3:Y:S04]  /*0430*/  LDG.E.128.CONSTANT R28, desc[UR6][R40.64+-0x30] ;  /* 0xffffd006281c7981 */ /* 0x000ee8000c1e9d00 */
[----:B------:R-:W3:Y:S04]  /*0440*/  LDG.E.128.CONSTANT R16, desc[UR6][R38.64+-0x30] ;  /* 0xffffd00626107981 */ /* 0x000ee8000c1e9d00 */
[----:B------:R-:W4:Y:S04]  /*0450*/  LDG.E.128.CONSTANT R20, desc[UR6][R40.64+-0x20] ;  /* 0xffffe00628147981 */ /* 0x000f28000c1e9d00 */
[----:B------:R-:W4:Y:S04]  /*0460*/  LDG.E.128.CONSTANT R24, desc[UR6][R38.64+-0x20] ;  /* 0xffffe00626187981 */ /* 0x000f28000c1e9d00 */
[----:B------:R-:W4:Y:S01]  /*0470*/  LDG.E.128.CONSTANT R8, desc[UR6][R38.64+-0x10] ;  /* 0xfffff00626087981 */ /* 0x000f22000c1e9d00 */
[----:B--2---:R-:W-:-:S04]  /*0480*/  FMUL R5, R33, R13 ;  /* 0x0000000d21057220 */ /* 0x004fc80000400000 */
[----:B------:R-:W-:Y:S01]  /*0490*/  FFMA R5, R32, R12, R5 ;  /* 0x0000000c20057223 */ /* 0x000fe20000000005 */
[----:B---3--:R-:W-:-:S04]  /*04a0*/  FMUL R17, R29, R17 ;  /* 0x000000111d117220 */ /* 0x008fc80000400000 */
[----:B------:R-:W-:Y:S01]  /*04b0*/  FFMA R17, R28, R16, R17 ;  /* 0x000000101c117223 */ /* 0x000fe20000000011 */
[----:B------:R-:W-:Y:S02]  /*04c0*/  FFMA R14, R34, R14, R5 ;  /* 0x0000000e220e7223 */ /* 0x000fe40000000005 */
[----:B------:R-:W2:Y:S01]  /*04d0*/  LDG.E.128.CONSTANT R4, desc[UR6][R40.64+-0x10] ;  /* 0xfffff00628047981 */ /* 0x000ea2000c1e9d00 */
[----:B----4-:R-:W-:Y:S01]  /*04e0*/  FMUL R21, R21, R25 ;  /* 0x0000001915157220 */ /* 0x010fe20000400000 */
[----:B------:R-:W-:Y:S01]  /*04f0*/  FFMA R18, R30, R18, R17 ;  /* 0x000000121e127223 */ /* 0x000fe20000000011 */
[----:B------:R-:W-:Y:S02]  /*0500*/  FFMA R35, R35, R15, R14 ;  /* 0x0000000f23237223 */ /* 0x000fe4000000000e */
[----:B------:R-:W-:Y:S01]  /*0510*/  FFMA R21, R20, R24, R21 ;  /* 0x0000001814157223 */ /* 0x000fe20000000015 */
[----:B------:R-:W-:Y:S01]  /*0520*/  FFMA R31, R31, R19, R18 ;  /* 0x000000131f1f7223 */ /* 0x000fe20000000012 */
[----:B------:R-:W3:Y:S02]  /*0530*/  LDG.E.128.CONSTANT R12, desc[UR6][R40.64] ;  /* 0x00000006280c7981 */ /* 0x000ee4000c1e9d00 */
[----:B------:R-:W-:-:S02]  /*0540*/  FFMA R22, R22, R26, R21 ;  /* 0x0000001a16167223 */ /* 0x000fc40000000015 */
[----:B------:R-:W3:Y:S02]  /*0550*/  LDG.E.128.CONSTANT R16, desc[UR6][R38.64] ;  /* 0x0000000626107981 */ /* 0x000ee4000c1e9d00 */
[----:B------:R-:W-:Y:S02]  /*0560*/  FFMA R28, R23, R27, R22 ;  /* 0x0000001b171c7223 */ /* 0x000fe40000000016 */
[----:B------:R-:W4:Y:S04]  /*0570*/  LDG.E.128.CONSTANT R24, desc[UR6][R40.64+0x10] ;  /* 0x0000100628187981 */ /* 0x000f28000c1e9d00 */
[----:B------:R-:W4:Y:S01]  /*0580*/  LDG.E.128.CONSTANT R20, desc[UR6][R38.64+0x10] ;  /* 0x0000100626147981 */ /* 0x000f22000c1e9d00 */
[----:B--2---:R-:W-:-:S04]  /*0590*/  FMUL R5, R5, R9 ;  /* 0x0000000905057220 */ /* 0x004fc80000400000 */
[----:B------:R-:W-:Y:S01]  /*05a0*/  FFMA R5, R4, R8, R5 ;  /* 0x0000000804057223 */ /* 0x000fe20000000005 */
[----:B---3--:R-:W-:-:S03]  /*05b0*/  FMUL R13, R13, R17 ;  /* 0x000000110d0d7220 */ /* 0x008fc60000400000 */
[----:B------:R-:W-:Y:S01]  /*05c0*/  FFMA R6, R6, R10, R5 ;  /* 0x0000000a06067223 */ /* 0x000fe20000000005 */
[----:B------:R-:W-:Y:S01]  /*05d0*/  FFMA R13, R12, R16, R13 ;  /* 0x000000100c0d7223 */ /* 0x000fe2000000000d */
[----:B----4-:R-:W-:-:S03]  /*05e0*/  FMUL R25, R25, R21 ;  /* 0x0000001519197220 */ /* 0x010fc60000400000 */
[----:B------:R-:W-:Y:S01]  /*05f0*/  FFMA R14, R14, R18, R13 ;  /* 0x000000120e0e7223 */ /* 0x000fe2000000000d */
[----:B------:R-:W-:Y:S02]  /*0600*/  FFMA R21, R7, R11, R6 ;  /* 0x0000000b07157223 */ /* 0x000fe40000000006 */
[----:B------:R-:W2:Y:S01]  /*0610*/  LDG.E.128.CONSTANT R4, desc[UR6][R40.64+0x20] ;  /* 0x0000200628047981 */ /* 0x000ea2000c1e9d00 */
[----:B------:R-:W-:-:S03]  /*0620*/  FFMA R25, R24, R20, R25 ;  /* 0x0000001418197223 */ /* 0x000fc60000000019 */
[----:B------:R-:W2:Y:S01]  /*0630*/  LDG.E.128.CONSTANT R8, desc[UR6][R38.64+0x20] ;  /* 0x0000200626087981 */ /* 0x000ea2000c1e9d00 */
[----:B------:R-:W-:-:S03]  /*0640*/  FFMA R20, R15, R19, R14 ;  /* 0x000000130f147223 */ /* 0x000fc6000000000e */
[----:B------:R0:W3:Y:S04]  /*0650*/  LDG.E.128.CONSTANT R12, desc[UR6][R40.64+0x30] ;  /* 0x00003006280c7981 */ /* 0x0000e8000c1e9d00 */
[----:B------:R1:W3:Y:S01]  /*0660*/  LDG.E.128.CONSTANT R16, desc[UR6][R38.64+0x30] ;  /* 0x0000300626107981 */ /* 0x0002e2000c1e9d00 */
[----:B-----5:R-:W-:-:S04]  /*0670*/  FADD R36, R35, R36 ;  /* 0x0000002423247221 */ /* 0x020fc80000000000 */
[----:B------:R-:W-:-:S04]  /*0680*/  FADD R31, R36, R31 ;  /* 0x0000001f241f7221 */ /* 0x000fc80000000000 */
[----:B------:R-:W-:Y:S01]  /*0690*/  FADD R28, R31, R28 ;  /* 0x0000001c1f1c7221 */ /* 0x000fe20000000000 */
[----:B------:R-:W-:Y:S01]  /*06a0*/  FFMA R22, R26, R22, R25 ;  /* 0x000000161a167223 */ /* 0x000fe20000000019 */
[----:B------:R-:W-:Y:S02]  /*06b0*/  UIADD3 UR4, UPT, UPT, UR4, 0x2, URZ ;  /* 0x0000000204047890 */ /* 0x000fe4000fffe0ff */
[----:B------:R-:W-:Y:S01]  /*06c0*/  FADD R21, R28, R21 ;  /* 0x000000151c157221 */ /* 0x000fe20000000000 */
[----:B------:R-:W-:Y:S01]  /*06d0*/  FFMA R23, R27, R23, R22 ;  /* 0x000000171b177223 */ /* 0x000fe20000000016 */
[----:B------:R-:W-:Y:S02]  /*06e0*/  UISETP.NE.AND UP1, UPT, UR4, URZ, UPT ;  /* 0x000000ff0400728c */ /* 0x000fe4000bf25270 */
[----:B------:R-:W-:-:S04]  /*06f0*/  FADD R20, R21, R20 ;  /* 0x0000001415147221 */ /* 0x000fc80000000000 */
[----:B------:R-:W-:Y:S01]  /*0700*/  FADD R20, R20, R23 ;  /* 0x0000001714147221 */ /* 0x000fe20000000000 */
[----:B0-----:R-:W-:Y:S02]  /*0710*/  IADD3 R40, P0, PT, R40, 0x80, RZ ;  /* 0x0000008028287810 */ /* 0x001fe40007f1e0ff */
[----:B-1----:R-:W-:Y:S02]  /*0720*/  IADD3 R38, P1, PT, R38, 0x80, RZ ;  /* 0x0000008026267810 */ /* 0x002fe40007f3e0ff */
[----:B------:R-:W-:Y:S02]  /*0730*/  IADD3.X R41, PT, PT, RZ, R41, RZ, P0, !PT ;  /* 0x00000029ff297210 */ /* 0x000fe400007fe4ff */
[----:B------:R-:W-:Y:S02]  /*0740*/  IADD3.X R39, PT, PT, RZ, R39, RZ, P1, !PT ;  /* 0x00000027ff277210 */ /* 0x000fe40000ffe4ff */
[----:B------:R-:W-:Y:S01]  /*0750*/  IADD3 R2, PT, PT, R2, 0x20, RZ ;  /* 0x0000002002027810 */ /* 0x000fe20007ffe0ff */
[----:B--2---:R-:W-:-:S04]  /*0760*/  FMUL R5, R5, R9 ;  /* 0x0000000905057220 */ /* 0x004fc80000400000 */
[----:B------:R-:W-:Y:S01]  /*0770*/  FFMA R5, R4, R8, R5 ;  /* 0x0000000804057223 */ /* 0x000fe20000000005 */
[----:B---3--:R-:W-:-:S03]  /*0780*/  FMUL R13, R13, R17 ;  /* 0x000000110d0d7220 */ /* 0x008fc60000400000 */
[----:B------:R-:W-:Y:S01]  /*0790*/  FFMA R6, R6, R10, R5 ;  /* 0x0000000a06067223 */ /* 0x000fe20000000005 */
[----:B------:R-:W-:-:S03]  /*07a0*/  FFMA R13, R12, R16, R13 ;  /* 0x000000100c0d7223 */ /* 0x000fc6000000000d */
[----:B------:R-:W-:Y:S01]  /*07b0*/  FFMA R7, R7, R11, R6 ;  /* 0x0000000b07077223 */ /* 0x000fe20000000006 */
[----:B------:R-:W-:-:S03]  /*07c0*/  FFMA R14, R14, R18, R13 ;  /* 0x000000120e0e7223 */ /* 0x000fc6000000000d */
[----:B------:R-:W-:Y:S01]  /*07d0*/  FADD R7, R20, R7 ;  /* 0x0000000714077221 */ /* 0x000fe20000000000 */
[----:B------:R-:W-:-:S04]  /*07e0*/  FFMA R14, R15, R19, R14 ;  /* 0x000000130f0e7223 */ /* 0x000fc8000000000e */
[----:B------:R-:W-:Y:S01]  /*07f0*/  FADD R36, R7, R14 ;  /* 0x0000000e07247221 */ /* 0x000fe20000000000 */
[----:B------:R-:W-:Y:S06]  /*0800*/  BRA.U UP1, `(.L_x_41) ;  /* 0xfffffffd01007547 */ /* 0x000fec000b83ffff */
.L_x_40:
[----:B------:R-:W-:Y:S05]  /*0810*/  BRA.U UP0, `(.L_x_39) ;  /* 0x0000000100947547 */ /* 0x000fea000b800000 */
[----:B------:R-:W0:Y:S01]  /*0820*/  LDC.64 R4, c[0x0][0x380] ;  /* 0x0000e000ff047b82 */ /* 0x000e220000000a00 */
[----:B------:R-:W-:Y:S02]  /*0830*/  IMAD R11, R3, UR8, RZ ;  /* 0x00000008030b7c24 */ /* 0x000fe4000f8e02ff */
[----:B------:R-:W-:-:S05]  /*0840*/  IMAD R9, R0, UR8, RZ ;  /* 0x0000000800097c24 */ /* 0x000fca000f8e02ff */
[----:B------:R-:W1:Y:S01]  /*0850*/  LDC.64 R6, c[0x0][0x388] ;  /* 0x0000e200ff067b82 */ /* 0x000e620000000a00 */
[----:B0-----:R-:W-:-:S04]  /*0860*/  IMAD.WIDE R4, R11, 0x4, R4 ;  /* 0x000000040b047825 */ /* 0x001fc800078e0204 */
[----:B------:R-:W-:-:S04]  /*0870*/  IMAD.WIDE.U32 R30, R2, 0x4, R4 ;  /* 0x00000004021e7825 */ /* 0x000fc800078e0004 */
[----:B-1----:R-:W-:Y:S01]  /*0880*/  IMAD.WIDE R6, R9, 0x4, R6 ;  /* 0x0000000409067825 */ /* 0x002fe200078e0206 */
[----:B------:R-:W2:Y:S04]  /*0890*/  LDG.E.128.CONSTANT R16, desc[UR6][R30.64] ;  /* 0x000000061e107981 */ /* 0x000ea8000c1e9d00 */
[----:B------:R-:W3:Y:S01]  /*08a0*/  LDG.E.128.CONSTANT R12, desc[UR6][R30.64+0x20] ;  /* 0x000020061e0c7981 */ /* 0x000ee2000c1e9d00 */
[----:B------:R-:W-:-:S03]  /*08b0*/  IMAD.WIDE.U32 R28, R2, 0x4, R6 ;  /* 0x00000004021c7825 */ /* 0x000fc600078e0006 */
[----:B------:R-:W4:Y:S04]  /*08c0*/  LDG.E.128.CONSTANT R4, desc[UR6][R30.64+0x10] ;  /* 0x000010061e047981 */ /* 0x000f28000c1e9d00 */
[----:B------:R-:W2:Y:S04]  /*08d0*/  LDG.E.128.CONSTANT R20, desc[UR6][R28.64] ;  /* 0x000000061c147981 */ /* 0x000ea8000c1e9d00 */
[----:B------:R-:W4:Y:S04]  /*08e0*/  LDG.E.128.CONSTANT R8, desc[UR6][R28.64+0x10] ;  /* 0x000010061c087981 */ /* 0x000f28000c1e9d00 */
[----:B------:R-:W3:Y:S01]  /*08f0*/  LDG.E.128.CONSTANT R24, desc[UR6][R28.64+0x30] ;  /* 0x000030061c187981 */ /* 0x000ee2000c1e9d00 */
[----:B--2---:R-:W-:-:S04]  /*0900*/  FMUL R17, R17, R21 ;  /* 0x0000001511117220 */ /* 0x004fc80000400000 */
[----:B------:R-:W-:-:S04]  /*0910*/  FFMA R17, R16, R20, R17 ;  /* 0x0000001410117223 */ /* 0x000fc80000000011 */
[----:B------:R-:W-:Y:S01]  /*0920*/  FFMA R18, R18, R22, R17 ;  /* 0x0000001612127223 */ /* 0x000fe20000000011 */
[----:B----4-:R-:W-:-:S03]  /*0930*/  FMUL R9, R5, R9 ;  /* 0x0000000905097220 */ /* 0x010fc60000400000 */
[----:B------:R-:W-:Y:S02]  /*0940*/  FFMA R5, R19, R23, R18 ;  /* 0x0000001713057223 */ /* 0x000fe40000000012 */
[----:B------:R-:W3:Y:S04]  /*0950*/  LDG.E.128.CONSTANT R16, desc[UR6][R28.64+0x20] ;  /* 0x000020061c107981 */ /* 0x000ee8000c1e9d00 */
[----:B------:R-:W2:Y:S01]  /*0960*/  LDG.E.128.CONSTANT R20, desc[UR6][R30.64+0x30] ;  /* 0x000030061e147981 */ /* 0x000ea2000c1e9d00 */
[----:B------:R-:W-:-:S04]  /*0970*/  FFMA R9, R4, R8, R9 ;  /* 0x0000000804097223 */ /* 0x000fc80000000009 */
[----:B------:R-:W-:Y:S01]  /*0980*/  FFMA R6, R6, R10, R9 ;  /* 0x0000000a06067223 */ /* 0x000fe20000000009 */
[----:B-----5:R-:W-:-:S03]  /*0990*/  FADD R5, R36, R5 ;  /* 0x0000000524057221 */ /* 0x020fc60000000000 */
[----:B------:R-:W-:-:S04]  /*09a0*/  FFMA R6, R7, R11, R6 ;  /* 0x0000000b07067223 */ /* 0x000fc80000000006 */
[----:B------:R-:W-:Y:S01]  /*09b0*/  FADD R5, R5, R6 ;  /* 0x0000000605057221 */ /* 0x000fe20000000000 */
[----:B------:R-:W-:Y:S01]  /*09c0*/  IADD3 R2, PT, PT, R2, 0x10, RZ ;  /* 0x0000001002027810 */ /* 0x000fe20007ffe0ff */
[----:B---3--:R-:W-:-:S04]  /*09d0*/  FMUL R13, R13, R17 ;  /* 0x000000110d0d7220 */ /* 0x008fc80000400000 */
[----:B------:R-:W-:Y:S01]  /*09e0*/  FFMA R13, R12, R16, R13 ;  /* 0x000000100c0d7223 */ /* 0x000fe2000000000d */
[----:B--2---:R-:W-:-:S03]  /*09f0*/  FMUL R21, R21, R25 ;  /* 0x0000001915157220 */ /* 0x004fc60000400000 */
[----:B------:R-:W-:Y:S01]  /*0a00*/  FFMA R14, R14, R18, R13 ;  /* 0x000000120e0e7223 */ /* 0x000fe2000000000d */
[----:B------:R-:W-:-:S03]  /*0a10*/  FFMA R21, R20, R24, R21 ;  /* 0x0000001814157223 */ /* 0x000fc60000000015 */
[----:B------:R-:W-:Y:S01]  /*0a20*/  FFMA R14, R15, R19, R14 ;  /* 0x000000130f0e7223 */ /* 0x000fe2000000000e */
[----:B------:R-:W-:-:S03]  /*0a30*/  FFMA R22, R22, R26, R21 ;  /* 0x0000001a16167223 */ /* 0x000fc60000000015 */
[----:B------:R-:W-:Y:S01]  /*0a40*/  FADD R5, R5, R14 ;  /* 0x0000000e05057221 */ /* 0x000fe20000000000 */
[----:B------:R-:W-:-:S04]  /*0a50*/  FFMA R22, R23, R27, R22 ;  /* 0x0000001b17167223 */ /* 0x000fc80000000016 */
[----:B------:R-:W-:-:S07]  /*0a60*/  FADD R36, R5, R22 ;  /* 0x0000001605247221 */ /* 0x000fce0000000000 */
.L_x_39:
[----:B------:R-:W-:Y:S01]  /*0a70*/  USHF.R.S32.HI UR4, URZ, 0x1f, UR8 ;  /* 0x0000001fff047899 */ /* 0x000fe20008011408 */
[----:B------:R-:W0:Y:S01]  /*0a80*/  LDC.64 R30, c[0x0][0x388] ;  /* 0x0000e200ff1e7b82 */ /* 0x000e220000000a00 */
[----:B------:R-:W-:Y:S02]  /*0a90*/  IMAD R35, R0, UR8, RZ ;  /* 0x0000000800237c24 */ /* 0x000fe4000f8e02ff */
[----:B------:R-:W-:Y:S02]  /*0aa0*/  ULEA.HI UR4, UR4, UR8, URZ, 0x2 ;  /* 0x0000000804047291 */ /* 0x000fe4000f8f10ff */
[----:B------:R-:W-:Y:S02]  /*0ab0*/  IMAD R33, R3, UR8, RZ ;  /* 0x0000000803217c24 */ /* 0x000fe4000f8e02ff */
[----:B------:R-:W-:Y:S01]  /*0ac0*/  ULOP3.LUT UR4, UR4, 0xfffffffc, URZ, 0xc0, !UPT ;  /* 0xfffffffc04047892 */ /* 0x000fe2000f8ec0ff */
[----:B------:R-:W1:Y:S05]  /*0ad0*/  LDC.64 R28, c[0x0][0x380] ;  /* 0x0000e000ff1c7b82 */ /* 0x000e6a0000000a00 */
[----:B------:R-:W-:Y:S01]  /*0ae0*/  ISETP.GE.AND P0, PT, R2, UR4, PT ;  /* 0x0000000402007c0c */ /* 0x000fe2000bf06270 */
[----:B0-----:R-:W-:-:S04]  /*0af0*/  IMAD.WIDE R30, R35, 0x4, R30 ;  /* 0x00000004231e7825 */ /* 0x001fc800078e021e */
[----:B------:R-:W-:-:S04]  /*0b00*/  IMAD.WIDE R34, R35, 0x4, RZ ;  /* 0x0000000423227825 */ /* 0x000fc800078e02ff */
[----:B-1----:R-:W-:-:S04]  /*0b10*/  IMAD.WIDE R28, R33, 0x4, R28 ;  /* 0x00000004211c7825 */ /* 0x002fc800078e021c */
[----:B------:R-:W-:Y:S01]  /*0b20*/  IMAD.WIDE R32, R33, 0x4, RZ ;  /* 0x0000000421207825 */ /* 0x000fe200078e02ff */
[----:B------:R-:W-:Y:S06]  /*0b30*/  @P0 BRA `(.L_x_42) ;  /* 0x00000008004c0947 */ /* 0x000fec0003800000 */
[----:B------:R-:W-:-:S04]  /*0b40*/  LOP3.LUT R20, RZ, R2, RZ, 0x33, !PT ;  /* 0x00000002ff147212 */ /* 0x000fc800078e33ff */
[----:B------:R-:W-:-:S04]  /*0b50*/  IADD3 R20, PT, PT, R20, UR4, RZ ;  /* 0x0000000414147c10 */ /* 0x000fc8000fffe0ff */
[C---:B------:R-:W-:Y:S02]  /*0b60*/  ISETP.GE.U32.AND P1, PT, R20.reuse, 0x1c, PT ;  /* 0x0000001c1400780c */ /* 0x040fe40003f26070 */
[----:B------:R-:W-:-:S04]  /*0b70*/  LEA.HI R13, R20, 0x1, RZ, 0x1e ;  /* 0x00000001140d7811 */ /* 0x000fc800078ff0ff */
[----:B------:R-:W-:-:S04]  /*0b80*/  LOP3.LUT R12, R13, 0x7, RZ, 0xc0, !PT ;  /* 0x000000070d0c7812 */ /* 0x000fc800078ec0ff */
[----:B------:R-:W-:-:S03]  /*0b90*/  ISETP.NE.AND P0, PT, R12, RZ, PT ;  /* 0x000000ff0c00720c */ /* 0x000fc60003f05270 */
[----:B------:R-:W-:Y:S10]  /*0ba0*/  @!P1 BRA `(.L_x_43) ;  /* 0x00000004002c9947 */ /* 0x000ff40003800000 */
[----:B------:R-:W0:Y:S01]  /*0bb0*/  LDCU.128 UR8, c[0x0][0x380] ;  /* 0x00007000ff0877ac */ /* 0x000e220008000c00 */
[----:B------:R-:W-:Y:S01]  /*0bc0*/  IMAD.WIDE.U32 R4, R2, 0x4, R32 ;  /* 0x0000000402047825 */ /* 0x000fe200078e0020 */
[----:B------:R-:W-:-:S03]  /*0bd0*/  LOP3.LUT R14, R13, 0x7ffffff8, RZ, 0xc0, !PT ;  /* 0x7ffffff80d0e7812 */ /* 0x000fc600078ec0ff */
[----:B------:R-:W-:Y:S01]  /*0be0*/  IMAD.WIDE.U32 R6, R2, 0x4, R34 ;  /* 0x0000000402067825 */ /* 0x000fe200078e0022 */
[----:B------:R-:W-:Y:S02]  /*0bf0*/  IADD3 R14, PT, PT, -R14, RZ, RZ ;  /* 0x000000ff0e0e7210 */ /* 0x000fe40007ffe1ff */
[----:B0-----:R-:W-:Y:S02]  /*0c00*/  IADD3 R18, P1, PT, R4, UR8, RZ ;  /* 0x0000000804127c10 */ /* 0x001fe4000ff3e0ff */
[----:B------:R-:W-:Y:S02]  /*0c10*/  IADD3 R16, P3, PT, R6, UR10, RZ ;  /* 0x0000000a06107c10 */ /* 0x000fe4000ff7e0ff */
[----:B------:R-:W-:Y:S02]  /*0c20*/  IADD3 R18, P2, PT, R18, 0x40, RZ ;  /* 0x0000004012127810 */ /* 0x000fe40007f5e0ff */
[----:B------:R-:W-:Y:S02]  /*0c30*/  IADD3 R16, P4, PT, R16, 0x40, RZ ;  /* 0x0000004010107810 */ /* 0x000fe40007f9e0ff */
[----:B------:R-:W-:-:S02]  /*0c40*/  IADD3.X R19, PT, PT, RZ, UR9, R5, P2, P1 ;  /* 0x00000009ff137c10 */ /* 0x000fc400097e2405 */
[----:B------:R-:W-:-:S09]  /*0c50*/  IADD3.X R17, PT, PT, RZ, UR11, R7, P4, P3 ;  /* 0x0000000bff117c10 */ /* 0x000fd2000a7e6407 */
.L_x_44:
[----:B------:R-:W2:Y:S04]  /*0c60*/  LDG.E.128.CONSTANT R4, desc[UR6][R18.64+-0x40] ;  /* 0xffffc00612047981 */ /* 0x000ea8000c1e9d00 */
[----:B------:R-:W2:Y:S02]  /*0c70*/  LDG.E.128.CONSTANT R8, desc[UR6][R16.64+-0x40] ;  /* 0xffffc00610087981 */ /* 0x000ea4000c1e9d00 */
[----:B--2---:R-:W-:-:S04]  /*0c80*/  FMUL R5, R5, R9 ;  /* 0x0000000905057220 */ /* 0x004fc80000400000 */
[----:B------:R-:W-:-:S04]  /*0c90*/  FFMA R5, R4, R8, R5 ;  /* 0x0000000804057223 */ /* 0x000fc80000000005 */
[----:B------:R-:W-:-:S04]  /*0ca0*/  FFMA R6, R6, R10, R5 ;  /* 0x0000000a06067223 */ /* 0x000fc80000000005 */
[----:B------:R-:W-:Y:S02]  /*0cb0*/  FFMA R15, R7, R11, R6 ;  /* 0x0000000b070f7223 */ /* 0x000fe40000000006 */
[----:B------:R-:W2:Y:S04]  /*0cc0*/  LDG.E.128.CONSTANT R4, desc[UR6][R18.64+-0x30] ;  /* 0xffffd00612047981 */ /* 0x000ea8000c1e9d00 */
[----:B------:R-:W2:Y:S01]  /*0cd0*/  LDG.E.128.CONSTANT R8, desc[UR6][R16.64+-0x30] ;  /* 0xffffd00610087981 */ /* 0x000ea2000c1e9d00 */
[----:B-----5:R-:W-:Y:S01]  /*0ce0*/  FADD R15, R15, R36 ;  /* 0x000000240f0f7221 */ /* 0x020fe20000000000 */
[----:B--2---:R-:W-:-:S04]  /*0cf0*/  FMUL R5, R5, R9 ;  /* 0x0000000905057220 */ /* 0x004fc80000400000 */
[----:B------:R-:W-:-:S04]  /*0d00*/  FFMA R5, R4, R8, R5 ;  /* 0x0000000804057223 */ /* 0x000fc80000000005 */
[----:B------:R-:W-:-:S04]  /*0d10*/  FFMA R6, R6, R10, R5 ;  /* 0x0000000a06067223 */ /* 0x000fc80000000005 */
[----:B------:R-:W-:Y:S02]  /*0d20*/  FFMA R22, R7, R11, R6 ;  /* 0x0000000b07167223 */ /* 0x000fe40000000006 */
[----:B------:R-:W2:Y:S04]  /*0d30*/  LDG.E.128.CONSTANT R4, desc[UR6][R18.64+-0x20] ;  /* 0xffffe00612047981 */ /* 0x000ea8000c1e9d00 */
[----:B------:R-:W2:Y:S01]  /*0d40*/  LDG.E.128.CONSTANT R8, desc[UR6][R16.64+-0x20] ;  /* 0xffffe00610087981 */ /* 0x000ea2000c1e9d00 */
[----:B------:R-:W-:Y:S01]  /*0d50*/  FADD R15, R15, R22 ;  /* 0x000000160f0f7221 */ /* 0x000fe20000000000 */
        /* <DEDUP_REMOVED lines=32> */
[----:B------:R0:W2:Y:S04]  /*0f60*/  LDG.E.128.CONSTANT R4, desc[UR6][R18.64+0x30] ;  /* 0x0000300612047981 */ /* 0x0000a8000c1e9d00 */
[----:B------:R1:W2:Y:S01]  /*0f70*/  LDG.E.128.CONSTANT R8, desc[UR6][R16.64+0x30] ;  /* 0x0000300610087981 */ /* 0x0002a2000c1e9d00 */
[----:B------:R-:W-:Y:S01]  /*0f80*/  IADD3 R14, PT, PT, R14, 0x8, RZ ;  /* 0x000000080e0e7810 */ /* 0x000fe20007ffe0ff */
[----:B------:R-:W-:Y:S01]  /*0f90*/  FADD R15, R15, R22 ;  /* 0x000000160f0f7221 */ /* 0x000fe20000000000 */
[----:B------:R-:W-:Y:S02]  /*0fa0*/  IADD3 R2, PT, PT, R2, 0x20, RZ ;  /* 0x0000002002027810 */ /* 0x000fe40007ffe0ff */
[----:B------:R-:W-:-:S02]  /*0fb0*/  ISETP.NE.AND P1, PT, R14, RZ, PT ;  /* 0x000000ff0e00720c */ /* 0x000fc40003f25270 */
[----:B0-----:R-:W-:Y:S02]  /*0fc0*/  IADD3 R18, P2, PT, R18, 0x80, RZ ;  /* 0x0000008012127810 */ /* 0x001fe40007f5e0ff */
[----:B-1----:R-:W-:Y:S02]  /*0fd0*/  IADD3 R16, P3, PT, R16, 0x80, RZ ;  /* 0x0000008010107810 */ /* 0x002fe40007f7e0ff */
[----:B------:R-:W-:Y:S02]  /*0fe0*/  IADD3.X R19, PT, PT, RZ, R19, RZ, P2, !PT ;  /* 0x00000013ff137210 */ /* 0x000fe400017fe4ff */
[----:B------:R-:W-:Y:S01]  /*0ff0*/  IADD3.X R17, PT, PT, RZ, R17, RZ, P3, !PT ;  /* 0x00000011ff117210 */ /* 0x000fe20001ffe4ff */
[----:B--2---:R-:W-:-:S04]  /*1000*/  FMUL R5, R5, R9 ;  /* 0x0000000905057220 */ /* 0x004fc80000400000 */
[----:B------:R-:W-:-:S04]  /*1010*/  FFMA R5, R4, R8, R5 ;  /* 0x0000000804057223 */ /* 0x000fc80000000005 */
[----:B------:R-:W-:-:S04]  /*1020*/  FFMA R6, R6, R10, R5 ;  /* 0x0000000a06067223 */ /* 0x000fc80000000005 */
[----:B------:R-:W-:-:S04]  /*1030*/  FFMA R6, R7, R11, R6 ;  /* 0x0000000b07067223 */ /* 0x000fc80000000006 */
[----:B------:R-:W-:Y:S01]  /*1040*/  FADD R36, R15, R6 ;  /* 0x000000060f247221 */ /* 0x000fe20000000000 */
[----:B------:R-:W-:Y:S06]  /*1050*/  @P1 BRA `(.L_x_44) ;  /* 0xfffffffc00001947 */ /* 0x000fec000383ffff */
.L_x_43:
[----:B------:R-:W-:Y:S05]  /*1060*/  @!P0 BRA `(.L_x_42) ;  /* 0x0000000400008947 */ /* 0x000fea0003800000 */
[----:B------:R-:W-:Y:S02]  /*1070*/  ISETP.GE.U32.AND P0, PT, R12, 0x4, PT ;  /* 0x000000040c00780c */ /* 0x000fe40003f06070 */
[----:B------:R-:W-:-:S11]  /*1080*/  LOP3.LUT P1, R21, R13, 0x3, RZ, 0xc0, !PT ;  /* 0x000000030d157812 */ /* 0x000fd6000782c0ff */
[----:B------:R-:W-:Y:S05]  /*1090*/  @!P0 BRA `(.L_x_45) ;  /* 0x00000000007c8947 */ /* 0x000fea0003800000 */
[----:B------:R-:W-:-:S04]  /*10a0*/  IMAD.WIDE.U32 R26, R2, 0x4, R28 ;  /* 0x00000004021a7825 */ /* 0x000fc800078e001c */
[----:B------:R-:W-:Y:S01]  /*10b0*/  IMAD.WIDE.U32 R24, R2, 0x4, R30 ;  /* 0x0000000402187825 */ /* 0x000fe200078e001e */
[----:B------:R-:W2:Y:S04]  /*10c0*/  LDG.E.128.CONSTANT R12, desc[UR6][R26.64] ;  /* 0x000000061a0c7981 */ /* 0x000ea8000c1e9d00 */
[----:B------:R-:W2:Y:S04]  /*10d0*/  LDG.E.128.CONSTANT R16, desc[UR6][R24.64] ;  /* 0x0000000618107981 */ /* 0x000ea8000c1e9d00 */
[----:B------:R-:W3:Y:S04]  /*10e0*/  LDG.E.128.CONSTANT R4, desc[UR6][R26.64+0x10] ;  /* 0x000010061a047981 */ /* 0x000ee8000c1e9d00 */
[----:B------:R-:W3:Y:S01]  /*10f0*/  LDG.E.128.CONSTANT R8, desc[UR6][R24.64+0x10] ;  /* 0x0000100618087981 */ /* 0x000ee2000c1e9d00 */
[----:B--2---:R-:W-:-:S04]  /*1100*/  FMUL R13, R13, R17 ;  /* 0x000000110d0d7220 */ /* 0x004fc80000400000 */
[----:B------:R-:W-:Y:S01]  /*1110*/  FFMA R13, R12, R16, R13 ;  /* 0x000000100c0d7223 */ /* 0x000fe2000000000d */
[----:B---3--:R-:W-:-:S03]  /*1120*/  FMUL R5, R5, R9 ;  /* 0x0000000905057220 */ /* 0x008fc60000400000 */
[----:B------:R-:W-:Y:S01]  /*1130*/  FFMA R14, R14, R18, R13 ;  /* 0x000000120e0e7223 */ /* 0x000fe2000000000d */
[----:B------:R-:W-:-:S03]  /*1140*/  FFMA R5, R4, R8, R5 ;  /* 0x0000000804057223 */ /* 0x000fc60000000005 */
[----:B------:R-:W-:Y:S02]  /*1150*/  FFMA R15, R15, R19, R14 ;  /* 0x000000130f0f7223 */ /* 0x000fe4000000000e */
[----:B------:R-:W2:Y:S01]  /*1160*/  LDG.E.128.CONSTANT R16, desc[UR6][R26.64+0x20] ;  /* 0x000020061a107981 */ /* 0x000ea2000c1e9d00 */
[----:B------:R-:W-:Y:S01]  /*1170*/  FFMA R6, R6, R10, R5 ;  /* 0x0000000a06067223 */ /* 0x000fe20000000005 */
[----:B-----5:R-:W-:Y:S02]  /*1180*/  FADD R22, R36, R15 ;  /* 0x0000000f24167221 */ /* 0x020fe40000000000 */
[----:B------:R-:W2:Y:S01]  /*1190*/  LDG.E.128.CONSTANT R12, desc[UR6][R24.64+0x20] ;  /* 0x00002006180c7981 */ /* 0x000ea2000c1e9d00 */
[----:B------:R-:W-:-:S03]  /*11a0*/  FFMA R7, R7, R11, R6 ;  /* 0x0000000b07077223 */ /* 0x000fc60000000006 */
[----:B------:R-:W3:Y:S01]  /*11b0*/  LDG.E.128.CONSTANT R8, desc[UR6][R24.64+0x30] ;  /* 0x0000300618087981 */ /* 0x000ee2000c1e9d00 */
[----:B------:R-:W-:-:S03]  /*11c0*/  FADD R22, R22, R7 ;  /* 0x0000000716167221 */ /* 0x000fc60000000000 */
[----:B------:R-:W3:Y:S01]  /*11d0*/  LDG.E.128.CONSTANT R4, desc[UR6][R26.64+0x30] ;  /* 0x000030061a047981 */ /* 0x000ee2000c1e9d00 */
        /* <DEDUP_REMOVED lines=10> */
[----:B------:R-:W-:-:S07]  /*1280*/  FADD R36, R15, R6 ;  /* 0x000000060f247221 */ /* 0x000fce0000000000 */
.L_x_45:
[----:B------:R-:W-:Y:S05]  /*1290*/  @!P1 BRA `(.L_x_42) ;  /* 0x0000000000749947 */ /* 0x000fea0003800000 */
[----:B------:R-:W-:Y:S02]  /*12a0*/  ISETP.NE.AND P1, PT, R21, 0x1, PT ;  /* 0x000000011500780c */ /* 0x000fe40003f25270 */
[----:B------:R-:W-:-:S11]  /*12b0*/  LOP3.LUT P0, RZ, R20, 0x4, RZ, 0xc0, !PT ;  /* 0x0000000414ff7812 */ /* 0x000fd6000780c0ff */
[----:B------:R-:W-:-:S04]  /*12c0*/  @P1 IMAD.WIDE.U32 R22, R2, 0x4, R28 ;  /* 0x0000000402161825 */ /* 0x000fc800078e001c */
[C---:B------:R-:W-:Y:S01]  /*12d0*/  @P1 IMAD.WIDE.U32 R26, R2.reuse, 0x4, R30 ;  /* 0x00000004021a1825 */ /* 0x040fe200078e001e */
[----:B------:R-:W-:Y:S01]  /*12e0*/  @P1 IADD3 R2, PT, PT, R2, 0x8, RZ ;  /* 0x0000000802021810 */ /* 0x000fe20007ffe0ff */
[----:B------:R-:W2:Y:S04]  /*12f0*/  @P1 LDG.E.128.CONSTANT R4, desc[UR6][R22.64] ;  /* 0x0000000616041981 */ /* 0x000ea8000c1e9d00 */
[----:B------:R-:W2:Y:S01]  /*1300*/  @P1 LDG.E.128.CONSTANT R8, desc[UR6][R26.64] ;  /* 0x000000061a081981 */ /* 0x000ea2000c1e9d00 */
[----:B------:R-:W-:-:S03]  /*1310*/  @!P0 IMAD.WIDE.U32 R20, R2, 0x4, R28 ;  /* 0x0000000402148825 */ /* 0x000fc600078e001c */
[----:B------:R-:W3:Y:S01]  /*1320*/  @P1 LDG.E.128.CONSTANT R12, desc[UR6][R22.64+0x10] ;  /* 0x00001006160c1981 */ /* 0x000ee2000c1e9d00 */
[----:B------:R-:W-:-:S03]  /*1330*/  @!P0 IMAD.WIDE.U32 R24, R2, 0x4, R30 ;  /* 0x0000000402188825 */ /* 0x000fc600078e001e */
[----:B------:R-:W3:Y:S04]  /*1340*/  @P1 LDG.E.128.CONSTANT R16, desc[UR6][R26.64+0x10] ;  /* 0x000010061a101981 */ /* 0x000ee8000c1e9d00 */
[----:B------:R-:W4:Y:S04]  /*1350*/  @!P0 LDG.E.128.CONSTANT R20, desc[UR6][R20.64] ;  /* 0x0000000614148981 */ /* 0x000f28000c1e9d00 */
[----:B------:R-:W4:Y:S01]  /*1360*/  @!P0 LDG.E.128.CONSTANT R24, desc[UR6][R24.64] ;  /* 0x0000000618188981 */ /* 0x000f22000c1e9d00 */
[----:B------:R-:W-:Y:S01]  /*1370*/  @!P0 IADD3 R2, PT, PT, R2, 0x4, RZ ;  /* 0x0000000402028810 */ /* 0x000fe20007ffe0ff */
[----:B--2---:R-:W-:-:S04]  /*1380*/  @P1 FMUL R9, R5, R9 ;  /* 0x0000000905091220 */ /* 0x004fc80000400000 */
[----:B------:R-:W-:Y:S01]  /*1390*/  @P1 FFMA R9, R4, R8, R9 ;  /* 0x0000000804091223 */ /* 0x000fe20000000009 */
[----:B---3--:R-:W-:-:S03]  /*13a0*/  @P1 FMUL R5, R13, R17 ;  /* 0x000000110d051220 */ /* 0x008fc60000400000 */
[----:B------:R-:W-:Y:S01]  /*13b0*/  @P1 FFMA R6, R6, R10, R9 ;  /* 0x0000000a06061223 */ /* 0x000fe20000000009 */
[----:B------:R-:W-:-:S04]  /*13c0*/  @P1 FFMA R5, R12, R16, R5 ;  /* 0x000000100c051223 */ /* 0x000fc80000000005 */
[----:B------:R-:W-:Y:S01]  /*13d0*/  @P1 FFMA R14, R14, R18, R5 ;  /* 0x000000120e0e1223 */ /* 0x000fe20000000005 */
[----:B----4-:R-:W-:Y:S01]  /*13e0*/  @!P0 FMUL R5, R21, R25 ;  /* 0x0000001915058220 */ /* 0x010fe20000400000 */
[----:B------:R-:W-:-:S03]  /*13f0*/  @P1 FFMA R7, R7, R11, R6 ;  /* 0x0000000b07071223 */ /* 0x000fc60000000006 */
[----:B------:R-:W-:Y:S01]  /*1400*/  @!P0 FFMA R5, R20, R24, R5 ;  /* 0x0000001814058223 */ /* 0x000fe20000000005 */
[----:B------:R-:W-:Y:S01]  /*1410*/  @P1 FFMA R14, R15, R19, R14 ;  /* 0x000000130f0e1223 */ /* 0x000fe2000000000e */
[----:B-----5:R-:W-:Y:S02]  /*1420*/  @P1 FADD R7, R36, R7 ;  /* 0x0000000724071221 */ /* 0x020fe40000000000 */
[----:B------:R-:W-:Y:S02]  /*1430*/  @!P0 FFMA R22, R22, R26, R5 ;  /* 0x0000001a16168223 */ /* 0x000fe40000000005 */
[----:B------:R-:W-:Y:S02]  /*1440*/  @P1 FADD R36, R7, R14 ;  /* 0x0000000e07241221 */ /* 0x000fe40000000000 */
[----:B------:R-:W-:-:S04]  /*1450*/  @!P0 FFMA R23, R23, R27, R22 ;  /* 0x0000001b17178223 */ /* 0x000fc80000000016 */
[----:B------:R-:W-:-:S07]  /*1460*/  @!P0 FADD R36, R36, R23 ;  /* 0x0000001724248221 */ /* 0x000fce0000000000 */
.L_x_42:
[----:B------:R-:W0:Y:S02]  /*1470*/  LDCU UR4, c[0x0][0x3a0] ;  /* 0x00007400ff0477ac */ /* 0x000e240008000800 */
[----:B0-----:R-:W-:-:S13]  /*1480*/  ISETP.GE.AND P0, PT, R2, UR4, PT ;  /* 0x0000000402007c0c */ /* 0x001fda000bf06270 */
[----:B------:R-:W-:Y:S05]  /*1490*/  @P0 BRA `(.L_x_46) ;  /* 0x0000000800500947 */ /* 0x000fea0003800000 */
[C---:B------:R-:W-:Y:S02]  /*14a0*/  IADD3 R4, PT, PT, R2.reuse, -UR4, RZ ;  /* 0x8000000402047c10 */ /* 0x040fe4000fffe0ff */
[----:B------:R-:W-:Y:S02]  /*14b0*/  IADD3 R8, PT, PT, -R2, UR4, RZ ;  /* 0x0000000402087c10 */ /* 0x000fe4000fffe1ff */
[----:B------:R-:W-:Y:S02]  /*14c0*/  ISETP.GT.U32.AND P1, PT, R4, -0x10, PT ;  /* 0xfffffff00400780c */ /* 0x000fe40003f24070 */
[----:B------:R-:W-:-:S04]  /*14d0*/  LOP3.LUT R14, R8, 0xf, RZ, 0xc0, !PT ;  /* 0x0000000f080e7812 */ /* 0x000fc800078ec0ff */
[----:B------:R-:W-:-:S07]  /*14e0*/  ISETP.NE.AND P0, PT, R14, RZ, PT ;  /* 0x000000ff0e00720c */ /* 0x000fce0003f05270 */
[----:B------:R-:W-:Y:S06]  /*14f0*/  @P1 BRA `(.L_x_47) ;  /* 0x0000000400181947 */ /* 0x000fec0003800000 */
        /* <DEDUP_REMOVED lines=11> */
.L_x_48:
[----:B------:R-:W-:Y:S02]  /*15b0*/  MOV R4, R11 ;  /* 0x0000000b00047202 */ /* 0x000fe40000000f00 */
[----:B------:R-:W-:Y:S02]  /*15c0*/  MOV R5, R12 ;  /* 0x0000000c00057202 */ /* 0x000fe40000000f00 */
[----:B------:R-:W-:-:S03]  /*15d0*/  MOV R6, R10 ;  /* 0x0000000a00067202 */ /* 0x000fc60000000f00 */
[----:B------:R-:W2:Y:S04]  /*15e0*/  LDG.E.CONSTANT R13, desc[UR6][R4.64+-0x20] ;  /* 0xffffe006040d7981 */ /* 0x000ea8000c1e9900 */
[----:B------:R-:W2:Y:S04]  /*15f0*/  LDG.E.CONSTANT R12, desc[UR6][R6.64+-0x20] ;  /* 0xffffe006060c7981 */ /* 0x000ea8000c1e9900 */
[----:B------:R-:W3:Y:S04]  /*1600*/  LDG.E.CONSTANT R15, desc[UR6][R4.64+-0x1c] ;  /* 0xffffe406040f7981 */ /* 0x000ee8000c1e9900 */
[----:B------:R-:W3:Y:S04]  /*1610*/  LDG.E.CONSTANT R16, desc[UR6][R6.64+-0x1c] ;  /* 0xffffe40606107981 */ /* 0x000ee8000c1e9900 */
[----:B------:R-:W4:Y:S04]  /*1620*/  LDG.E.CONSTANT R10, desc[UR6][R4.64+-0x18] ;  /* 0xffffe806040a7981 */ /* 0x000f28000c1e9900 */
[----:B------:R-:W4:Y:S01]  /*1630*/  LDG.E.CONSTANT R11, desc[UR6][R6.64+-0x18] ;  /* 0xffffe806060b7981 */ /* 0x000f22000c1e9900 */
[----:B--2--5:R-:W-:-:S03]  /*1640*/  FFMA R36, R13, R12, R36 ;  /* 0x0000000c0d247223 */ /* 0x024fc60000000024 */
[----:B------:R-:W2:Y:S04]  /*1650*/  LDG.E.CONSTANT R13, desc[UR6][R4.64+-0x14] ;  /* 0xffffec06040d7981 */ /* 0x000ea8000c1e9900 */
[----:B------:R-:W2:Y:S01]  /*1660*/  LDG.E.CONSTANT R12, desc[UR6][R6.64+-0x14] ;  /* 0xffffec06060c7981 */ /* 0x000ea2000c1e9900 */
[----:B---3--:R-:W-:-:S03]  /*1670*/  FFMA R17, R15, R16, R36 ;  /* 0x000000100f117223 */ /* 0x008fc60000000024 */
[----:B------:R-:W3:Y:S04]  /*1680*/  LDG.E.CONSTANT R15, desc[UR6][R4.64+-0x10] ;  /* 0xfffff006040f7981 */ /* 0x000ee8000c1e9900 */
[----:B------:R-:W3:Y:S01]  /*1690*/  LDG.E.CONSTANT R16, desc[UR6][R6.64+-0x10] ;  /* 0xfffff00606107981 */ /* 0x000ee2000c1e9900 */
[----:B----4-:R-:W-:-:S03]  /*16a0*/  FFMA R18, R10, R11, R17 ;  /* 0x0000000b0a127223 */ /* 0x010fc60000000011 */
[----:B------:R-:W4:Y:S04]  /*16b0*/  LDG.E.CONSTANT R10, desc[UR6][R4.64+-0xc] ;  /* 0xfffff406040a7981 */ /* 0x000f28000c1e9900 */
[----:B------:R-:W4:Y:S04]  /*16c0*/  LDG.E.CONSTANT R11, desc[UR6][R6.64+-0xc] ;  /* 0xfffff406060b7981 */ /* 0x000f28000c1e9900 */
[----:B------:R-:W4:Y:S01]  /*16d0*/  LDG.E.CONSTANT R36, desc[UR6][R4.64+0x1c] ;  /* 0x00001c0604247981 */ /* 0x000f22000c1e9900 */
[----:B--2---:R-:W-:-:S03]  /*16e0*/  FFMA R18, R13, R12, R18 ;  /* 0x0000000c0d127223 */ /* 0x004fc60000000012 */
[----:B------:R-:W2:Y:S04]  /*16f0*/  LDG.E.CONSTANT R13, desc[UR6][R4.64+-0x8] ;  /* 0xfffff806040d7981 */ /* 0x000ea8000c1e9900 */
[----:B------:R-:W2:Y:S01]  /*1700*/  LDG.E.CONSTANT R12, desc[UR6][R6.64+-0x8] ;  /* 0xfffff806060c7981 */ /* 0x000ea2000c1e9900 */
[----:B---3--:R-:W-:-:S03]  /*1710*/  FFMA R17, R15, R16, R18 ;  /* 0x000000100f117223 */ /* 0x008fc60000000012 */
[----:B------:R-:W3:Y:S04]  /*1720*/  LDG.E.CONSTANT R16, desc[UR6][R4.64+-0x4] ;  /* 0xfffffc0604107981 */ /* 0x000ee8000c1e9900 */
[----:B------:R-:W3:Y:S01]  /*1730*/  LDG.E.CONSTANT R15, desc[UR6][R6.64+-0x4] ;  /* 0xfffffc06060f7981 */ /* 0x000ee2000c1e9900 */
[----:B----4-:R-:W-:-:S03]  /*1740*/  FFMA R18, R10, R11, R17 ;  /* 0x0000000b0a127223 */ /* 0x010fc60000000011 */
        /* <DEDUP_REMOVED lines=20> */
[----:B------:R-:W-:Y:S01]  /*1890*/  IADD3 R9, PT, PT, R9, 0x10, RZ ;  /* 0x0000001009097810 */ /* 0x000fe20007ffe0ff */
[----:B--2---:R-:W-:Y:S02]  /*18a0*/  FFMA R12, R12, R13, R11 ;  /* 0x0000000d0c0c7223 */ /* 0x004fe4000000000b */
[----:B------:R0:W2:Y:S01]  /*18b0*/  LDG.E.CONSTANT R13, desc[UR6][R6.64+0x1c] ;  /* 0x00001c06060d7981 */ /* 0x0000a2000c1e9900 */
[----:B------:R-:W-:Y:S01]  /*18c0*/  ISETP.NE.AND P1, PT, R9, RZ, PT ;  /* 0x000000ff0900720c */ /* 0x000fe20003f25270 */
[----:B---3--:R-:W-:Y:S01]  /*18d0*/  FFMA R15, R15, R16, R12 ;  /* 0x000000100f0f7223 */ /* 0x008fe2000000000c */
[----:B------:R-:W-:-:S02]  /*18e0*/  IADD3 R11, P2, PT, R4, 0x40, RZ ;  /* 0x00000040040b7810 */ /* 0x000fc40007f5e0ff */
[----:B------:R-:W-:Y:S01]  /*18f0*/  IADD3 R10, P3, PT, R6, 0x40, RZ ;  /* 0x00000040060a7810 */ /* 0x000fe20007f7e0ff */
[----:B----4-:R-:W-:Y:S01]  /*1900*/  FFMA R15, R18, R17, R15 ;  /* 0x00000011120f7223 */ /* 0x010fe2000000000f */
[----:B------:R-:W-:Y:S02]  /*1910*/  IADD3.X R12, PT, PT, RZ, R5, RZ, P2, !PT ;  /* 0x00000005ff0c7210 */ /* 0x000fe400017fe4ff */
[----:B0-----:R-:W-:Y:S02]  /*1920*/  IADD3.X R7, PT, PT, RZ, R7, RZ, P3, !PT ;  /* 0x00000007ff077210 */ /* 0x001fe40001ffe4ff */
[----:B------:R-:W-:Y:S01]  /*1930*/  IADD3 R2, PT, PT, R2, 0x10, RZ ;  /* 0x0000001002027810 */ /* 0x000fe20007ffe0ff */
[----:B--2---:R-:W-:Y:S02]  /*1940*/  FFMA R36, R36, R13, R15 ;  /* 0x0000000d24247223 */ /* 0x004fe4000000000f */
[----:B------:R-:W-:Y:S05]  /*1950*/  @P1 BRA `(.L_x_48) ;  /* 0xfffffffc00141947 */ /* 0x000fea000383ffff */
.L_x_47:
[----:B------:R-:W-:Y:S05]  /*1960*/  @!P0 BRA `(.L_x_46) ;  /* 0x00000004001c8947 */ /* 0x000fea0003800000 */
[----:B------:R-:W-:Y:S02]  /*1970*/  ISETP.GE.U32.AND P0, PT, R14, 0x8, PT ;  /* 0x000000080e00780c */ /* 0x000fe40003f06070 */
[----:B------:R-:W-:-:S04]  /*1980*/  LOP3.LUT R16, R8, 0x7, RZ, 0xc0, !PT ;  /* 0x0000000708107812 */ /* 0x000fc800078ec0ff */
[----:B------:R-:W-:-:S07]  /*1990*/  ISETP.NE.AND P1, PT, R16, RZ, PT ;  /* 0x000000ff1000720c */ /* 0x000fce0003f25270 */
[----:B------:R-:W-:Y:S06]  /*19a0*/  @!P0 BRA `(.L_x_49) ;  /* 0x00000000006c8947 */ /* 0x000fec0003800000 */
[----:B------:R-:W-:-:S04]  /*19b0*/  IMAD.WIDE.U32 R4, R2, 0x4, R28 ;  /* 0x0000000402047825 */ /* 0x000fc800078e001c */
[----:B------:R-:W-:Y:S01]  /*19c0*/  IMAD.WIDE.U32 R6, R2, 0x4, R30 ;  /* 0x0000000402067825 */ /* 0x000fe200078e001e */
[----:B------:R-:W2:Y:S04]  /*19d0*/  LDG.E.CONSTANT R9, desc[UR6][R4.64] ;  /* 0x0000000604097981 */ /* 0x000ea8000c1e9900 */
[----:B------:R-:W2:Y:S04]  /*19e0*/  LDG.E.CONSTANT R10, desc[UR6][R6.64] ;  /* 0x00000006060a7981 */ /* 0x000ea8000c1e9900 */
[----:B------:R-:W3:Y:S04]  /*19f0*/  LDG.E.CONSTANT R13, desc[UR6][R4.64+0x4] ;  /* 0x00000406040d7981 */ /* 0x000ee8000c1e9900 */
[----:B------:R-:W3:Y:S04]  /*1a00*/  LDG.E.CONSTANT R14, desc[UR6][R6.64+0x4] ;  /* 0x00000406060e7981 */ /* 0x000ee8000c1e9900 */
[----:B------:R-:W4:Y:S04]  /*1a10*/  LDG.E.CONSTANT R12, desc[UR6][R4.64+0x8] ;  /* 0x00000806040c7981 */ /* 0x000f28000c1e9900 */
[----:B------:R-:W4:Y:S04]  /*1a20*/  LDG.E.CONSTANT R11, desc[UR6][R6.64+0x8] ;  /* 0x00000806060b7981 */ /* 0x000f28000c1e9900 */
        /* <DEDUP_REMOVED lines=11> */
[----:B------:R-:W4:Y:S04]  /*1ae0*/  LDG.E.CONSTANT R11, desc[UR6][R4.64+0x18] ;  /* 0x00001806040b7981 */ /* 0x000f28000c1e9900 */
[----:B------:R-:W4:Y:S01]  /*1af0*/  LDG.E.CONSTANT R36, desc[UR6][R4.64+0x1c] ;  /* 0x00001c0604247981 */ /* 0x000f22000c1e9900 */
[----:B------:R-:W-:Y:S01]  /*1b00*/  IADD3 R2, PT, PT, R2, 0x8, RZ ;  /* 0x0000000802027810 */ /* 0x000fe20007ffe0ff */
[----:B--2---:R-:W-:-:S04]  /*1b10*/  FFMA R10, R9, R10, R18 ;  /* 0x0000000a090a7223 */ /* 0x004fc80000000012 */
[----:B---3--:R-:W-:-:S04]  /*1b20*/  FFMA R13, R13, R14, R10 ;  /* 0x0000000e0d0d7223 */ /* 0x008fc8000000000a */
[----:B----4-:R-:W-:-:S04]  /*1b30*/  FFMA R12, R12, R15, R13 ;  /* 0x0000000f0c0c7223 */ /* 0x010fc8000000000d */
[----:B------:R-:W-:-:S04]  /*1b40*/  FFMA R11, R11, R17, R12 ;  /* 0x000000110b0b7223 */ /* 0x000fc8000000000c */
[----:B------:R-:W-:-:S07]  /*1b50*/  FFMA R36, R36, R19, R11 ;  /* 0x0000001324247223 */ /* 0x000fce000000000b */
.L_x_49:
[----:B------:R-:W-:Y:S05]  /*1b60*/  @!P1 BRA `(.L_x_46) ;  /* 0x00000000009c9947 */ /* 0x000fea0003800000 */
[----:B------:R-:W-:Y:S02]  /*1b70*/  ISETP.GE.U32.AND P0, PT, R16, 0x4, PT ;  /* 0x000000041000780c */ /* 0x000fe40003f06070 */
[----:B------:R-:W-:-:S04]  /*1b80*/  LOP3.LUT R8, R8, 0x3, RZ, 0xc0, !PT ;  /* 0x0000000308087812 */ /* 0x000fc800078ec0ff */
[----:B------:R-:W-:-:S07]  /*1b90*/  ISETP.NE.AND P1, PT, R8, RZ, PT ;  /* 0x000000ff0800720c */ /* 0x000fce0003f25270 */
[----:B------:R-:W-:Y:S06]  /*1ba0*/  @!P0 BRA `(.L_x_50) ;  /* 0x00000000003c8947 */ /* 0x000fec0003800000 */
[----:B------:R-:W-:-:S04]  /*1bb0*/  IMAD.WIDE.U32 R28, R2, 0x4, R28 ;  /* 0x00000004021c7825 */ /* 0x000fc800078e001c */
[C---:B------:R-:W-:Y:S01]  /*1bc0*/  IMAD.WIDE.U32 R30, R2.reuse, 0x4, R30 ;  /* 0x00000004021e7825 */ /* 0x040fe200078e001e */
        /* <DEDUP_REMOVED lines=8> */
[----:B------:R-:W-:Y:S01]  /*1c50*/  IADD3 R2, PT, PT, R2, 0x4, RZ ;  /* 0x0000000402027810 */ /* 0x000fe20007ffe0ff */
[----:B--2--5:R-:W-:-:S04]  /*1c60*/  FFMA R4, R5, R4, R36 ;  /* 0x0000000405047223 */ /* 0x024fc80000000024 */
[----:B---3--:R-:W-:-:S04]  /*1c70*/  FFMA R4, R7, R6, R4 ;  /* 0x0000000607047223 */ /* 0x008fc80000000004 */
[----:B----4-:R-:W-:-:S04]  /*1c80*/  FFMA R4, R9, R10, R4 ;  /* 0x0000000a09047223 */ /* 0x010fc80000000004 */
[----:B------:R-:W-:-:S07]  /*1c90*/  FFMA R36, R11, R12, R4 ;  /* 0x0000000c0b247223 */ /* 0x000fce0000000004 */
.L_x_50:
[----:B------:R-:W-:Y:S05]  /*1ca0*/  @!P1 BRA `(.L_x_46) ;  /* 0x00000000004c9947 */ /* 0x000fea0003800000 */
[----:B------:R-:W0:Y:S01]  /*1cb0*/  LDCU.128 UR8, c[0x0][0x380] ;  /* 0x00007000ff0877ac */ /* 0x000e220008000c00 */
[----:B------:R-:W-:Y:S01]  /*1cc0*/  IMAD.WIDE.U32 R34, R2, 0x4, R34 ;  /* 0x0000000402227825 */ /* 0x000fe200078e0022 */
[----:B------:R-:W-:-:S03]  /*1cd0*/  IADD3 R8, PT, PT, -R8, RZ, RZ ;  /* 0x000000ff08087210 */ /* 0x000fc60007ffe1ff */
[----:B------:R-:W-:Y:S01]  /*1ce0*/  IMAD.WIDE.U32 R32, R2, 0x4, R32 ;  /* 0x0000000402207825 */ /* 0x000fe200078e0020 */
[----:B0-----:R-:W-:Y:S02]  /*1cf0*/  IADD3 R6, P0, PT, R34, UR10, RZ ;  /* 0x0000000a22067c10 */ /* 0x001fe4000ff1e0ff */
[----:B------:R-:W-:Y:S02]  /*1d00*/  IADD3 R4, P1, PT, R32, UR8, RZ ;  /* 0x0000000820047c10 */ /* 0x000fe4000ff3e0ff */
[----:B------:R-:W-:Y:S02]  /*1d10*/  IADD3.X R7, PT, PT, R35, UR11, RZ, P0, !PT ;  /* 0x0000000b23077c10 */ /* 0x000fe400087fe4ff */
[----:B------:R-:W-:-:S09]  /*1d20*/  IADD3.X R33, PT, PT, R33, UR9, RZ, P1, !PT ;  /* 0x0000000921217c10 */ /* 0x000fd20008ffe4ff */
.L_x_51:
[----:B------:R-:W-:Y:S01]  /*1d30*/  MOV R5, R33 ;  /* 0x0000002100057202 */ /* 0x000fe20000000f00 */
[----:B------:R0:W2:Y:S05]  /*1d40*/  LDG.E.CONSTANT R2, desc[UR6][R6.64] ;  /* 0x0000000606027981 */ /* 0x0000aa000c1e9900 */
[----:B------:R1:W2:Y:S01]  /*1d50*/  LDG.E.CONSTANT R5, desc[UR6][R4.64] ;  /* 0x0000000604057981 */ /* 0x0002a2000c1e9900 */
[----:B------:R-:W-:-:S04]  /*1d60*/  IADD3 R8, PT, PT, R8, 0x1, RZ ;  /* 0x0000000108087810 */ /* 0x000fc80007ffe0ff */
[----:B------:R-:W-:Y:S02]  /*1d70*/  ISETP.NE.AND P0, PT, R8, RZ, PT ;  /* 0x000000ff0800720c */ /* 0x000fe40003f05270 */
[----:B0-----:R-:W-:Y:S02]  /*1d80*/  IADD3 R6, P1, PT, R6, 0x4, RZ ;  /* 0x0000000406067810 */ /* 0x001fe40007f3e0ff */
[----:B-1----:R-:W-:Y:S02]  /*1d90*/  IADD3 R4, P2, PT, R4, 0x4, RZ ;  /* 0x0000000404047810 */ /* 0x002fe40007f5e0ff */
[----:B------:R-:W-:Y:S02]  /*1da0*/  IADD3.X R7, PT, PT, RZ, R7, RZ, P1, !PT ;  /* 0x00000007ff077210 */ /* 0x000fe40000ffe4ff */
[----:B------:R-:W-:Y:S01]  /*1db0*/  IADD3.X R33, PT, PT, RZ, R33, RZ, P2, !PT ;  /* 0x00000021ff217210 */ /* 0x000fe200017fe4ff */
[----:B--2--5:R-:W-:-:S04]  /*1dc0*/  FFMA R36, R5, R2, R36 ;  /* 0x0000000205247223 */ /* 0x024fc80000000024 */
[----:B------:R-:W-:Y:S05]  /*1dd0*/  @P0 BRA `(.L_x_51) ;  /* 0xfffffffc00d40947 */ /* 0x000fea000383ffff */
.L_x_46:
[----:B------:R-:W0:Y:S01]  /*1de0*/  LDC.64 R4, c[0x0][0x398] ;  /* 0x0000e600ff047b82 */ /* 0x000e220000000a00 */
[----:B------:R-:W1:Y:S01]  /*1df0*/  LDCU UR4, c[0x0][0x3a4] ;  /* 0x00007480ff0477ac */ /* 0x000e620008000800 */
[----:B-----5:R-:W-:Y:S01]  /*1e00*/  FMNMX R7, RZ, R36, !PT ;  /* 0x00000024ff077209 */ /* 0x020fe20007800000 */
[----:B-1----:R-:W-:-:S04]  /*1e10*/  IMAD R3, R3, UR4, R0 ;  /* 0x0000000403037c24 */ /* 0x002fc8000f8e0200 */
[----:B0-----:R-:W-:-:S05]  /*1e20*/  IMAD.WIDE R2, R3, 0x4, R4 ;  /* 0x0000000403027825 */ /* 0x001fca00078e0204 */
[----:B------:R-:W-:Y:S01]  /*1e30*/  STG.E desc[UR6][R2.64], R7 ;  /* 0x0000000702007986 */ /* 0x000fe2000c101906 */
[----:B------:R-:W-:Y:S05]  /*1e40*/  EXIT ;  /* 0x000000000000794d */ /* 0x000fea0003800000 */
.L_x_52:
        /* <DEDUP_REMOVED lines=11> */
.L_x_118:


//--------------------- .text._Z34hidden_layer_kernel_batch_combinedPKfS0_S0_Pfiii --------------------------
	.section	.text._Z34hidden_layer_kernel_batch_combinedPKfS0_S0_Pfiii,"ax",@progbits
	.align	128
        .global         _Z34hidden_layer_kernel_batch_combinedPKfS0_S0_Pfiii
        .type           _Z34hidden_layer_kernel_batch_combinedPKfS0_S0_Pfiii,@function
        .size           _Z34hidden_layer_kernel_batch_combinedPKfS0_S0_Pfiii,(.L_x_119 - _Z34hidden_layer_kernel_batch_combinedPKfS0_S0_Pfiii)
        .other          _Z34hidden_layer_kernel_batch_combinedPKfS0_S0_Pfiii,@"STO_CUDA_ENTRY STV_DEFAULT"
_Z34hidden_layer_kernel_batch_combinedPKfS0_S0_Pfiii:
.text._Z34hidden_layer_kernel_batch_combinedPKfS0_S0_Pfiii:
[----:B------:R-:W-:Y:S01]  /*0000*/  LDC R1, c[0x0][0x37c] ;  /* 0x0000df00ff017b82 */ /* 0x000fe20000000800 */
[----:B------:R-:W0:Y:S01]  /*0010*/  S2R R9, SR_TID.X ;  /* 0x0000000000097919 */ /* 0x000e220000002100 */
[----:B------:R-:W1:Y:S01]  /*0020*/  LDCU UR4, c[0x0][0x3a4] ;  /* 0x00007480ff0477ac */ /* 0x000e620008000800 */
[----:B------:R-:W2:Y:S05]  /*0030*/  LDCU.64 UR8, c[0x0][0x358] ;  /* 0x00006b00ff0877ac */ /* 0x000eaa0008000a00 */
[----:B------:R-:W3:Y:S01]  /*0040*/  LDC R4, c[0x0][0x360] ;  /* 0x0000d800ff047b82 */ /* 0x000ee20000000800 */
[----:B------:R-:W4:Y:S01]  /*0050*/  LDCU UR5, c[0x0][0x3a8] ;  /* 0x00007500ff0577ac */ /* 0x000f220008000800 */
[----:B-1----:R-:W-:-:S04]  /*0060*/  MOV R0, UR4 ;  /* 0x0000000400007c02 */ /* 0x002fc80008000f00 */
[----:B0-----:R-:W-:-:S13]  /*0070*/  ISETP.GE.AND P0, PT, R9, R0, PT ;  /* 0x000000000900720c */ /* 0x001fda0003f06270 */
[----:B------:R-:W0:Y:S02]  /*0080*/  @!P0 LDC.64 R2, c[0x0][0x390] ;  /* 0x0000e400ff028b82 */ /* 0x000e240000000a00 */
[----:B0-----:R-:W-:-:S06]  /*0090*/  @!P0 IMAD.WIDE.U32 R2, R9, 0x4, R2 ;  /* 0x0000000409028825 */ /* 0x001fcc00078e0002 */
[----:B--2---:R-:W2:Y:S01]  /*00a0*/  @!P0 LDG.E.CONSTANT R2, desc[UR8][R2.64] ;  /* 0x0000000802028981 */ /* 0x004ea2000c1e9900 */
[----:B------:R-:W3:Y:S01]  /*00b0*/  S2UR UR4, SR_CTAID.X ;  /* 0x00000000000479c3 */ /* 0x000ee20000002500 */
[----:B----4-:R-:W-:Y:S01]  /*00c0*/  IMAD R6, R0, UR5, RZ ;  /* 0x0000000500067c24 */ /* 0x010fe2000f8e02ff */
[----:B------:R-:W0:Y:S01]  /*00d0*/  @!P0 S2R R5, SR_CgaCtaId ;  /* 0x0000000000058919 */ /* 0x000e220000008800 */
[----:B---3--:R-:W-:Y:S01]  /*00e0*/  IMAD R7, R4, UR4, R9 ;  /* 0x0000000404077c24 */ /* 0x008fe2000f8e0209 */
[----:B------:R-:W-:-:S04]  /*00f0*/  @!P0 MOV R4, 0x400 ;  /* 0x0000040000048802 */ /* 0x000fc80000000f00 */
[----:B------:R-:W-:Y:S02]  /*0100*/  ISETP.GE.AND P1, PT, R7, R6, PT ;  /* 0x000000060700720c */ /* 0x000fe40003f26270 */
[----:B0-----:R-:W-:-:S04]  /*0110*/  @!P0 LEA R4, R5, R4, 0x18 ;  /* 0x0000000405048211 */ /* 0x001fc800078ec0ff */
[----:B------:R-:W-:-:S05]  /*0120*/  @!P0 LEA R5, R9, R4, 0x2 ;  /* 0x0000000409058211 */ /* 0x000fca00078e10ff */
[----:B--2---:R0:W-:Y:S01]  /*0130*/  @!P0 STS [R5], R2 ;  /* 0x0000000205008388 */ /* 0x0041e20000000800 */
[----:B------:R-:W-:Y:S06]  /*0140*/  BAR.SYNC.DEFER_BLOCKING 0x0 ;  /* 0x0000000000007b1d */ /* 0x000fec0000010000 */
[----:B------:R-:W-:Y:S05]  /*0150*/  @P1 EXIT ;  /* 0x000000000000194d */ /* 0x000fea0003800000 */
[----:B0-----:R-:W-:Y:S01]  /*0160*/  IABS R5, R0 ;  /* 0x0000000000057213 */ /* 0x001fe20000000000 */
[----:B------:R-:W0:Y:S01]  /*0170*/  S2UR UR5, SR_CgaCtaId ;  /* 0x00000000000579c3 */ /* 0x000e220000008800 */
[----:B------:R-:W-:Y:S02]  /*0180*/  UMOV UR4, 0x400 ;  /* 0x0000040000047882 */ /* 0x000fe40000000000 */
[----:B------:R-:W1:Y:S08]  /*0190*/  I2F.RP R4, R5 ;  /* 0x0000000500047306 */ /* 0x000e700000209400 */
[----:B-1----:R-:W1:Y:S01]  /*01a0*/  MUFU.RCP R4, R4 ;  /* 0x0000000400047308 */ /* 0x002e620000001000 */
[----:B0-----:R-:W-:Y:S01]  /*01b0*/  ULEA UR4, UR5, UR4, 0x18 ;  /* 0x0000000405047291 */ /* 0x001fe2000f8ec0ff */
[----:B------:R-:W0:Y:S01]  /*01c0*/  LDCU UR5, c[0x0][0x3a0] ;  /* 0x00007400ff0577ac */ /* 0x000e220008000800 */
[----:B-1----:R-:W-:-:S05]  /*01d0*/  IADD3 R2, PT, PT, R4, 0xffffffe, RZ ;  /* 0x0ffffffe04027810 */ /* 0x002fca0007ffe0ff */
[----:B------:R1:W2:Y:S01]  /*01e0*/  F2I.FTZ.U32.TRUNC.NTZ R3, R2 ;  /* 0x0000000200037305 */ /* 0x0002a2000021f000 */
[----:B0-----:R-:W-:Y:S01]  /*01f0*/  UISETP.GE.AND UP0, UPT, UR5, 0x10, UPT ;  /* 0x000000100500788c */ /* 0x001fe2000bf06270 */
[----:B-1----:R-:W-:Y:S01]  /*0200*/  HFMA2 R2, -RZ, RZ, 0, 0 ;  /* 0x00000000ff027431 */ /* 0x002fe200000001ff */
[----:B--2---:R-:W-:-:S05]  /*0210*/  IADD3 R6, PT, PT, RZ, -R3, RZ ;  /* 0x80000003ff067210 */ /* 0x004fca0007ffe0ff */
        /* <DEDUP_REMOVED lines=11> */
[----:B------:R-:W-:Y:S01]  /*02d0*/  ISETP.GE.U32.AND P0, PT, R4, R5, PT ;  /* 0x000000050400720c */ /* 0x000fe20003f06070 */
[----:B------:R-:W-:Y:S01]  /*02e0*/  HFMA2 R5, -RZ, RZ, 0, 0 ;  /* 0x00000000ff057431 */ /* 0x000fe200000001ff */
[----:B------:R-:W-:-:S11]  /*02f0*/  ISETP.NE.AND P2, PT, R0, RZ, PT ;  /* 0x000000ff0000720c */ /* 0x000fd60003f45270 */
[----:B------:R-:W-:-:S04]  /*0300*/  @P0 IADD3 R3, PT, PT, R3, 0x1, RZ ;  /* 0x0000000103030810 */ /* 0x000fc80007ffe0ff */
[----:B------:R-:W-:-:S04]  /*0310*/  MOV R9, R3 ;  /* 0x0000000300097202 */ /* 0x000fc80000000f00 */
[----:B------:R-:W-:Y:S02]  /*0320*/  @!P1 IADD3 R9, PT, PT, -R9, RZ, RZ ;  /* 0x000000ff09099210 */ /* 0x000fe40007ffe1ff */
[----:B------:R-:W-:-:S05]  /*0330*/  @!P2 LOP3.LUT R9, RZ, R0, RZ, 0x33, !PT ;  /* 0x00000000ff09a212 */ /* 0x000fca00078e33ff */
[C---:B------:R-:W-:Y:S02]  /*0340*/  IMAD R2, R9.reuse, R0, RZ ;  /* 0x0000000009027224 */ /* 0x040fe400078e02ff */
[----:B------:R-:W-:-:S03]  /*0350*/  IMAD R4, R9, UR5, RZ ;  /* 0x0000000509047c24 */ /* 0x000fc6000f8e02ff */
[----:B------:R-:W-:-:S04]  /*0360*/  IADD3 R3, PT, PT, R7, -R2, RZ ;  /* 0x8000000207037210 */ /* 0x000fc80007ffe0ff */
[----:B------:R-:W-:-:S06]  /*0370*/  LEA R18, R3, UR4, 0x2 ;  /* 0x0000000403127c11 */ /* 0x000fcc000f8e10ff */
[----:B------:R-:W0:Y:S01]  /*0380*/  LDS R18, [R18] ;  /* 0x0000000012127984 */ /* 0x000e220000000800 */
[----:B------:R-:W-:Y:S05]  /*0390*/  BRA.U !UP0, `(.L_x_53) ;  /* 0x0000000d08747547 */ /* 0x000fea000b800000 */
        /* <DEDUP_REMOVED lines=8> */
[----:B------:R-:W-:Y:S01]  /*0420*/  ULEA.HI UR4, UR4, 0x1, URZ, 0x1c ;  /* 0x0000000104047891 */ /* 0x000fe2000f8fe0ff */
[----:B------:R-:W-:Y:S02]  /*0430*/  MOV R5, RZ ;  /* 0x000000ff00057202 */ /* 0x000fe40000000f00 */
[----:B------:R-:W-:Y:S01]  /*0440*/  MOV R7, R3 ;  /* 0x0000000300077202 */ /* 0x000fe20000000f00 */
[----:B------:R-:W-:-:S04]  /*0450*/  ULOP3.LUT UR4, UR4, 0x1ffffffe, URZ, 0xc0, !UPT ;  /* 0x1ffffffe04047892 */ /* 0x000fc8000f8ec0ff */
[----:B------:R-:W-:-:S12]  /*0460*/  UIADD3 UR4, UPT, UPT, -UR4, URZ, URZ ;  /* 0x000000ff04047290 */ /* 0x000fd8000fffe1ff */
.L_x_55:
[----:B------:R-:W1:Y:S08]  /*0470*/  LDC.64 R8, c[0x0][0x380] ;  /* 0x0000e000ff087b82 */ /* 0x000e700000000a00 */
[----:B------:R-:W2:Y:S01]  /*0480*/  LDC.64 R10, c[0x0][0x388] ;  /* 0x0000e200ff0a7b82 */ /* 0x000ea20000000a00 */
[----:B-1----:R-:W-:-:S04]  /*0490*/  IMAD.WIDE R8, R4, 0x4, R8 ;  /* 0x0000000404087825 */ /* 0x002fc800078e0208 */
[----:B------:R-:W-:-:S04]  /*04a0*/  IMAD.WIDE.U32 R8, R5, 0x4, R8 ;  /* 0x0000000405087825 */ /* 0x000fc800078e0008 */
[----:B--2---:R-:W-:Y:S01]  /*04b0*/  IMAD.WIDE R10, R7, 0x4, R10 ;  /* 0x00000004070a7825 */ /* 0x004fe200078e020a */
[----:B------:R-:W0:Y:S04]  /*04c0*/  LDG.E.CONSTANT R13, desc[UR8][R8.64] ;  /* 0x00000008080d7981 */ /* 0x000e28000c1e9900 */
[----:B------:R-:W0:Y:S01]  /*04d0*/  LDG.E.CONSTANT R20, desc[UR8][R10.64] ;  /* 0x000000080a147981 */ /* 0x000e22000c1e9900 */
[----:B------:R-:W-:-:S03]  /*04e0*/  IMAD.WIDE R28, R0, 0x4, R10 ;  /* 0x00000004001c7825 */ /* 0x000fc600078e020a */
[----:B------:R-:W2:Y:S04]  /*04f0*/  LDG.E.CONSTANT R15, desc[UR8][R8.64+0x4] ;  /* 0x00000408080f7981 */ /* 0x000ea8000c1e9900 */
[----:B------:R-:W2:Y:S01]  /*0500*/  LDG.E.CONSTANT R14, desc[UR8][R28.64] ;  /* 0x000000081c0e7981 */ /* 0x000ea2000c1e9900 */
[----:B------:R-:W-:-:S03]  /*0510*/  IMAD.WIDE R22, R0, 0x4, R28 ;  /* 0x0000000400167825 */ /* 0x000fc600078e021c */
[----:B------:R-:W3:Y:S01]  /*0520*/  LDG.E.CONSTANT R17, desc[UR8][R8.64+0x8] ;  /* 0x0000080808117981 */ /* 0x000ee2000c1e9900 */
[----:B------:R-:W-:-:S03]  /*0530*/  IMAD.WIDE R26, R0, 0x4, R22 ;  /* 0x00000004001a7825 */ /* 0x000fc600078e0216 */
[----:B------:R-:W3:Y:S04]  /*0540*/  LDG.E.CONSTANT R16, desc[UR8][R22.64] ;  /* 0x0000000816107981 */ /* 0x000ee8000c1e9900 */
[----:B------:R-:W4:Y:S01]  /*0550*/  LDG.E.CONSTANT R19, desc[UR8][R8.64+0xc] ;  /* 0x00000c0808137981 */ /* 0x000f22000c1e9900 */
[----:B------:R-:W-:-:S03]  /*0560*/  IMAD.WIDE R24, R0, 0x4, R26 ;  /* 0x0000000400187825 */ /* 0x000fc600078e021a */
[----:B------:R-:W5:Y:S04]  /*0570*/  LDG.E.CONSTANT R6, desc[UR8][R8.64+0x10] ;  /* 0x0000100808067981 */ /* 0x000f68000c1e9900 */
[----:B------:R-:W4:Y:S04]  /*0580*/  LDG.E.CONSTANT R22, desc[UR8][R26.64] ;  /* 0x000000081a167981 */ /* 0x000f28000c1e9900 */
[----:B------:R-:W5:Y:S04]  /*0590*/  LDG.E.CONSTANT R10, desc[UR8][R8.64+0x14] ;  /* 0x00001408080a7981 */ /* 0x000f68000c1e9900 */
[----:B------:R-:W5:Y:S04]  /*05a0*/  LDG.E.CONSTANT R12, desc[UR8][R8.64+0x18] ;  /* 0x00001808080c7981 */ /* 0x000f68000c1e9900 */
[----:B------:R1:W5:Y:S02]  /*05b0*/  LDG.E.CONSTANT R27, desc[UR8][R24.64] ;  /* 0x00000008181b7981 */ /* 0x000364000c1e9900 */
[----:B-1----:R-:W-:-:S05]  /*05c0*/  IMAD.WIDE R24, R0, 0x4, R24 ;  /* 0x0000000400187825 */ /* 0x002fca00078e0218 */
[----:B------:R-:W5:Y:S01]  /*05d0*/  LDG.E.CONSTANT R11, desc[UR8][R24.64] ;  /* 0x00000008180b7981 */ /* 0x000f62000c1e9900 */
[----:B------:R-:W-:-:S05]  /*05e0*/  IMAD.WIDE R28, R0, 0x4, R24 ;  /* 0x00000004001c7825 */ /* 0x000fca00078e0218 */
[----:B------:R1:W5:Y:S02]  /*05f0*/  LDG.E.CONSTANT R21, desc[UR8][R28.64] ;  /* 0x000000081c157981 */ /* 0x000364000c1e9900 */
[----:B-1----:R-:W-:-:S04]  /*0600*/  IMAD.WIDE R28, R0, 0x4, R28 ;  /* 0x00000004001c7825 */ /* 0x002fc800078e021c */
[----:B------:R-:W-:-:S04]  /*0610*/  IMAD.WIDE R24, R0, 0x4, R28 ;  /* 0x0000000400187825 */ /* 0x000fc800078e021c */
[----:B0-----:R-:W-:Y:S02]  /*0620*/  FFMA R18, R13, R20, R18 ;  /* 0x000000140d127223 */ /* 0x001fe40000000012 */
[----:B------:R-:W5:Y:S04]  /*0630*/  LDG.E.CONSTANT R20, desc[UR8][R8.64+0x1c] ;  /* 0x00001c0808147981 */ /* 0x000f68000c1e9900 */
[----:B------:R-:W5:Y:S01]  /*0640*/  LDG.E.CONSTANT R13, desc[UR8][R28.64] ;  /* 0x000000081c0d7981 */ /* 0x000f62000c1e9900 */
[----:B--2---:R-:W-:-:S03]  /*0650*/  FFMA R18, R15, R14, R18 ;  /* 0x0000000e0f127223 */ /* 0x004fc60000000012 */
[----:B------:R-:W2:Y:S04]  /*0660*/  LDG.E.CONSTANT R14, desc[UR8][R8.64+0x20] ;  /* 0x00002008080e7981 */ /* 0x000ea8000c1e9900 */
[----:B------:R0:W2:Y:S01]  /*0670*/  LDG.E.CONSTANT R15, desc[UR8][R24.64] ;  /* 0x00000008180f7981 */ /* 0x0000a2000c1e9900 */
[----:B---3--:R-:W-:-:S03]  /*0680*/  FFMA R18, R17, R16, R18 ;  /* 0x0000001011127223 */ /* 0x008fc60000000012 */
[----:B------:R-:W3:Y:S01]  /*0690*/  LDG.E.CONSTANT R16, desc[UR8][R8.64+0x24] ;  /* 0x0000240808107981 */ /* 0x000ee2000c1e9900 */
[----:B0-----:R-:W-:-:S05]  /*06a0*/  IMAD.WIDE R24, R0, 0x4, R24 ;  /* 0x0000000400187825 */ /* 0x001fca00078e0218 */
[----:B------:R-:W3:Y:S01]  /*06b0*/  LDG.E.CONSTANT R17, desc[UR8][R24.64] ;  /* 0x0000000818117981 */ /* 0x000ee2000c1e9900 */
[----:B------:R-:W-:-:S04]  /*06c0*/  IMAD.WIDE R28, R0, 0x4, R24 ;  /* 0x00000004001c7825 */ /* 0x000fc800078e0218 */
[----:B----4-:R-:W-:Y:S02]  /*06d0*/  FFMA R26, R19, R22, R18 ;  /* 0x00000016131a7223 */ /* 0x010fe40000000012 */
[----:B------:R-:W4:Y:S01]  /*06e0*/  LDG.E.CONSTANT R18, desc[UR8][R8.64+0x28] ;  /* 0x0000280808127981 */ /* 0x000f22000c1e9900 */
[----:B------:R-:W-:-:S03]  /*06f0*/  IMAD.WIDE R22, R0, 0x4, R28 ;  /* 0x0000000400167825 */ /* 0x000fc600078e021c */
[----:B------:R-:W4:Y:S01]  /*0700*/  LDG.E.CONSTANT R19, desc[UR8][R28.64] ;  /* 0x000000081c137981 */ /* 0x000f22000c1e9900 */
[----:B-----5:R-:W-:-:S03]  /*0710*/  FFMA R26, R6, R27, R26 ;  /* 0x0000001b061a7223 */ /* 0x020fc6000000001a */
[----:B------:R0:W5:Y:S04]  /*0720*/  LDG.E.CONSTANT R6, desc[UR8][R22.64] ;  /* 0x0000000816067981 */ /* 0x000168000c1e9900 */
[----:B------:R-:W5:Y:S01]  /*0730*/  LDG.E.CONSTANT R27, desc[UR8][R8.64+0x2c] ;  /* 0x00002c08081b7981 */ /* 0x000f62000c1e9900 */
[----:B0-----:R-:W-:-:S04]  /*0740*/  IMAD.WIDE R22, R0, 0x4, R22 ;  /* 0x0000000400167825 */ /* 0x001fc800078e0216 */
[----:B------:R-:W-:Y:S02]  /*0750*/  FFMA R26, R10, R11, R26 ;  /* 0x0000000b0a1a7223 */ /* 0x000fe4000000001a */
[----:B------:R-:W5:Y:S01]  /*0760*/  LDG.E.CONSTANT R11, desc[UR8][R8.64+0x30] ;  /* 0x00003008080b7981 */ /* 0x000f62000c1e9900 */
[----:B------:R-:W-:-:S03]  /*0770*/  IMAD.WIDE R24, R0, 0x4, R22 ;  /* 0x0000000400187825 */ /* 0x000fc600078e0216 */
[----:B------:R-:W5:Y:S01]  /*0780*/  LDG.E.CONSTANT R10, desc[UR8][R22.64] ;  /* 0x00000008160a7981 */ /* 0x000f62000c1e9900 */
[----:B------:R-:W-:Y:S01]  /*0790*/  FFMA R26, R12, R21, R26 ;  /* 0x000000150c1a7223 */ /* 0x000fe2000000001a */
[----:B------:R-:W-:Y:S02]  /*07a0*/  IMAD.WIDE R28, R0, 0x4, R24 ;  /* 0x00000004001c7825 */ /* 0x000fe400078e0218 */
[----:B------:R-:W5:Y:S04]  /*07b0*/  LDG.E.CONSTANT R12, desc[UR8][R8.64+0x34] ;  /* 0x00003408080c7981 */ /* 0x000f68000c1e9900 */
[----:B------:R-:W5:Y:S01]  /*07c0*/  LDG.E.CONSTANT R21, desc[UR8][R24.64] ;  /* 0x0000000818157981 */ /* 0x000f62000c1e9900 */
[----:B------:R-:W-:-:S03]  /*07d0*/  FFMA R26, R20, R13, R26 ;  /* 0x0000000d141a7223 */ /* 0x000fc6000000001a */
[----:B------:R-:W5:Y:S04]  /*07e0*/  LDG.E.CONSTANT R20, desc[UR8][R8.64+0x38] ;  /* 0x0000380808147981 */ /* 0x000f68000c1e9900 */
[----:B------:R0:W5:Y:S01]  /*07f0*/  LDG.E.CONSTANT R13, desc[UR8][R28.64] ;  /* 0x000000081c0d7981 */ /* 0x000162000c1e9900 */
[----:B--2---:R-:W-:-:S03]  /*0800*/  FFMA R26, R14, R15, R26 ;  /* 0x0000000f0e1a7223 */ /* 0x004fc6000000001a */
[----:B------:R-:W2:Y:S01]  /*0810*/  LDG.E.CONSTANT R15, desc[UR8][R8.64+0x3c] ;  /* 0x00003c08080f7981 */ /* 0x000ea2000c1e9900 */
[----:B0-----:R-:W-:-:S05]  /*0820*/  IMAD.WIDE R28, R0, 0x4, R28 ;  /* 0x00000004001c7825 */ /* 0x001fca00078e021c */
[----:B------:R-:W2:Y:S01]  /*0830*/  LDG.E.CONSTANT R14, desc[UR8][R28.64] ;  /* 0x000000081c0e7981 */ /* 0x000ea2000c1e9900 */
[----:B------:R-:W-:-:S04]  /*0840*/  IMAD.WIDE R22, R0, 0x4, R28 ;  /* 0x0000000400167825 */ /* 0x000fc800078e021c */
[----:B---3--:R-:W-:Y:S02]  /*0850*/  FFMA R26, R16, R17, R26 ;  /* 0x00000011101a7223 */ /* 0x008fe4000000001a */
[----:B------:R-:W3:Y:S01]  /*0860*/  LDG.E.CONSTANT R16, desc[UR8][R8.64+0x40] ;  /* 0x0000400808107981 */ /* 0x000ee2000c1e9900 */
[----:B------:R-:W-:-:S03]  /*0870*/  IMAD.WIDE R24, R0, 0x4, R22 ;  /* 0x0000000400187825 */ /* 0x000fc600078e0216 */
[----:B------:R-:W3:Y:S01]  /*0880*/  LDG.E.CONSTANT R17, desc[UR8][R22.64] ;  /* 0x0000000816117981 */ /* 0x000ee2000c1e9900 */
[----:B----4-:R-:W-:-:S03]  /*0890*/  FFMA R26, R18, R19, R26 ;  /* 0x00000013121a7223 */ /* 0x010fc6000000001a */
[----:B------:R0:W4:Y:S04]  /*08a0*/  LDG.E.CONSTANT R18, desc[UR8][R24.64] ;  /* 0x0000000818127981 */ /* 0x000128000c1e9900 */
[----:B------:R-:W4:Y:S01]  /*08b0*/  LDG.E.CONSTANT R19, desc[UR8][R8.64+0x44] ;  /* 0x0000440808137981 */ /* 0x000f22000c1e9900 */
[----:B0-----:R-:W-:-:S04]  /*08c0*/  IMAD.WIDE R24, R0, 0x4, R24 ;  /* 0x0000000400187825 */ /* 0x001fc800078e0218 */
[----:B-----5:R-:W-:Y:S02]  /*08d0*/  FFMA R26, R27, R6, R26 ;  /* 0x000000061b1a7223 */ /* 0x020fe4000000001a */
        /* <DEDUP_REMOVED lines=8> */
[----:B------:R0:W5:Y:S04]  /*0960*/  LDG.E.CONSTANT R12, desc[UR8][R22.64] ;  /* 0x00000008160c7981 */ /* 0x000168000c1e9900 */
[----:B------:R-:W5:Y:S01]  /*0970*/  LDG.E.CONSTANT R21, desc[UR8][R8.64+0x50] ;  /* 0x0000500808157981 */ /* 0x000f62000c1e9900 */
[----:B0-----:R-:W-:-:S04]  /*0980*/  IMAD.WIDE R22, R0, 0x4, R22 ;  /* 0x0000000400167825 */ /* 0x001fc800078e0216 */
[----:B------:R-:W-:-:S05]  /*0990*/  IMAD.WIDE R24, R0, 0x4, R22 ;  /* 0x0000000400187825 */ /* 0x000fca00078e0216 */
[----:B------:R-:W5:Y:S01]  /*09a0*/  LDG.E.CONSTANT R29, desc[UR8][R24.64] ;  /* 0x00000008181d7981 */ /* 0x000f62000c1e9900 */
[----:B------:R-:W-:-:S03]  /*09b0*/  FFMA R26, R20, R13, R26 ;  /* 0x0000000d141a7223 */ /* 0x000fc6000000001a */
[----:B------:R0:W5:Y:S04]  /*09c0*/  LDG.E.CONSTANT R13, desc[UR8][R22.64] ;  /* 0x00000008160d7981 */ /* 0x000168000c1e9900 */
[----:B------:R-:W5:Y:S01]  /*09d0*/  LDG.E.CONSTANT R20, desc[UR8][R8.64+0x54] ;  /* 0x0000540808147981 */ /* 0x000f62000c1e9900 */
[----:B--2---:R-:W-:-:S03]  /*09e0*/  FFMA R28, R15, R14, R26 ;  /* 0x0000000e0f1c7223 */ /* 0x004fc6000000001a */
[----:B------:R-:W2:Y:S01]  /*09f0*/  LDG.E.CONSTANT R26, desc[UR8][R8.64+0x58] ;  /* 0x00005808081a7981 */ /* 0x000ea2000c1e9900 */
[----:B------:R-:W-:-:S04]  /*0a00*/  IMAD.WIDE R14, R0, 0x4, R24 ;  /* 0x00000004000e7825 */ /* 0x000fc800078e0218 */
[----:B---3--:R-:W-:Y:S01]  /*0a10*/  FFMA R28, R16, R17, R28 ;  /* 0x00000011101c7223 */ /* 0x008fe2000000001c */
[C---:B------:R-:W-:Y:S02]  /*0a20*/  IMAD.WIDE R16, R0.reuse, 0x4, R14 ;  /* 0x0000000400107825 */ /* 0x040fe400078e020e */
[----:B------:R-:W3:Y:S02]  /*0a30*/  LDG.E.CONSTANT R14, desc[UR8][R14.64] ;  /* 0x000000080e0e7981 */ /* 0x000ee4000c1e9900 */
[----:B----4-:R-:W-:Y:S01]  /*0a40*/  FFMA R28, R19, R18, R28 ;  /* 0x00000012131c7223 */ /* 0x010fe2000000001c */
[C---:B------:R-:W-:Y:S02]  /*0a50*/  IMAD.WIDE R18, R0.reuse, 0x4, R16 ;  /* 0x0000000400127825 */ /* 0x040fe400078e0210 */
[----:B------:R-:W4:Y:S02]  /*0a60*/  LDG.E.CONSTANT R16, desc[UR8][R16.64] ;  /* 0x0000000810107981 */ /* 0x000f24000c1e9900 */
[----:B0-----:R-:W-:-:S02]  /*0a70*/  IMAD.WIDE R22, R0, 0x4, R18 ;  /* 0x0000000400167825 */ /* 0x001fc400078e0212 */
[----:B------:R-:W4:Y:S04]  /*0a80*/  LDG.E.CONSTANT R15, desc[UR8][R8.64+0x64] ;  /* 0x00006408080f7981 */ /* 0x000f28000c1e9900 */
[----:B------:R-:W4:Y:S01]  /*0a90*/  LDG.E.CONSTANT R18, desc[UR8][R18.64] ;  /* 0x0000000812127981 */ /* 0x000f22000c1e9900 */
[----:B-----5:R-:W-:-:S03]  /*0aa0*/  FFMA R6, R27, R6, R28 ;  /* 0x000000061b067223 */ /* 0x020fc6000000001c */
[----:B------:R-:W3:Y:S04]  /*0ab0*/  LDG.E.CONSTANT R27, desc[UR8][R8.64+0x5c] ;  /* 0x00005c08081b7981 */ /* 0x000ee8000c1e9900 */
[----:B------:R-:W5:Y:S01]  /*0ac0*/  LDG.E.CONSTANT R17, desc[UR8][R8.64+0x68] ;  /* 0x0000680808117981 */ /* 0x000f62000c1e9900 */
[----:B------:R-:W-:Y:S01]  /*0ad0*/  FFMA R24, R10, R11, R6 ;  /* 0x0000000b0a187223 */ /* 0x000fe20000000006 */
[C---:B------:R-:W-:Y:S02]  /*0ae0*/  IMAD.WIDE R10, R0.reuse, 0x4, R22 ;  /* 0x00000004000a7825 */ /* 0x040fe400078e0216 */
[----:B------:R-:W4:Y:S04]  /*0af0*/  LDG.E.CONSTANT R6, desc[UR8][R8.64+0x60] ;  /* 0x0000600808067981 */ /* 0x000f28000c1e9900 */
[----:B------:R-:W5:Y:S01]  /*0b00*/  LDG.E.CONSTANT R22, desc[UR8][R22.64] ;  /* 0x0000000816167981 */ /* 0x000f62000c1e9900 */
[----:B------:R-:W-:Y:S01]  /*0b10*/  FFMA R21, R21, R12, R24 ;  /* 0x0000000c15157223 */ /* 0x000fe20000000018 */
[----:B------:R-:W-:-:S02]  /*0b20*/  IMAD.WIDE R24, R0, 0x4, R10 ;  /* 0x0000000400187825 */ /* 0x000fc400078e020a */
[----:B------:R0:W5:Y:S04]  /*0b30*/  LDG.E.CONSTANT R28, desc[UR8][R10.64] ;  /* 0x000000080a1c7981 */ /* 0x000168000c1e9900 */
[----:B------:R-:W5:Y:S04]  /*0b40*/  LDG.E.CONSTANT R19, desc[UR8][R8.64+0x6c] ;  /* 0x00006c0808137981 */ /* 0x000f68000c1e9900 */
[----:B------:R-:W5:Y:S01]  /*0b50*/  LDG.E.CONSTANT R23, desc[UR8][R8.64+0x70] ;  /* 0x0000700808177981 */ /* 0x000f62000c1e9900 */
[----:B------:R-:W-:Y:S01]  /*0b60*/  FFMA R21, R20, R13, R21 ;  /* 0x0000000d14157223 */ /* 0x000fe20000000015 */
[----:B------:R-:W-:-:S02]  /*0b70*/  IMAD.WIDE R12, R0, 0x4, R24 ;  /* 0x00000004000c7825 */ /* 0x000fc400078e0218 */
[----:B------:R-:W5:Y:S02]  /*0b80*/  LDG.E.CONSTANT R24, desc[UR8][R24.64] ;  /* 0x0000000818187981 */ /* 0x000f64000c1e9900 */
[----:B--2---:R-:W-:Y:S01]  /*0b90*/  FFMA R26, R26, R29, R21 ;  /* 0x0000001d1a1a7223 */ /* 0x004fe20000000015 */
[C---:B------:R-:W-:Y:S02]  /*0ba0*/  IMAD.WIDE R20, R0.reuse, 0x4, R12 ;  /* 0x0000000400147825 */ /* 0x040fe400078e020c */
[----:B------:R-:W2:Y:S02]  /*0bb0*/  LDG.E.CONSTANT R13, desc[UR8][R12.64] ;  /* 0x000000080c0d7981 */ /* 0x000ea4000c1e9900 */
[----:B0-----:R-:W-:Y:S02]  /*0bc0*/  IMAD.WIDE R10, R0, 0x4, R20 ;  /* 0x00000004000a7825 */ /* 0x001fe400078e0214 */
[----:B------:R-:W2:Y:S04]  /*0bd0*/  LDG.E.CONSTANT R29, desc[UR8][R20.64] ;  /* 0x00000008141d7981 */ /* 0x000ea8000c1e9900 */
[----:B------:R-:W2:Y:S04]  /*0be0*/  LDG.E.CONSTANT R12, desc[UR8][R8.64+0x74] ;  /* 0x00007408080c7981 */ /* 0x000ea8000c1e9900 */
[----:B------:R-:W2:Y:S04]  /*0bf0*/  LDG.E.CONSTANT R10, desc[UR8][R10.64] ;  /* 0x000000080a0a7981 */ /* 0x000ea8000c1e9900 */
[----:B------:R-:W2:Y:S04]  /*0c00*/  LDG.E.CONSTANT R20, desc[UR8][R8.64+0x78] ;  /* 0x0000780808147981 */ /* 0x000ea8000c1e9900 */
[----:B------:R-:W2:Y:S01]  /*0c10*/  LDG.E.CONSTANT R21, desc[UR8][R8.64+0x7c] ;  /* 0x00007c0808157981 */ /* 0x000ea2000c1e9900 */
[----:B---3--:R-:W-:-:S04]  /*0c20*/  FFMA R27, R27, R14, R26 ;  /* 0x0000000e1b1b7223 */ /* 0x008fc8000000001a */
[----:B----4-:R-:W-:-:S04]  /*0c30*/  FFMA R6, R6, R16, R27 ;  /* 0x0000001006067223 */ /* 0x010fc8000000001b */
[----:B------:R-:W-:-:S04]  /*0c40*/  FFMA R6, R15, R18, R6 ;  /* 0x000000120f067223 */ /* 0x000fc80000000006 */
[----:B-----5:R-:W-:Y:S01]  /*0c50*/  FFMA R6, R17, R22, R6 ;  /* 0x0000001611067223 */ /* 0x020fe20000000006 */
[----:B------:R-:W-:-:S03]  /*0c60*/  UIADD3 UR4, UPT, UPT, UR4, 0x2, URZ ;  /* 0x0000000204047890 */ /* 0x000fc6000fffe0ff */
[----:B------:R-:W-:Y:S01]  /*0c70*/  FFMA R6, R19, R28, R6 ;  /* 0x0000001c13067223 */ /* 0x000fe20000000006 */
[----:B------:R-:W-:Y:S01]  /*0c80*/  UISETP.NE.AND UP1, UPT, UR4, URZ, UPT ;  /* 0x000000ff0400728c */ /* 0x000fe2000bf25270 */
[----:B------:R-:W-:Y:S02]  /*0c90*/  LEA R7, R0, R7, 0x5 ;  /* 0x0000000700077211 */ /* 0x000fe400078e28ff */
[----:B------:R-:W-:Y:S01]  /*0ca0*/  IADD3 R5, PT, PT, R5, 0x20, RZ ;  /* 0x0000002005057810 */ /* 0x000fe20007ffe0ff */
[----:B------:R-:W-:-:S04]  /*0cb0*/  FFMA R23, R23, R24, R6 ;  /* 0x0000001817177223 */ /* 0x000fc80000000006 */
[----:B--2---:R-:W-:-:S04]  /*0cc0*/  FFMA R13, R12, R13, R23 ;  /* 0x0000000d0c0d7223 */ /* 0x004fc80000000017 */
[----:B------:R-:W-:-:S04]  /*0cd0*/  FFMA R20, R20, R29, R13 ;  /* 0x0000001d14147223 */ /* 0x000fc8000000000d */
[----:B------:R-:W-:Y:S01]  /*0ce0*/  FFMA R18, R21, R10, R20 ;  /* 0x0000000a15127223 */ /* 0x000fe20000000014 */
[----:B------:R-:W-:Y:S06]  /*0cf0*/  BRA.U UP1, `(.L_x_55) ;  /* 0xfffffff501dc7547 */ /* 0x000fec000b83ffff */
.L_x_54:
[----:B------:R-:W-:Y:S05]  /*0d00*/  BRA.U UP0, `(.L_x_53) ;  /* 0x0000000500187547 */ /* 0x000fea000b800000 */
[----:B------:R-:W1:Y:S01]  /*0d10*/  LDC.64 R6, c[0x0][0x380] ;  /* 0x0000e000ff067b82 */ /* 0x000e620000000a00 */
[----:B------:R-:W-:-:S07]  /*0d20*/  IMAD R9, R5, R0, R3 ;  /* 0x0000000005097224 */ /* 0x000fce00078e0203 */
[----:B------:R-:W2:Y:S01]  /*0d30*/  LDC.64 R28, c[0x0][0x388] ;  /* 0x0000e200ff1c7b82 */ /* 0x000ea20000000a00 */
[----:B-1----:R-:W-:-:S04]  /*0d40*/  IMAD.WIDE R6, R4, 0x4, R6 ;  /* 0x0000000404067825 */ /* 0x002fc800078e0206 */
[----:B------:R-:W-:-:S04]  /*0d50*/  IMAD.WIDE.U32 R12, R5, 0x4, R6 ;  /* 0x00000004050c7825 */ /* 0x000fc800078e0006 */
[----:B--2---:R-:W-:Y:S01]  /*0d60*/  IMAD.WIDE R28, R9, 0x4, R28 ;  /* 0x00000004091c7825 */ /* 0x004fe200078e021c */
[----:B------:R-:W0:Y:S04]  /*0d70*/  LDG.E.CONSTANT R19, desc[UR8][R12.64] ;  /* 0x000000080c137981 */ /* 0x000e28000c1e9900 */
[----:B------:R-:W2:Y:S01]  /*0d80*/  LDG.E.CONSTANT R7, desc[UR8][R12.64+0x4] ;  /* 0x000004080c077981 */ /* 0x000ea2000c1e9900 */
[----:B------:R-:W-:-:S03]  /*0d90*/  IMAD.WIDE R24, R0, 0x4, R28 ;  /* 0x0000000400187825 */ /* 0x000fc600078e021c */
[----:B------:R-:W0:Y:S01]  /*0da0*/  LDG.E.CONSTANT R28, desc[UR8][R28.64] ;  /* 0x000000081c1c7981 */ /* 0x000e22000c1e9900 */
[----:B------:R-:W-:-:S03]  /*0db0*/  IMAD.WIDE R26, R0, 0x4, R24 ;  /* 0x00000004001a7825 */ /* 0x000fc600078e0218 */
[----:B------:R-:W2:Y:S04]  /*0dc0*/  LDG.E.CONSTANT R6, desc[UR8][R24.64] ;  /* 0x0000000818067981 */ /* 0x000ea8000c1e9900 */
[----:B------:R-:W3:Y:S01]  /*0dd0*/  LDG.E.CONSTANT R8, desc[UR8][R26.64] ;  /* 0x000000081a087981 */ /* 0x000ee2000c1e9900 */
[----:B------:R-:W-:-:S03]  /*0de0*/  IMAD.WIDE R16, R0, 0x4, R26 ;  /* 0x0000000400107825 */ /* 0x000fc600078e021a */
[----:B------:R-:W3:Y:S01]  /*0df0*/  LDG.E.CONSTANT R9, desc[UR8][R12.64+0x8] ;  /* 0x000008080c097981 */ /* 0x000ee2000c1e9900 */
[----:B------:R-:W-:-:S03]  /*0e00*/  IMAD.WIDE R14, R0, 0x4, R16 ;  /* 0x00000004000e7825 */ /* 0x000fc600078e0210 */
[----:B------:R-:W4:Y:S04]  /*0e10*/  LDG.E.CONSTANT R10, desc[UR8][R12.64+0xc] ;  /* 0x00000c080c0a7981 */ /* 0x000f28000c1e9900 */
[----:B------:R-:W4:Y:S01]  /*0e20*/  LDG.E.CONSTANT R11, desc[UR8][R16.64] ;  /* 0x00000008100b7981 */ /* 0x000f22000c1e9900 */
[----:B------:R-:W-:-:S03]  /*0e30*/  IMAD.WIDE R22, R0, 0x4, R14 ;  /* 0x0000000400167825 */ /* 0x000fc600078e020e */
[----:B------:R-:W5:Y:S04]  /*0e40*/  LDG.E.CONSTANT R20, desc[UR8][R14.64] ;  /* 0x000000080e147981 */ /* 0x000f68000c1e9900 */
[----:B------:R-:W5:Y:S04]  /*0e50*/  LDG.E.CONSTANT R21, desc[UR8][R12.64+0x10] ;  /* 0x000010080c157981 */ /* 0x000f68000c1e9900 */
[----:B------:R1:W5:Y:S04]  /*0e60*/  LDG.E.CONSTANT R25, desc[UR8][R22.64] ;  /* 0x0000000816197981 */ /* 0x000368000c1e9900 */
[----:B------:R-:W5:Y:S04]  /*0e70*/  LDG.E.CONSTANT R24, desc[UR8][R12.64+0x14] ;  /* 0x000014080c187981 */ /* 0x000f68000c1e9900 */
[----:B------:R-:W5:Y:S01]  /*0e80*/  LDG.E.CONSTANT R26, desc[UR8][R12.64+0x18] ;  /* 0x000018080c1a7981 */ /* 0x000f62000c1e9900 */
[----:B-1----:R-:W-:-:S05]  /*0e90*/  IMAD.WIDE R22, R0, 0x4, R22 ;  /* 0x0000000400167825 */ /* 0x002fca00078e0216 */
[----:B------:R-:W5:Y:S01]  /*0ea0*/  LDG.E.CONSTANT R27, desc[UR8][R22.64] ;  /* 0x00000008161b7981 */ /* 0x000f62000c1e9900 */
[----:B------:R-:W-:-:S04]  /*0eb0*/  IMAD.WIDE R14, R0, 0x4, R22 ;  /* 0x00000004000e7825 */ /* 0x000fc800078e0216 */
[C---:B------:R-:W-:Y:S02]  /*0ec0*/  IMAD.WIDE R16, R0.reuse, 0x4, R14 ;  /* 0x0000000400107825 */ /* 0x040fe400078e020e */
[----:B------:R-:W5:Y:S04]  /*0ed0*/  LDG.E.CONSTANT R14, desc[UR8][R14.64] ;  /* 0x000000080e0e7981 */ /* 0x000f68000c1e9900 */
[----:B------:R-:W5:Y:S04]  /*0ee0*/  LDG.E.CONSTANT R23, desc[UR8][R12.64+0x1c] ;  /* 0x00001c080c177981 */ /* 0x000f68000c1e9900 */
[----:B------:R-:W5:Y:S01]  /*0ef0*/  LDG.E.CONSTANT R22, desc[UR8][R12.64+0x24] ;  /* 0x000024080c167981 */ /* 0x000f62000c1e9900 */
[----:B0-----:R-:W-:Y:S01]  /*0f00*/  FFMA R28, R19, R28, R18 ;  /* 0x0000001c131c7223 */ /* 0x001fe20000000012 */
[----:B------:R-:W-:-:S02]  /*0f10*/  IMAD.WIDE R18, R0, 0x4, R16 ;  /* 0x0000000400127825 */ /* 0x000fc400078e0210 */
[----:B------:R-:W5:Y:S02]  /*0f20*/  LDG.E.CONSTANT R16, desc[UR8][R16.64] ;  /* 0x0000000810107981 */ /* 0x000f64000c1e9900 */
[----:B--2---:R-:W-:Y:S01]  /*0f30*/  FFMA R28, R7, R6, R28 ;  /* 0x00000006071c7223 */ /* 0x004fe2000000001c */
[C---:B------:R-:W-:Y:S02]  /*0f40*/  IMAD.WIDE R6, R0.reuse, 0x4, R18 ;  /* 0x0000000400067825 */ /* 0x040fe400078e0212 */
[----:B------:R0:W2:Y:S02]  /*0f50*/  LDG.E.CONSTANT R18, desc[UR8][R18.64] ;  /* 0x0000000812127981 */ /* 0x0000a4000c1e9900 */
[----:B---3--:R-:W-:Y:S01]  /*0f60*/  FFMA R29, R9, R8, R28 ;  /* 0x00000008091d7223 */ /* 0x008fe2000000001c */
[----:B------:R-:W-:Y:S01]  /*0f70*/  IMAD.WIDE R8, R0, 0x4, R6 ;  /* 0x0000000400087825 */ /* 0x000fe200078e0206 */
[----:B------:R-:W3:Y:S04]  /*0f80*/  LDG.E.CONSTANT R17, desc[UR8][R12.64+0x28] ;  /* 0x000028080c117981 */ /* 0x000ee8000c1e9900 */
[----:B------:R-:W3:Y:S01]  /*0f90*/  LDG.E.CONSTANT R6, desc[UR8][R6.64] ;  /* 0x0000000806067981 */ /* 0x000ee2000c1e9900 */
[----:B----4-:R-:W-:-:S03]  /*0fa0*/  FFMA R28, R10, R11, R29 ;  /* 0x0000000b0a1c7223 */ /* 0x010fc6000000001d */
[----:B------:R-:W4:Y:S01]  /*0fb0*/  LDG.E.CONSTANT R29, desc[UR8][R12.64+0x20] ;  /* 0x000020080c1d7981 */ /* 0x000f22000c1e9900 */
[----:B------:R-:W-:-:S03]  /*0fc0*/  IMAD.WIDE R10, R0, 0x4, R8 ;  /* 0x00000004000a7825 */ /* 0x000fc600078e0208 */
[----:B------:R1:W3:Y:S01]  /*0fd0*/  LDG.E.CONSTANT R15, desc[UR8][R8.64] ;  /* 0x00000008080f7981 */ /* 0x0002e2000c1e9900 */
[----:B-----5:R-:W-:Y:S01]  /*0fe0*/  FFMA R28, R21, R20, R28 ;  /* 0x00000014151c7223 */ /* 0x020fe2000000001c */
[----:B------:R-:W-:Y:S02]  /*0ff0*/  IMAD.WIDE R20, R0, 0x4, R10 ;  /* 0x0000000400147825 */ /* 0x000fe400078e020a */
[----:B------:R-:W5:Y:S02]  /*1000*/  LDG.E.CONSTANT R10, desc[UR8][R10.64] ;  /* 0x000000080a0a7981 */ /* 0x000f64000c1e9900 */
[----:B0-----:R-:W-:Y:S02]  /*1010*/  FFMA R19, R24, R25, R28 ;  /* 0x0000001918137223 */ /* 0x001fe4000000001c */
[----:B------:R-:W5:Y:S01]  /*1020*/  LDG.E.CONSTANT R28, desc[UR8][R12.64+0x2c] ;  /* 0x00002c080c1c7981 */ /* 0x000f62000c1e9900 */
[----:B------:R-:W-:-:S03]  /*1030*/  IMAD.WIDE R24, R0, 0x4, R20 ;  /* 0x0000000400187825 */ /* 0x000fc600078e0214 */
[----:B------:R-:W5:Y:S04]  /*1040*/  LDG.E.CONSTANT R20, desc[UR8][R20.64] ;  /* 0x0000000814147981 */ /* 0x000f68000c1e9900 */
[----:B------:R-:W5:Y:S01]  /*1050*/  LDG.E.CONSTANT R11, desc[UR8][R12.64+0x38] ;  /* 0x000038080c0b7981 */ /* 0x000f62000c1e9900 */
[----:B------:R-:W-:-:S03]  /*1060*/  FFMA R26, R26, R27, R19 ;  /* 0x0000001b1a1a7223 */ /* 0x000fc60000000013 */
[----:B------:R-:W5:Y:S01]  /*1070*/  LDG.E.CONSTANT R19, desc[UR8][R12.64+0x30] ;  /* 0x000030080c137981 */ /* 0x000f62000c1e9900 */
[----:B-1----:R-:W-:-:S03]  /*1080*/  IMAD.WIDE R8, R0, 0x4, R24 ;  /* 0x0000000400087825 */ /* 0x002fc600078e0218 */
[----:B------:R-:W5:Y:S04]  /*1090*/  LDG.E.CONSTANT R27, desc[UR8][R12.64+0x34] ;  /* 0x000034080c1b7981 */ /* 0x000f68000c1e9900 */
[----:B------:R-:W5:Y:S04]  /*10a0*/  LDG.E.CONSTANT R7, desc[UR8][R24.64] ;  /* 0x0000000818077981 */ /* 0x000f68000c1e9900 */
[----:B------:R-:W5:Y:S04]  /*10b0*/  LDG.E.CONSTANT R8, desc[UR8][R8.64] ;  /* 0x0000000808087981 */ /* 0x000f68000c1e9900 */
[----:B------:R-:W5:Y:S01]  /*10c0*/  LDG.E.CONSTANT R9, desc[UR8][R12.64+0x3c] ;  /* 0x00003c080c097981 */ /* 0x000f62000c1e9900 */
[----:B------:R-:W-:Y:S01]  /*10d0*/  FFMA R14, R23, R14, R26 ;  /* 0x0000000e170e7223 */ /* 0x000fe2000000001a */
[----:B------:R-:W-:-:S03]  /*10e0*/  IADD3 R5, PT, PT, R5, 0x10, RZ ;  /* 0x0000001005057810 */ /* 0x000fc60007ffe0ff */
[----:B----4-:R-:W-:-:S04]  /*10f0*/  FFMA R29, R29, R16, R14 ;  /* 0x000000101d1d7223 */ /* 0x010fc8000000000e */
[----:B--2---:R-:W-:-:S04]  /*1100*/  FFMA R18, R22, R18, R29 ;  /* 0x0000001216127223 */ /* 0x004fc8000000001d */
[----:B---3--:R-:W-:-:S04]  /*1110*/  FFMA R17, R17, R6, R18 ;  /* 0x0000000611117223 */ /* 0x008fc80000000012 */
[----:B-----5:R-:W-:-:S04]  /*1120*/  FFMA R28, R28, R15, R17 ;  /* 0x0000000f1c1c7223 */ /* 0x020fc80000000011 */
[----:B------:R-:W-:-:S04]  /*1130*/  FFMA R10, R19, R10, R28 ;  /* 0x0000000a130a7223 */ /* 0x000fc8000000001c */
[----:B------:R-:W-:-:S04]  /*1140*/  FFMA R10, R27, R20, R10 ;  /* 0x000000141b0a7223 */ /* 0x000fc8000000000a */
[----:B------:R-:W-:-:S04]  /*1150*/  FFMA R10, R11, R7, R10 ;  /* 0x000000070b0a7223 */ /* 0x000fc8000000000a */
[----:B------:R-:W-:-:S07]  /*1160*/  FFMA R18, R9, R8, R10 ;  /* 0x0000000809127223 */ /* 0x000fce000000000a */
.L_x_53:
[----:B------:R-:W-:Y:S01]  /*1170*/  USHF.R.S32.HI UR4, URZ, 0x1f, UR5 ;  /* 0x0000001fff047899 */ /* 0x000fe20008011405 */
[----:B------:R-:W-:Y:S01]  /*1180*/  IMAD.WIDE R10, R4, 0x4, RZ ;  /* 0x00000004040a7825 */ /* 0x000fe200078e02ff */
[----:B------:R-:W1:Y:S02]  /*1190*/  LDCU.64 UR6, c[0x0][0x380] ;  /* 0x00007000ff0677ac */ /* 0x000e640008000a00 */
[----:B------:R-:W-:-:S04]  /*11a0*/  ULEA.HI UR4, UR4, UR5, URZ, 0x2 ;  /* 0x0000000504047291 */ /* 0x000fc8000f8f10ff */
[----:B------:R-:W-:-:S06]  /*11b0*/  ULOP3.LUT UR4, UR4, 0xfffffffc, URZ, 0xc0, !UPT ;  /* 0xfffffffc04047892 */ /* 0x000fcc000f8ec0ff */
[----:B------:R-:W-:Y:S02]  /*11c0*/  ISETP.GE.AND P0, PT, R5, UR4, PT ;  /* 0x0000000405007c0c */ /* 0x000fe4000bf06270 */
[----:B-1----:R-:W-:-:S04]  /*11d0*/  IADD3 R12, P1, PT, R10, UR6, RZ ;  /* 0x000000060a0c7c10 */ /* 0x002fc8000ff3e0ff */
[----:B------:R-:W-:-:S07]  /*11e0*/  IADD3.X R13, PT, PT, R11, UR7, RZ, P1, !PT ;  /* 0x000000070b0d7c10 */ /* 0x000fce0008ffe4ff */
[----:B------:R-:W-:Y:S05]  /*11f0*/  @P0 BRA `(.L_x_56) ;  /* 0x0000000800380947 */ /* 0x000fea0003800000 */
[----:B------:R-:W-:-:S04]  /*1200*/  LOP3.LUT R4, RZ, R5, RZ, 0x33, !PT ;  /* 0x00000005ff047212 */ /* 0x000fc800078e33ff */
[----:B------:R-:W-:-:S04]  /*1210*/  IADD3 R4, PT, PT, R4, UR4, RZ ;  /* 0x0000000404047c10 */ /* 0x000fc8000fffe0ff */
[C---:B------:R-:W-:Y:S02]  /*1220*/  ISETP.GE.U32.AND P0, PT, R4.reuse, 0xc, PT ;  /* 0x0000000c0400780c */ /* 0x040fe40003f06070 */
[----:B------:R-:W-:-:S04]  /*1230*/  LEA.HI R8, R4, 0x1, RZ, 0x1e ;  /* 0x0000000104087811 */ /* 0x000fc800078ff0ff */
[----:B------:R-:W-:-:S07]  /*1240*/  LOP3.LUT P1, R6, R8, 0x3, RZ, 0xc0, !PT ;  /* 0x0000000308067812 */ /* 0x000fce000782c0ff */
[----:B------:R-:W-:Y:S06]  /*1250*/  @!P0 BRA `(.L_x_57) ;  /* 0x00000004002c8947 */ /* 0x000fec0003800000 */
[----:B------:R-:W-:Y:S01]  /*1260*/  LOP3.LUT R8, R8, 0x7ffffffc, RZ, 0xc0, !PT ;  /* 0x7ffffffc08087812 */ /* 0x000fe200078ec0ff */
[----:B------:R-:W-:-:S03]  /*1270*/  IMAD R7, R5, R0, R3 ;  /* 0x0000000005077224 */ /* 0x000fc600078e0203 */
[----:B------:R-:W-:-:S07]  /*1280*/  IADD3 R8, PT, PT, -R8, RZ, RZ ;  /* 0x000000ff08087210 */ /* 0x000fce0007ffe1ff */
.L_x_58:
[----:B------:R-:W1:Y:S01]  /*1290*/  LDC.64 R24, c[0x0][0x388] ;  /* 0x0000e200ff187b82 */ /* 0x000e620000000a00 */
[----:B------:R-:W-:-:S05]  /*12a0*/  IMAD.WIDE.U32 R14, R5, 0x4, R12 ;  /* 0x00000004050e7825 */ /* 0x000fca00078e000c */
[----:B------:R-:W0:Y:S02]  /*12b0*/  LDG.E.CONSTANT R9, desc[UR8][R14.64] ;  /* 0x000000080e097981 */ /* 0x000e24000c1e9900 */
[----:B------:R-:W2:Y:S02]  /*12c0*/  LDC R0, c[0x0][0x3a4] ;  /* 0x0000e900ff007b82 */ /* 0x000ea40000000800 */
[----:B------:R-:W3:Y:S04]  /*12d0*/  LDG.E.CONSTANT R16, desc[UR8][R14.64+0x4] ;  /* 0x000004080e107981 */ /* 0x000ee8000c1e9900 */
[----:B------:R-:W4:Y:S04]  /*12e0*/  LDG.E.CONSTANT R22, desc[UR8][R14.64+0x8] ;  /* 0x000008080e167981 */ /* 0x000f28000c1e9900 */
[----:B------:R-:W5:Y:S01]  /*12f0*/  LDG.E.CONSTANT R21, desc[UR8][R14.64+0xc] ;  /* 0x00000c080e157981 */ /* 0x000f62000c1e9900 */
[----:B-1----:R-:W-:-:S05]  /*1300*/  IMAD.WIDE R24, R7, 0x4, R24 ;  /* 0x0000000407187825 */ /* 0x002fca00078e0218 */
[----:B------:R-:W0:Y:S01]  /*1310*/  LDG.E.CONSTANT R23, desc[UR8][R24.64] ;  /* 0x0000000818177981 */ /* 0x000e22000c1e9900 */
[----:B--2---:R-:W-:-:S05]  /*1320*/  IMAD.WIDE R28, R0, 0x4, R24 ;  /* 0x00000004001c7825 */ /* 0x004fca00078e0218 */
[----:B------:R1:W3:Y:S02]  /*1330*/  LDG.E.CONSTANT R17, desc[UR8][R28.64] ;  /* 0x000000081c117981 */ /* 0x0002e4000c1e9900 */
[----:B-1----:R-:W-:-:S05]  /*1340*/  IMAD.WIDE R28, R0, 0x4, R28 ;  /* 0x00000004001c7825 */ /* 0x002fca00078e021c */
[----:B------:R-:W4:Y:S01]  /*1350*/  LDG.E.CONSTANT R19, desc[UR8][R28.64] ;  /* 0x000000081c137981 */ /* 0x000f22000c1e9900 */
[----:B------:R-:W-:-:S05]  /*1360*/  IMAD.WIDE R24, R0, 0x4, R28 ;  /* 0x0000000400187825 */ /* 0x000fca00078e021c */
[----:B------:R-:W5:Y:S01]  /*1370*/  LDG.E.CONSTANT R20, desc[UR8][R24.64] ;  /* 0x0000000818147981 */ /* 0x000f62000c1e9900 */
[----:B------:R-:W-:-:S03]  /*1380*/  IMAD.WIDE R26, R0, 0x4, R24 ;  /* 0x00000004001a7825 */ /* 0x000fc600078e0218 */
[----:B------:R-:W2:Y:S01]  /*1390*/  LDG.E.CONSTANT R24, desc[UR8][R14.64+0x10] ;  /* 0x000010080e187981 */ /* 0x000ea2000c1e9900 */
[----:B0-----:R-:W-:-:S03]  /*13a0*/  FFMA R23, R9, R23, R18 ;  /* 0x0000001709177223 */ /* 0x001fc60000000012 */
[----:B------:R0:W2:Y:S01]  /*13b0*/  LDG.E.CONSTANT R9, desc[UR8][R26.64] ;  /* 0x000000081a097981 */ /* 0x0000a2000c1e9900 */
[----:B---3--:R-:W-:-:S03]  /*13c0*/  FFMA R23, R16, R17, R23 ;  /* 0x0000001110177223 */ /* 0x008fc60000000017 */
[----:B------:R-:W3:Y:S01]  /*13d0*/  LDG.E.CONSTANT R16, desc[UR8][R14.64+0x14] ;  /* 0x000014080e107981 */ /* 0x000ee2000c1e9900 */
[----:B0-----:R-:W-:-:S05]  /*13e0*/  IMAD.WIDE R26, R0, 0x4, R26 ;  /* 0x00000004001a7825 */ /* 0x001fca00078e021a */
[----:B------:R-:W3:Y:S01]  /*13f0*/  LDG.E.CONSTANT R17, desc[UR8][R26.64] ;  /* 0x000000081a117981 */ /* 0x000ee2000c1e9900 */
[----:B------:R-:W-:-:S04]  /*1400*/  IMAD.WIDE R28, R0, 0x4, R26 ;  /* 0x00000004001c7825 */ /* 0x000fc800078e021a */
[----:B----4-:R-:W-:Y:S01]  /*1410*/  FFMA R25, R22, R19, R23 ;  /* 0x0000001316197223 */ /* 0x010fe20000000017 */
[----:B------:R-:W4:Y:S01]  /*1420*/  LDG.E.CONSTANT R18, desc[UR8][R28.64] ;  /* 0x000000081c127981 */ /* 0x000f22000c1e9900 */
[----:B------:R-:W-:-:S03]  /*1430*/  IMAD.WIDE R22, R0, 0x4, R28 ;  /* 0x0000000400167825 */ /* 0x000fc600078e021c */
[----:B------:R-:W4:Y:S01]  /*1440*/  LDG.E.CONSTANT R19, desc[UR8][R14.64+0x18] ;  /* 0x000018080e137981 */ /* 0x000f22000c1e9900 */
[----:B-----5:R-:W-:-:S03]  /*1450*/  FFMA R25, R21, R20, R25 ;  /* 0x0000001415197223 */ /* 0x020fc60000000019 */
[----:B------:R0:W5:Y:S04]  /*1460*/  LDG.E.CONSTANT R20, desc[UR8][R22.64] ;  /* 0x0000000816147981 */ /* 0x000168000c1e9900 */
[----:B------:R-:W5:Y:S04]  /*1470*/  LDG.E.CONSTANT R21, desc[UR8][R14.64+0x1c] ;  /* 0x00001c080e157981 */ /* 0x000f68000c1e9900 */
[----:B------:R-:W5:Y:S01]  /*1480*/  LDG.E.CONSTANT R26, desc[UR8][R14.64+0x20] ;  /* 0x000020080e1a7981 */ /* 0x000f62000c1e9900 */
[----:B0-----:R-:W-:-:S04]  /*1490*/  IMAD.WIDE R22, R0, 0x4, R22 ;  /* 0x0000000400167825 */ /* 0x001fc800078e0216 */
[----:B--2---:R-:W-:Y:S01]  /*14a0*/  FFMA R27, R24, R9, R25 ;  /* 0x00000009181b7223 */ /* 0x004fe20000000019 */
[----:B------:R-:W-:Y:S01]  /*14b0*/  IMAD.WIDE R24, R0, 0x4, R22 ;  /* 0x0000000400187825 */ /* 0x000fe200078e0216 */
[----:B------:R-:W2:Y:S04]  /*14c0*/  LDG.E.CONSTANT R9, desc[UR8][R22.64] ;  /* 0x0000000816097981 */ /* 0x000ea8000c1e9900 */
[----:B------:R-:W2:Y:S01]  /*14d0*/  LDG.E.CONSTANT R28, desc[UR8][R24.64] ;  /* 0x00000008181c7981 */ /* 0x000ea2000c1e9900 */
[----:B---3--:R-:W-:-:S03]  /*14e0*/  FFMA R29, R16, R17, R27 ;  /* 0x00000011101d7223 */ /* 0x008fc6000000001b */
[----:B------:R-:W3:Y:S01]  /*14f0*/  LDG.E.CONSTANT R27, desc[UR8][R14.64+0x24] ;  /* 0x000024080e1b7981 */ /* 0x000ee2000c1e9900 */
[----:B------:R-:W-:-:S04]  /*1500*/  IMAD.WIDE R16, R0, 0x4, R24 ;  /* 0x0000000400107825 */ /* 0x000fc800078e0218 */
[----:B----4-:R-:W-:Y:S01]  /*1510*/  FFMA R29, R19, R18, R29 ;  /* 0x00000012131d7223 */ /* 0x010fe2000000001d */
[C---:B------:R-:W-:Y:S02]  /*1520*/  IMAD.WIDE R18, R0.reuse, 0x4, R16 ;  /* 0x0000000400127825 */ /* 0x040fe400078e0210 */
[----:B------:R5:W4:Y:S02]  /*1530*/  LDG.E.CONSTANT R16, desc[UR8][R16.64] ;  /* 0x0000000810107981 */ /* 0x000b24000c1e9900 */
[----:B-----5:R-:W-:Y:S01]  /*1540*/  FFMA R17, R21, R20, R29 ;  /* 0x0000001415117223 */ /* 0x020fe2000000001d */
[C---:B------:R-:W-:Y:S01]  /*1550*/  IMAD.WIDE R20, R0.reuse, 0x4, R18 ;  /* 0x0000000400147825 */ /* 0x040fe200078e0212 */
[----:B------:R-:W4:Y:S04]  /*1560*/  LDG.E.CONSTANT R29, desc[UR8][R14.64+0x28] ;  /* 0x000028080e1d7981 */ /* 0x000f28000c1e9900 */
[----:B------:R-:W5:Y:S01]  /*1570*/  LDG.E.CONSTANT R18, desc[UR8][R18.64] ;  /* 0x0000000812127981 */ /* 0x000f62000c1e9900 */
[----:B------:R-:W-:-:S03]  /*1580*/  IMAD.WIDE R22, R0, 0x4, R20 ;  /* 0x0000000400167825 */ /* 0x000fc600078e0214 */
[----:B------:R-:W5:Y:S01]  /*1590*/  LDG.E.CONSTANT R19, desc[UR8][R14.64+0x38] ;  /* 0x000038080e137981 */ /* 0x000f62000c1e9900 */
[----:B--2---:R-:W-:-:S03]  /*15a0*/  FFMA R24, R26, R9, R17 ;  /* 0x000000091a187223 */ /* 0x004fc60000000011 */
[----:B------:R-:W5:Y:S04]  /*15b0*/  LDG.E.CONSTANT R26, desc[UR8][R14.64+0x2c] ;  /* 0x00002c080e1a7981 */ /* 0x000f68000c1e9900 */
[----:B------:R0:W2:Y:S04]  /*15c0*/  LDG.E.CONSTANT R9, desc[UR8][R20.64] ;  /* 0x0000000814097981 */ /* 0x0000a8000c1e9900 */
[----:B------:R-:W2:Y:S01]  /*15d0*/  LDG.E.CONSTANT R17, desc[UR8][R22.64] ;  /* 0x0000000816117981 */ /* 0x000ea2000c1e9900 */
[----:B---3--:R-:W-:Y:S01]  /*15e0*/  FFMA R28, R27, R28, R24 ;  /* 0x0000001c1b1c7223 */ /* 0x008fe20000000018 */
[----:B------:R-:W-:-:S02]  /*15f0*/  IMAD.WIDE R24, R0, 0x4, R22 ;  /* 0x0000000400187825 */ /* 0x000fc400078e0216 */
[----:B------:R-:W2:Y:S04]  /*1600*/  LDG.E.CONSTANT R27, desc[UR8][R14.64+0x30] ;  /* 0x000030080e1b7981 */ /* 0x000ea8000c1e9900 */
[----:B------:R-:W3:Y:S01]  /*1610*/  LDG.E.CONSTANT R22, desc[UR8][R14.64+0x34] ;  /* 0x000034080e167981 */ /* 0x000ee2000c1e9900 */
[----:B0-----:R-:W-:-:S03]  /*1620*/  IMAD.WIDE R20, R0, 0x4, R24 ;  /* 0x0000000400147825 */ /* 0x001fc600078e0218 */
[----:B------:R-:W3:Y:S04]  /*1630*/  LDG.E.CONSTANT R23, desc[UR8][R14.64+0x3c] ;  /* 0x00003c080e177981 */ /* 0x000ee8000c1e9900 */
[----:B------:R-:W3:Y:S04]  /*1640*/  LDG.E.CONSTANT R20, desc[UR8][R20.64] ;  /* 0x0000000814147981 */ /* 0x000ee8000c1e9900 */
[----:B------:R-:W3:Y:S01]  /*1650*/  LDG.E.CONSTANT R14, desc[UR8][R24.64] ;  /* 0x00000008180e7981 */ /* 0x000ee2000c1e9900 */
[----:B------:R-:W-:Y:S01]  /*1660*/  IADD3 R8, PT, PT, R8, 0x4, RZ ;  /* 0x0000000408087810 */ /* 0x000fe20007ffe0ff */
[----:B----4-:R-:W-:-:S03]  /*1670*/  FFMA R29, R29, R16, R28 ;  /* 0x000000101d1d7223 */ /* 0x010fc6000000001c */
[----:B------:R-:W-:Y:S02]  /*1680*/  ISETP.NE.AND P0, PT, R8, RZ, PT ;  /* 0x000000ff0800720c */ /* 0x000fe40003f05270 */
[----:B------:R-:W-:Y:S02]  /*1690*/  IADD3 R5, PT, PT, R5, 0x10, RZ ;  /* 0x0000001005057810 */ /* 0x000fe40007ffe0ff */
[----:B------:R-:W-:Y:S01]  /*16a0*/  LEA R7, R0, R7, 0x4 ;  /* 0x0000000700077211 */ /* 0x000fe200078e20ff */
[----:B-----5:R-:W-:-:S04]  /*16b0*/  FFMA R18, R26, R18, R29 ;  /* 0x000000121a127223 */ /* 0x020fc8000000001d */
[----:B--2---:R-:W-:-:S04]  /*16c0*/  FFMA R9, R27, R9, R18 ;  /* 0x000000091b097223 */ /* 0x004fc80000000012 */
[----:B---3--:R-:W-:-:S04]  /*16d0*/  FFMA R22, R22, R17, R9 ;  /* 0x0000001116167223 */ /* 0x008fc80000000009 */
[----:B------:R-:W-:-:S04]  /*16e0*/  FFMA R22, R19, R14, R22 ;  /* 0x0000000e13167223 */ /* 0x000fc80000000016 */
[----:B------:R-:W-:Y:S01]  /*16f0*/  FFMA R18, R23, R20, R22 ;  /* 0x0000001417127223 */ /* 0x000fe20000000016 */
[----:B------:R-:W-:Y:S06]  /*1700*/  @P0 BRA `(.L_x_58) ;  /* 0xfffffff800e00947 */ /* 0x000fec000383ffff */
.L_x_57:
[----:B------:R-:W-:Y:S05]  /*1710*/  @!P1 BRA `(.L_x_56) ;  /* 0x0000000000f09947 */ /* 0x000fea0003800000 */
[----:B------:R-:W-:Y:S02]  /*1720*/  ISETP.NE.AND P1, PT, R6, 0x1, PT ;  /* 0x000000010600780c */ /* 0x000fe40003f25270 */
[----:B------:R-:W-:-:S11]  /*1730*/  LOP3.LUT P0, RZ, R4, 0x4, RZ, 0xc0, !PT ;  /* 0x0000000404ff7812 */ /* 0x000fd6000780c0ff */
[----:B------:R-:W-:Y:S05]  /*1740*/  @!P1 BRA `(.L_x_59) ;  /* 0x0000000000909947 */ /* 0x000fea0003800000 */
[----:B------:R-:W1:Y:S01]  /*1750*/  LDC.64 R6, c[0x0][0x388] ;  /* 0x0000e200ff067b82 */ /* 0x000e620000000a00 */
[----:B------:R-:W-:-:S04]  /*1760*/  IMAD R23, R5, R0, R3 ;  /* 0x0000000005177224 */ /* 0x000fc800078e0203 */
[----:B-1----:R-:W-:-:S04]  /*1770*/  IMAD.WIDE R22, R23, 0x4, R6 ;  /* 0x0000000417167825 */ /* 0x002fc800078e0206 */
[----:B------:R-:W-:Y:S01]  /*1780*/  IMAD.WIDE.U32 R6, R5, 0x4, R12 ;  /* 0x0000000405067825 */ /* 0x000fe200078e000c */
[----:B------:R-:W0:Y:S03]  /*1790*/  LDG.E.CONSTANT R25, desc[UR8][R22.64] ;  /* 0x0000000816197981 */ /* 0x000e26000c1e9900 */
[C---:B------:R-:W-:Y:S01]  /*17a0*/  IMAD.WIDE R20, R0.reuse, 0x4, R22 ;  /* 0x0000000400147825 */ /* 0x040fe200078e0216 */
[----:B------:R-:W0:Y:S04]  /*17b0*/  LDG.E.CONSTANT R19, desc[UR8][R6.64] ;  /* 0x0000000806137981 */ /* 0x000e28000c1e9900 */
[----:B------:R1:W2:Y:S01]  /*17c0*/  LDG.E.CONSTANT R27, desc[UR8][R20.64] ;  /* 0x00000008141b7981 */ /* 0x0002a2000c1e9900 */
[----:B------:R-:W-:-:S03]  /*17d0*/  IMAD.WIDE R14, R0, 0x4, R20 ;  /* 0x00000004000e7825 */ /* 0x000fc600078e0214 */
[----:B------:R-:W2:Y:S01]  /*17e0*/  LDG.E.CONSTANT R4, desc[UR8][R6.64+0x4] ;  /* 0x0000040806047981 */ /* 0x000ea2000c1e9900 */
[----:B------:R-:W-:-:S03]  /*17f0*/  IMAD.WIDE R16, R0, 0x4, R14 ;  /* 0x0000000400107825 */ /* 0x000fc600078e020e */
[----:B------:R3:W4:Y:S04]  /*1800*/  LDG.E.CONSTANT R24, desc[UR8][R14.64] ;  /* 0x000000080e187981 */ /* 0x000728000c1e9900 */
[----:B------:R-:W4:Y:S01]  /*1810*/  LDG.E.CONSTANT R29, desc[UR8][R6.64+0x8] ;  /* 0x00000808061d7981 */ /* 0x000f22000c1e9900 */
[----:B------:R-:W-:-:S03]  /*1820*/  IMAD.WIDE R8, R0, 0x4, R16 ;  /* 0x0000000400087825 */ /* 0x000fc600078e0210 */
[----:B------:R-:W5:Y:S01]  /*1830*/  LDG.E.CONSTANT R16, desc[UR8][R16.64] ;  /* 0x0000000810107981 */ /* 0x000f62000c1e9900 */
[----:B-1----:R-:W-:-:S03]  /*1840*/  IMAD.WIDE R20, R0, 0x4, R8 ;  /* 0x0000000400147825 */ /* 0x002fc600078e0208 */
[----:B------:R-:W5:Y:S04]  /*1850*/  LDG.E.CONSTANT R26, desc[UR8][R6.64+0xc] ;  /* 0x00000c08061a7981 */ /* 0x000f68000c1e9900 */
[----:B------:R-:W5:Y:S01]  /*1860*/  LDG.E.CONSTANT R8, desc[UR8][R8.64] ;  /* 0x0000000808087981 */ /* 0x000f62000c1e9900 */
[----:B------:R-:W-:-:S03]  /*1870*/  IMAD.WIDE R22, R0, 0x4, R20 ;  /* 0x0000000400167825 */ /* 0x000fc600078e0214 */
[----:B------:R-:W5:Y:S04]  /*1880*/  LDG.E.CONSTANT R28, desc[UR8][R20.64] ;  /* 0x00000008141c7981 */ /* 0x000f68000c1e9900 */
[----:B------:R-:W5:Y:S04]  /*1890*/  LDG.E.CONSTANT R17, desc[UR8][R6.64+0x18] ;  /* 0x0000180806117981 */ /* 0x000f68000c1e9900 */
[----:B------:R-:W5:Y:S01]  /*18a0*/  LDG.E.CONSTANT R9, desc[UR8][R6.64+0x10] ;  /* 0x0000100806097981 */ /* 0x000f62000c1e9900 */
[----:B---3--:R-:W-:-:S03]  /*18b0*/  IMAD.WIDE R14, R0, 0x4, R22 ;  /* 0x00000004000e7825 */ /* 0x008fc600078e0216 */
[----:B------:R-:W3:Y:S04]  /*18c0*/  LDG.E.CONSTANT R21, desc[UR8][R6.64+0x14] ;  /* 0x0000140806157981 */ /* 0x000ee8000c1e9900 */
[----:B------:R-:W3:Y:S04]  /*18d0*/  LDG.E.CONSTANT R20, desc[UR8][R6.64+0x1c] ;  /* 0x00001c0806147981 */ /* 0x000ee8000c1e9900 */
[----:B------:R-:W3:Y:S04]  /*18e0*/  LDG.E.CONSTANT R15, desc[UR8][R14.64] ;  /* 0x000000080e0f7981 */ /* 0x000ee8000c1e9900 */
[----:B------:R-:W3:Y:S01]  /*18f0*/  LDG.E.CONSTANT R6, desc[UR8][R22.64] ;  /* 0x0000000816067981 */ /* 0x000ee2000c1e9900 */
[----:B------:R-:W-:Y:S01]  /*1900*/  IADD3 R5, PT, PT, R5, 0x8, RZ ;  /* 0x0000000805057810 */ /* 0x000fe20007ffe0ff */
[----:B0-----:R-:W-:-:S04]  /*1910*/  FFMA R18, R25, R19, R18 ;  /* 0x0000001319127223 */ /* 0x001fc80000000012 */
[----:B--2---:R-:W-:-:S04]  /*1920*/  FFMA R27, R27, R4, R18 ;  /* 0x000000041b1b7223 */ /* 0x004fc80000000012 */
[----:B----4-:R-:W-:-:S04]  /*1930*/  FFMA R27, R24, R29, R27 ;  /* 0x0000001d181b7223 */ /* 0x010fc8000000001b */
[----:B-----5:R-:W-:-:S04]  /*1940*/  FFMA R27, R16, R26, R27 ;  /* 0x0000001a101b7223 */ /* 0x020fc8000000001b */
[----:B------:R-:W-:-:S04]  /*1950*/  FFMA R9, R8, R9, R27 ;  /* 0x0000000908097223 */ /* 0x000fc8000000001b */
[----:B---3--:R-:W-:-:S04]  /*1960*/  FFMA R9, R28, R21, R9 ;  /* 0x000000151c097223 */ /* 0x008fc80000000009 */
[----:B------:R-:W-:-:S04]  /*1970*/  FFMA R18, R6, R17, R9 ;  /* 0x0000001106127223 */ /* 0x000fc80000000009 */
[----:B------:R-:W-:-:S07]  /*1980*/  FFMA R18, R15, R20, R18 ;  /* 0x000000140f127223 */ /* 0x000fce0000000012 */
.L_x_59:
[----:B------:R-:W-:Y:S05]  /*1990*/  @P0 BRA `(.L_x_56) ;  /* 0x0000000000500947 */ /* 0x000fea0003800000 */
[----:B------:R-:W1:Y:S01]  /*19a0*/  LDC.64 R6, c[0x0][0x388] ;  /* 0x0000e200ff067b82 */ /* 0x000e620000000a00 */
[----:B------:R-:W-:-:S04]  /*19b0*/  IMAD R17, R5, R0, R3 ;  /* 0x0000000005117224 */ /* 0x000fc800078e0203 */
[----:B-1----:R-:W-:-:S04]  /*19c0*/  IMAD.WIDE R16, R17, 0x4, R6 ;  /* 0x0000000411107825 */ /* 0x002fc800078e0206 */
[----:B------:R-:W-:-:S04]  /*19d0*/  IMAD.WIDE.U32 R6, R5, 0x4, R12 ;  /* 0x0000000405067825 */ /* 0x000fc800078e000c */
[C---:B------:R-:W-:Y:S01]  /*19e0*/  IMAD.WIDE R20, R0.reuse, 0x4, R16 ;  /* 0x0000000400147825 */ /* 0x040fe200078e0210 */
[----:B------:R-:W0:Y:S04]  /*19f0*/  LDG.E.CONSTANT R19, desc[UR8][R6.64] ;  /* 0x0000000806137981 */ /* 0x000e28000c1e9900 */
[----:B------:R-:W0:Y:S01]  /*1a00*/  LDG.E.CONSTANT R17, desc[UR8][R16.64] ;  /* 0x0000000810117981 */ /* 0x000e22000c1e9900 */
[----:B------:R-:W-:-:S03]  /*1a10*/  IMAD.WIDE R14, R0, 0x4, R20 ;  /* 0x00000004000e7825 */ /* 0x000fc600078e0214 */
[----:B------:R-:W2:Y:S04]  /*1a20*/  LDG.E.CONSTANT R21, desc[UR8][R20.64] ;  /* 0x0000000814157981 */ /* 0x000ea8000c1e9900 */
[----:B------:R-:W2:Y:S01]  /*1a30*/  LDG.E.CONSTANT R4, desc[UR8][R6.64+0x4] ;  /* 0x0000040806047981 */ /* 0x000ea2000c1e9900 */
[----:B------:R-:W-:-:S03]  /*1a40*/  IMAD.WIDE R8, R0, 0x4, R14 ;  /* 0x0000000400087825 */ /* 0x000fc600078e020e */
[----:B------:R-:W3:Y:S04]  /*1a50*/  LDG.E.CONSTANT R25, desc[UR8][R14.64] ;  /* 0x000000080e197981 */ /* 0x000ee8000c1e9900 */
[----:B------:R-:W3:Y:S04]  /*1a60*/  LDG.E.CONSTANT R22, desc[UR8][R6.64+0x8] ;  /* 0x0000080806167981 */ /* 0x000ee8000c1e9900 */
[----:B------:R-:W4:Y:S04]  /*1a70*/  LDG.E.CONSTANT R23, desc[UR8][R6.64+0xc] ;  /* 0x00000c0806177981 */ /* 0x000f28000c1e9900 */
[----:B------:R-:W4:Y:S01]  /*1a80*/  LDG.E.CONSTANT R8, desc[UR8][R8.64] ;  /* 0x0000000808087981 */ /* 0x000f22000c1e9900 */
[----:B------:R-:W-:Y:S01]  /*1a90*/  IADD3 R5, PT, PT, R5, 0x4, RZ ;  /* 0x0000000405057810 */ /* 0x000fe20007ffe0ff */
[----:B0-----:R-:W-:-:S04]  /*1aa0*/  FFMA R18, R17, R19, R18 ;  /* 0x0000001311127223 */ /* 0x001fc80000000012 */
[----:B--2---:R-:W-:-:S04]  /*1ab0*/  FFMA R4, R21, R4, R18 ;  /* 0x0000000415047223 */ /* 0x004fc80000000012 */
[----:B---3--:R-:W-:-:S04]  /*1ac0*/  FFMA R25, R25, R22, R4 ;  /* 0x0000001619197223 */ /* 0x008fc80000000004 */
[----:B----4-:R-:W-:-:S07]  /*1ad0*/  FFMA R18, R8, R23, R25 ;  /* 0x0000001708127223 */ /* 0x010fce0000000019 */
.L_x_56:
[----:B------:R-:W1:Y:S02]  /*1ae0*/  LDCU UR4, c[0x0][0x3a0] ;  /* 0x00007400ff0477ac */ /* 0x000e640008000800 */
[----:B-1----:R-:W-:-:S13]  /*1af0*/  ISETP.GE.AND P0, PT, R5, UR4, PT ;  /* 0x0000000405007c0c */ /* 0x002fda000bf06270 */
[----:B------:R-:W-:Y:S05]  /*1b00*/  @P0 BRA `(.L_x_60) ;  /* 0x0000000800940947 */ /* 0x000fea0003800000 */
[C---:B------:R-:W-:Y:S02]  /*1b10*/  IADD3 R7, PT, PT, R5.reuse, -UR4, RZ ;  /* 0x8000000405077c10 */ /* 0x040fe4000fffe0ff */
[----:B------:R-:W-:Y:S02]  /*1b20*/  IADD3 R4, PT, PT, -R5, UR4, RZ ;  /* 0x0000000405047c10 */ /* 0x000fe4000fffe1ff */
[----:B------:R-:W-:Y:S02]  /*1b30*/  ISETP.GT.U32.AND P0, PT, R7, -0x10, PT ;  /* 0xfffffff00700780c */ /* 0x000fe40003f04070 */
[----:B------:R-:W-:-:S04]  /*1b40*/  LOP3.LUT R6, R4, 0xf, RZ, 0xc0, !PT ;  /* 0x0000000f04067812 */ /* 0x000fc800078ec0ff */
[----:B------:R-:W-:-:S07]  /*1b50*/  ISETP.NE.AND P1, PT, R6, RZ, PT ;  /* 0x000000ff0600720c */ /* 0x000fce0003f25270 */
[----:B------:R-:W-:Y:S06]  /*1b60*/  @P0 BRA `(.L_x_61) ;  /* 0x0000000400280947 */ /* 0x000fec0003800000 */
[----:B------:R-:W-:Y:S01]  /*1b70*/  LOP3.LUT R8, R4, 0xfffffff0, RZ, 0xc0, !PT ;  /* 0xfffffff004087812 */ /* 0x000fe200078ec0ff */
[----:B------:R-:W-:-:S03]  /*1b80*/  IMAD R7, R5, R0, R3 ;  /* 0x0000000005077224 */ /* 0x000fc600078e0203 */
[----:B------:R-:W-:-:S07]  /*1b90*/  IADD3 R8, PT, PT, -R8, RZ, RZ ;  /* 0x000000ff08087210 */ /* 0x000fce0007ffe1ff */
.L_x_62:
[----:B------:R-:W1:Y:S01]  /*1ba0*/  LDC.64 R24, c[0x0][0x388] ;  /* 0x0000e200ff187b82 */ /* 0x000e620000000a00 */
[----:B------:R-:W-:-:S05]  /*1bb0*/  IMAD.WIDE.U32 R14, R5, 0x4, R12 ;  /* 0x00000004050e7825 */ /* 0x000fca00078e000c */
[----:B------:R-:W0:Y:S04]  /*1bc0*/  LDG.E.CONSTANT R9, desc[UR8][R14.64] ;  /* 0x000000080e097981 */ /* 0x000e28000c1e9900 */
[----:B------:R-:W2:Y:S04]  /*1bd0*/  LDG.E.CONSTANT R16, desc[UR8][R14.64+0x4] ;  /* 0x000004080e107981 */ /* 0x000ea8000c1e9900 */
[----:B------:R-:W3:Y:S04]  /*1be0*/  LDG.E.CONSTANT R22, desc[UR8][R14.64+0x8] ;  /* 0x000008080e167981 */ /* 0x000ee8000c1e9900 */
[----:B------:R-:W4:Y:S01]  /*1bf0*/  LDG.E.CONSTANT R21, desc[UR8][R14.64+0xc] ;  /* 0x00000c080e157981 */ /* 0x000f22000c1e9900 */
[----:B-1----:R-:W-:-:S05]  /*1c00*/  IMAD.WIDE R24, R7, 0x4, R24 ;  /* 0x0000000407187825 */ /* 0x002fca00078e0218 */
[----:B------:R-:W0:Y:S01]  /*1c10*/  LDG.E.CONSTANT R23, desc[UR8][R24.64] ;  /* 0x0000000818177981 */ /* 0x000e22000c1e9900 */
[----:B------:R-:W-:-:S05]  /*1c20*/  IMAD.WIDE R28, R0, 0x4, R24 ;  /* 0x00000004001c7825 */ /* 0x000fca00078e0218 */
[----:B------:R1:W2:Y:S02]  /*1c30*/  LDG.E.CONSTANT R17, desc[UR8][R28.64] ;  /* 0x000000081c117981 */ /* 0x0002a4000c1e9900 */
[----:B-1----:R-:W-:-:S05]  /*1c40*/  IMAD.WIDE R28, R0, 0x4, R28 ;  /* 0x00000004001c7825 */ /* 0x002fca00078e021c */
[----:B------:R-:W3:Y:S01]  /*1c50*/  LDG.E.CONSTANT R19, desc[UR8][R28.64] ;  /* 0x000000081c137981 */ /* 0x000ee2000c1e9900 */
[----:B------:R-:W-:-:S05]  /*1c60*/  IMAD.WIDE R24, R0, 0x4, R28 ;  /* 0x0000000400187825 */ /* 0x000fca00078e021c */
[----:B------:R-:W4:Y:S01]  /*1c70*/  LDG.E.CONSTANT R20, desc[UR8][R24.64] ;  /* 0x0000000818147981 */ /* 0x000f22000c1e9900 */
[----:B------:R-:W-:-:S03]  /*1c80*/  IMAD.WIDE R26, R0, 0x4, R24 ;  /* 0x00000004001a7825 */ /* 0x000fc600078e0218 */
[----:B------:R-:W5:Y:S01]  /*1c90*/  LDG.E.CONSTANT R24, desc[UR8][R14.64+0x10] ;  /* 0x000010080e187981 */ /* 0x000f62000c1e9900 */
[----:B0-----:R-:W-:-:S03]  /*1ca0*/  FFMA R23, R9, R23, R18 ;  /* 0x0000001709177223 */ /* 0x001fc60000000012 */
[----:B------:R0:W5:Y:S01]  /*1cb0*/  LDG.E.CONSTANT R9, desc[UR8][R26.64] ;  /* 0x000000081a097981 */ /* 0x000162000c1e9900 */
[----:B--2---:R-:W-:-:S03]  /*1cc0*/  FFMA R23, R16, R17, R23 ;  /* 0x0000001110177223 */ /* 0x004fc60000000017 */
[----:B------:R-:W2:Y:S01]  /*1cd0*/  LDG.E.CONSTANT R16, desc[UR8][R14.64+0x14] ;  /* 0x000014080e107981 */ /* 0x000ea2000c1e9900 */
[----:B0-----:R-:W-:-:S05]  /*1ce0*/  IMAD.WIDE R26, R0, 0x4, R26 ;  /* 0x00000004001a7825 */ /* 0x001fca00078e021a */
[----:B------:R-:W2:Y:S01]  /*1cf0*/  LDG.E.CONSTANT R17, desc[UR8][R26.64] ;  /* 0x000000081a117981 */ /* 0x000ea2000c1e9900 */
[----:B------:R-:W-:-:S04]  /*1d00*/  IMAD.WIDE R28, R0, 0x4, R26 ;  /* 0x00000004001c7825 */ /* 0x000fc800078e021a */
[----:B---3--:R-:W-:Y:S01]  /*1d10*/  FFMA R25, R22, R19, R23 ;  /* 0x0000001316197223 */ /* 0x008fe20000000017 */
[----:B------:R-:W3:Y:S01]  /*1d20*/  LDG.E.CONSTANT R18, desc[UR8][R28.64] ;  /* 0x000000081c127981 */ /* 0x000ee2000c1e9900 */
[----:B------:R-:W-:-:S03]  /*1d30*/  IMAD.WIDE R22, R0, 0x4, R28 ;  /* 0x0000000400167825 */ /* 0x000fc600078e021c */
[----:B------:R-:W3:Y:S01]  /*1d40*/  LDG.E.CONSTANT R19, desc[UR8][R14.64+0x18] ;  /* 0x000018080e137981 */ /* 0x000ee2000c1e9900 */
[----:B----4-:R-:W-:-:S03]  /*1d50*/  FFMA R25, R21, R20, R25 ;  /* 0x0000001415197223 */ /* 0x010fc60000000019 */
[----:B------:R0:W4:Y:S04]  /*1d60*/  LDG.E.CONSTANT R20, desc[UR8][R22.64] ;  /* 0x0000000816147981 */ /* 0x000128000c1e9900 */
[----:B------:R-:W4:Y:S04]  /*1d70*/  LDG.E.CONSTANT R21, desc[UR8][R14.64+0x1c] ;  /* 0x00001c080e157981 */ /* 0x000f28000c1e9900 */
[----:B------:R-:W4:Y:S01]  /*1d80*/  LDG.E.CONSTANT R26, desc[UR8][R14.64+0x20] ;  /* 0x000020080e1a7981 */ /* 0x000f22000c1e9900 */
[----:B0-----:R-:W-:-:S04]  /*1d90*/  IMAD.WIDE R22, R0, 0x4, R22 ;  /* 0x0000000400167825 */ /* 0x001fc800078e0216 */
[----:B-----5:R-:W-:Y:S01]  /*1da0*/  FFMA R27, R24, R9, R25 ;  /* 0x00000009181b7223 */ /* 0x020fe20000000019 */
[----:B------:R-:W-:Y:S01]  /*1db0*/  IMAD.WIDE R24, R0, 0x4, R22 ;  /* 0x0000000400187825 */ /* 0x000fe200078e0216 */
[----:B------:R-:W5:Y:S04]  /*1dc0*/  LDG.E.CONSTANT R9, desc[UR8][R22.64] ;  /* 0x0000000816097981 */ /* 0x000f68000c1e9900 */
[----:B------:R-:W5:Y:S01]  /*1dd0*/  LDG.E.CONSTANT R28, desc[UR8][R24.64] ;  /* 0x00000008181c7981 */ /* 0x000f62000c1e9900 */
[----:B--2---:R-:W-:-:S03]  /*1de0*/  FFMA R29, R16, R17, R27 ;  /* 0x00000011101d7223 */ /* 0x004fc6000000001b */
[----:B------:R-:W2:Y:S01]  /*1df0*/  LDG.E.CONSTANT R27, desc[UR8][R14.64+0x24] ;  /* 0x000024080e1b7981 */ /* 0x000ea2000c1e9900 */
[----:B------:R-:W-:-:S04]  /*1e00*/  IMAD.WIDE R16, R0, 0x4, R24 ;  /* 0x0000000400107825 */ /* 0x000fc800078e0218 */
[----:B---3--:R-:W-:Y:S01]  /*1e10*/  FFMA R29, R19, R18, R29 ;  /* 0x00000012131d7223 */ /* 0x008fe2000000001d */
[C---:B------:R-:W-:Y:S02]  /*1e20*/  IMAD.WIDE R18, R0.reuse, 0x4, R16 ;  /* 0x0000000400127825 */ /* 0x040fe400078e0210 */
[----:B------:R4:W3:Y:S02]  /*1e30*/  LDG.E.CONSTANT R16, desc[UR8][R16.64] ;  /* 0x0000000810107981 */ /* 0x0008e4000c1e9900 */
[----:B----4-:R-:W-:Y:S01]  /*1e40*/  FFMA R17, R21, R20, R29 ;  /* 0x0000001415117223 */ /* 0x010fe2000000001d */
[C---:B------:R-:W-:Y:S01]  /*1e50*/  IMAD.WIDE R20, R0.reuse, 0x4, R18 ;  /* 0x0000000400147825 */ /* 0x040fe200078e0212 */
[----:B------:R-:W3:Y:S04]  /*1e60*/  LDG.E.CONSTANT R29, desc[UR8][R14.64+0x28] ;  /* 0x000028080e1d7981 */ /* 0x000ee8000c1e9900 */
[----:B------:R-:W4:Y:S01]  /*1e70*/  LDG.E.CONSTANT R18, desc[UR8][R18.64] ;  /* 0x0000000812127981 */ /* 0x000f22000c1e9900 */
[----:B------:R-:W-:-:S03]  /*1e80*/  IMAD.WIDE R22, R0, 0x4, R20 ;  /* 0x0000000400167825 */ /* 0x000fc600078e0214 */
[----:B------:R-:W4:Y:S01]  /*1e90*/  LDG.E.CONSTANT R19, desc[UR8][R14.64+0x38] ;  /* 0x000038080e137981 */ /* 0x000f22000c1e9900 */
[----:B-----5:R-:W-:-:S03]  /*1ea0*/  FFMA R24, R26, R9, R17 ;  /* 0x000000091a187223 */ /* 0x020fc60000000011 */
[----:B------:R-:W4:Y:S04]  /*1eb0*/  LDG.E.CONSTANT R26, desc[UR8][R14.64+0x2c] ;  /* 0x00002c080e1a7981 */ /* 0x000f28000c1e9900 */
[----:B------:R0:W5:Y:S04]  /*1ec0*/  LDG.E.CONSTANT R9, desc[UR8][R20.64] ;  /* 0x0000000814097981 */ /* 0x000168000c1e9900 */
[----:B------:R-:W5:Y:S01]  /*1ed0*/  LDG.E.CONSTANT R17, desc[UR8][R22.64] ;  /* 0x0000000816117981 */ /* 0x000f62000c1e9900 */
[----:B--2---:R-:W-:Y:S01]  /*1ee0*/  FFMA R28, R27, R28, R24 ;  /* 0x0000001c1b1c7223 */ /* 0x004fe20000000018 */
[----:B------:R-:W-:-:S02]  /*1ef0*/  IMAD.WIDE R24, R0, 0x4, R22 ;  /* 0x0000000400187825 */ /* 0x000fc400078e0216 */
[----:B------:R-:W5:Y:S04]  /*1f00*/  LDG.E.CONSTANT R27, desc[UR8][R14.64+0x30] ;  /* 0x000030080e1b7981 */ /* 0x000f68000c1e9900 */
[----:B------:R-:W2:Y:S01]  /*1f10*/  LDG.E.CONSTANT R22, desc[UR8][R14.64+0x34] ;  /* 0x000034080e167981 */ /* 0x000ea2000c1e9900 */
[----:B0-----:R-:W-:-:S03]  /*1f20*/  IMAD.WIDE R20, R0, 0x4, R24 ;  /* 0x0000000400147825 */ /* 0x001fc600078e0218 */
[----:B------:R-:W2:Y:S04]  /*1f30*/  LDG.E.CONSTANT R23, desc[UR8][R14.64+0x3c] ;  /* 0x00003c080e177981 */ /* 0x000ea8000c1e9900 */
[----:B------:R-:W2:Y:S04]  /*1f40*/  LDG.E.CONSTANT R20, desc[UR8][R20.64] ;  /* 0x0000000814147981 */ /* 0x000ea8000c1e9900 */
[----:B------:R-:W2:Y:S01]  /*1f50*/  LDG.E.CONSTANT R14, desc[UR8][R24.64] ;  /* 0x00000008180e7981 */ /* 0x000ea2000c1e9900 */
[----:B------:R-:W-:Y:S01]  /*1f60*/  IADD3 R8, PT, PT, R8, 0x10, RZ ;  /* 0x0000001008087810 */ /* 0x000fe20007ffe0ff */
[----:B---3--:R-:W-:-:S03]  /*1f70*/  FFMA R29, R29, R16, R28 ;  /* 0x000000101d1d7223 */ /* 0x008fc6000000001c */
[----:B------:R-:W-:Y:S02]  /*1f80*/  ISETP.NE.AND P0, PT, R8, RZ, PT ;  /* 0x000000ff0800720c */ /* 0x000fe40003f05270 */
[----:B------:R-:W-:Y:S02]  /*1f90*/  IADD3 R5, PT, PT, R5, 0x10, RZ ;  /* 0x0000001005057810 */ /* 0x000fe40007ffe0ff */
[----:B------:R-:W-:Y:S01]  /*1fa0*/  LEA R7, R0, R7, 0x4 ;  /* 0x0000000700077211 */ /* 0x000fe200078e20ff */
[----:B----4-:R-:W-:-:S04]  /*1fb0*/  FFMA R18, R26, R18, R29 ;  /* 0x000000121a127223 */ /* 0x010fc8000000001d */
[----:B-----5:R-:W-:-:S04]  /*1fc0*/  FFMA R9, R27, R9, R18 ;  /* 0x000000091b097223 */ /* 0x020fc80000000012 */
[----:B--2---:R-:W-:-:S04]  /*1fd0*/  FFMA R22, R22, R17, R9 ;  /* 0x0000001116167223 */ /* 0x004fc80000000009 */
[----:B------:R-:W-:-:S04]  /*1fe0*/  FFMA R22, R19, R14, R22 ;  /* 0x0000000e13167223 */ /* 0x000fc80000000016 */
[----:B------:R-:W-:Y:S01]  /*1ff0*/  FFMA R18, R23, R20, R22 ;  /* 0x0000001417127223 */ /* 0x000fe20000000016 */
[----:B------:R-:W-:Y:S06]  /*2000*/  @P0 BRA `(.L_x_62) ;  /* 0xfffffff800e40947 */ /* 0x000fec000383ffff */
.L_x_61:
[----:B------:R-:W-:Y:S05]  /*2010*/  @!P1 BRA `(.L_x_60) ;  /* 0x0000000400509947 */ /* 0x000fea0003800000 */
[----:B------:R-:W-:Y:S02]  /*2020*/  ISETP.GE.U32.AND P0, PT, R6, 0x8, PT ;  /* 0x000000080600780c */ /* 0x000fe40003f06070 */
[----:B------:R-:W-:-:S04]  /*2030*/  LOP3.LUT R26, R4, 0x7, RZ, 0xc0, !PT ;  /* 0x00000007041a7812 */ /* 0x000fc800078ec0ff */
[----:B------:R-:W-:-:S07]  /*2040*/  ISETP.NE.AND P1, PT, R26, RZ, PT ;  /* 0x000000ff1a00720c */ /* 0x000fce0003f25270 */
[----:B------:R-:W-:Y:S06]  /*2050*/  @!P0 BRA `(.L_x_63) ;  /* 0x0000000000908947 */ /* 0x000fec0003800000 */
[----:B------:R-:W1:Y:S01]  /*2060*/  LDC.64 R8, c[0x0][0x388] ;  /* 0x0000e200ff087b82 */ /* 0x000e620000000a00 */
[C---:B------:R-:W-:Y:S02]  /*2070*/  IMAD R21, R5.reuse, R0, R3 ;  /* 0x0000000005157224 */ /* 0x040fe400078e0203 */
[----:B------:R-:W-:-:S05]  /*2080*/  IMAD.WIDE.U32 R6, R5, 0x4, R12 ;  /* 0x0000000405067825 */ /* 0x000fca00078e000c */
[----:B------:R-:W0:Y:S04]  /*2090*/  LDG.E.CONSTANT R25, desc[UR8][R6.64] ;  /* 0x0000000806197981 */ /* 0x000e28000c1e9900 */
[----:B------:R-:W2:Y:S04]  /*20a0*/  LDG.E.CONSTANT R19, desc[UR8][R6.64+0x4] ;  /* 0x0000040806137981 */ /* 0x000ea8000c1e9900 */
[----:B------:R-:W3:Y:S01]  /*20b0*/  LDG.E.CONSTANT R24, desc[UR8][R6.64+0x8] ;  /* 0x0000080806187981 */ /* 0x000ee2000c1e9900 */
[----:B-1----:R-:W-:-:S05]  /*20c0*/  IMAD.WIDE R20, R21, 0x4, R8 ;  /* 0x0000000415147825 */ /* 0x002fca00078e0208 */
[----:B------:R1:W0:Y:S01]  /*20d0*/  LDG.E.CONSTANT R27, desc[UR8][R20.64] ;  /* 0x00000008141b7981 */ /* 0x000222000c1e9900 */
[----:B------:R-:W-:-:S04]  /*20e0*/  IMAD.WIDE R22, R0, 0x4, R20 ;  /* 0x0000000400167825 */ /* 0x000fc800078e0214 */
[C---:B------:R-:W-:Y:S02]  /*20f0*/  IMAD.WIDE R14, R0.reuse, 0x4, R22 ;  /* 0x00000004000e7825 */ /* 0x040fe400078e0216 */
[----:B------:R-:W2:Y:S02]  /*2100*/  LDG.E.CONSTANT R22, desc[UR8][R22.64] ;  /* 0x0000000816167981 */ /* 0x000ea4000c1e9900 */
[C---:B------:R-:W-:Y:S02]  /*2110*/  IMAD.WIDE R8, R0.reuse, 0x4, R14 ;  /* 0x0000000400087825 */ /* 0x040fe400078e020e */
[----:B------:R-:W3:Y:S02]  /*2120*/  LDG.E.CONSTANT R15, desc[UR8][R14.64] ;  /* 0x000000080e0f7981 */ /* 0x000ee4000c1e9900 */
[C---:B------:R-:W-:Y:S02]  /*2130*/  IMAD.WIDE R16, R0.reuse, 0x4, R8 ;  /* 0x0000000400107825 */ /* 0x040fe400078e0208 */
[----:B------:R4:W5:Y:S02]  /*2140*/  LDG.E.CONSTANT R23, desc[UR8][R8.64] ;  /* 0x0000000808177981 */ /* 0x000964000c1e9900 */
[----:B-1----:R-:W-:-:S02]  /*2150*/  IMAD.WIDE R20, R0, 0x4, R16 ;  /* 0x0000000400147825 */ /* 0x002fc400078e0210 */
[----:B------:R-:W5:Y:S02]  /*2160*/  LDG.E.CONSTANT R14, desc[UR8][R16.64] ;  /* 0x00000008100e7981 */ /* 0x000f64000c1e9900 */
[C---:B------:R-:W-:Y:S02]  /*2170*/  IMAD.WIDE R28, R0.reuse, 0x4, R20 ;  /* 0x00000004001c7825 */ /* 0x040fe400078e0214 */
[----:B------:R-:W5:Y:S02]  /*2180*/  LDG.E.CONSTANT R16, desc[UR8][R6.64+0xc] ;  /* 0x00000c0806107981 */ /* 0x000f64000c1e9900 */
[----:B----4-:R-:W-:Y:S02]  /*2190*/  IMAD.WIDE R8, R0, 0x4, R28 ;  /* 0x0000000400087825 */ /* 0x010fe400078e021c */
[----:B------:R-:W4:Y:S04]  /*21a0*/  LDG.E.CONSTANT R17, desc[UR8][R6.64+0x18] ;  /* 0x0000180806117981 */ /* 0x000f28000c1e9900 */
[----:B------:R-:W4:Y:S01]  /*21b0*/  LDG.E.CONSTANT R9, desc[UR8][R8.64] ;  /* 0x0000000808097981 */ /* 0x000f22000c1e9900 */
[----:B0-----:R-:W-:-:S03]  /*21c0*/  FFMA R25, R27, R25, R18 ;  /* 0x000000191b197223 */ /* 0x001fc60000000012 */
[----:B------:R-:W4:Y:S04]  /*21d0*/  LDG.E.CONSTANT R27, desc[UR8][R6.64+0x10] ;  /* 0x00001008061b7981 */ /* 0x000f28000c1e9900 */
[----:B------:R-:W4:Y:S04]  /*21e0*/  LDG.E.CONSTANT R18, desc[UR8][R20.64] ;  /* 0x0000000814127981 */ /* 0x000f28000c1e9900 */
[----:B------:R-:W4:Y:S04]  /*21f0*/  LDG.E.CONSTANT R21, desc[UR8][R6.64+0x14] ;  /* 0x0000140806157981 */ /* 0x000f28000c1e9900 */
[----:B------:R-:W4:Y:S04]  /*2200*/  LDG.E.CONSTANT R20, desc[UR8][R6.64+0x1c] ;  /* 0x00001c0806147981 */ /* 0x000f28000c1e9900 */
[----:B------:R-:W4:Y:S01]  /*2210*/  LDG.E.CONSTANT R6, desc[UR8][R28.64] ;  /* 0x000000081c067981 */ /* 0x000f22000c1e9900 */
[----:B--2---:R-:W-:-:S04]  /*2220*/  FFMA R22, R22, R19, R25 ;  /* 0x0000001316167223 */ /* 0x004fc80000000019 */
[----:B---3--:R-:W-:-:S04]  /*2230*/  FFMA R22, R15, R24, R22 ;  /* 0x000000180f167223 */ /* 0x008fc80000000016 */
[----:B-----5:R-:W-:Y:S01]  /*2240*/  FFMA R23, R23, R16, R22 ;  /* 0x0000001017177223 */ /* 0x020fe20000000016 */
[----:B------:R-:W-:-:S03]  /*2250*/  IADD3 R5, PT, PT, R5, 0x8, RZ ;  /* 0x0000000805057810 */ /* 0x000fc60007ffe0ff */
[----:B----4-:R-:W-:-:S04]  /*2260*/  FFMA R23, R14, R27, R23 ;  /* 0x0000001b0e177223 */ /* 0x010fc80000000017 */
[----:B------:R-:W-:-:S04]  /*2270*/  FFMA R21, R18, R21, R23 ;  /* 0x0000001512157223 */ /* 0x000fc80000000017 */
[----:B------:R-:W-:-:S04]  /*2280*/  FFMA R18, R6, R17, R21 ;  /* 0x0000001106127223 */ /* 0x000fc80000000015 */
[----:B------:R-:W-:-:S07]  /*2290*/  FFMA R18, R9, R20, R18 ;  /* 0x0000001409127223 */ /* 0x000fce0000000012 */
.L_x_63:
        /* <DEDUP_REMOVED lines=10> */
[----:B------:R-:W3:Y:S04]  /*2340*/  LDG.E.CONSTANT R22, desc[UR8][R12.64+0x8] ;  /* 0x000008080c167981 */ /* 0x000ee8000c1e9900 */
[----:B------:R-:W4:Y:S01]  /*2350*/  LDG.E.CONSTANT R26, desc[UR8][R12.64+0xc] ;  /* 0x00000c080c1a7981 */ /* 0x000f22000c1e9900 */
[----:B-1----:R-:W-:-:S04]  /*2360*/  IMAD.WIDE R14, R15, 0x4, R6 ;  /* 0x000000040f0e7825 */ /* 0x002fc800078e0206 */
[C---:B------:R-:W-:Y:S02]  /*2370*/  IMAD.WIDE R16, R0.reuse, 0x4, R14 ;  /* 0x0000000400107825 */ /* 0x040fe400078e020e */
[----:B------:R-:W0:Y:S02]  /*2380*/  LDG.E.CONSTANT R15, desc[UR8][R14.64] ;  /* 0x000000080e0f7981 */ /* 0x000e24000c1e9900 */
[C---:B------:R-:W-:Y:S02]  /*2390*/  IMAD.WIDE R6, R0.reuse, 0x4, R16 ;  /* 0x0000000400067825 */ /* 0x040fe400078e0210 */
[----:B------:R-:W2:Y:S02]  /*23a0*/  LDG.E.CONSTANT R16, desc[UR8][R16.64] ;  /* 0x0000000810107981 */ /* 0x000ea4000c1e9900 */
[----:B------:R-:W-:Y:S02]  /*23b0*/  IMAD.WIDE R8, R0, 0x4, R6 ;  /* 0x0000000400087825 */ /* 0x000fe400078e0206 */
[----:B------:R-:W3:Y:S04]  /*23c0*/  LDG.E.CONSTANT R24, desc[UR8][R6.64] ;  /* 0x0000000806187981 */ /* 0x000ee8000c1e9900 */
[----:B------:R-:W4:Y:S01]  /*23d0*/  LDG.E.CONSTANT R8, desc[UR8][R8.64] ;  /* 0x0000000808087981 */ /* 0x000f22000c1e9900 */
[----:B------:R-:W-:Y:S01]  /*23e0*/  IADD3 R5, PT, PT, R5, 0x4, RZ ;  /* 0x0000000405057810 */ /* 0x000fe20007ffe0ff */
[----:B0-----:R-:W-:-:S04]  /*23f0*/  FFMA R19, R15, R19, R18 ;  /* 0x000000130f137223 */ /* 0x001fc80000000012 */
[----:B--2---:R-:W-:-:S04]  /*2400*/  FFMA R19, R16, R20, R19 ;  /* 0x0000001410137223 */ /* 0x004fc80000000013 */
[----:B---3--:R-:W-:-:S04]  /*2410*/  FFMA R19, R24, R22, R19 ;  /* 0x0000001618137223 */ /* 0x008fc80000000013 */
[----:B----4-:R-:W-:-:S07]  /*2420*/  FFMA R18, R8, R26, R19 ;  /* 0x0000001a08127223 */ /* 0x010fce0000000013 */
.L_x_64:
[----:B------:R-:W-:Y:S05]  /*2430*/  @!P1 BRA `(.L_x_60) ;  /* 0x0000000000489947 */ /* 0x000fea0003800000 */
[----:B------:R-:W1:Y:S01]  /*2440*/  LDCU.64 UR4, c[0x0][0x380] ;  /* 0x00007000ff0477ac */ /* 0x000e620008000a00 */
[----:B------:R-:W2:Y:S01]  /*2450*/  LDC.64 R6, c[0x0][0x388] ;  /* 0x0000e200ff067b82 */ /* 0x000ea20000000a00 */
[----:B------:R-:W-:-:S03]  /*2460*/  IMAD.WIDE.U32 R10, R5, 0x4, R10 ;  /* 0x00000004050a7825 */ /* 0x000fc600078e000a */
[----:B-1----:R-:W-:Y:S02]  /*2470*/  IADD3 R8, P0, PT, R10, UR4, RZ ;  /* 0x000000040a087c10 */ /* 0x002fe4000ff1e0ff */
[----:B------:R-:W-:Y:S02]  /*2480*/  IADD3 R10, PT, PT, -R4, RZ, RZ ;  /* 0x000000ff040a7210 */ /* 0x000fe40007ffe1ff */
[----:B------:R-:W-:Y:S01]  /*2490*/  IADD3.X R13, PT, PT, R11, UR5, RZ, P0, !PT ;  /* 0x000000050b0d7c10 */ /* 0x000fe200087fe4ff */
[----:B------:R-:W-:-:S08]  /*24a0*/  IMAD R11, R5, R0, R3 ;  /* 0x00000000050b7224 */ /* 0x000fd000078e0203 */
.L_x_65:
[----:B--2---:R-:W-:Y:S01]  /*24b0*/  IMAD.WIDE R4, R11, 0x4, R6 ;  /* 0x000000040b047825 */ /* 0x004fe200078e0206 */
[----:B------:R-:W-:-:S05]  /*24c0*/  MOV R9, R13 ;  /* 0x0000000d00097202 */ /* 0x000fca0000000f00 */
[----:B------:R-:W0:Y:S04]  /*24d0*/  LDG.E.CONSTANT R4, desc[UR8][R4.64] ;  /* 0x0000000804047981 */ /* 0x000e28000c1e9900 */
[----:B------:R1:W0:Y:S01]  /*24e0*/  LDG.E.CONSTANT R9, desc[UR8][R8.64] ;  /* 0x0000000808097981 */ /* 0x000222000c1e9900 */
[----:B------:R-:W-:-:S04]  /*24f0*/  IADD3 R10, PT, PT, R10, 0x1, RZ ;  /* 0x000000010a0a7810 */ /* 0x000fc80007ffe0ff */
[----:B------:R-:W-:Y:S02]  /*2500*/  ISETP.NE.AND P0, PT, R10, RZ, PT ;  /* 0x000000ff0a00720c */ /* 0x000fe40003f05270 */
[----:B-1----:R-:W-:Y:S02]  /*2510*/  IADD3 R8, P1, PT, R8, 0x4, RZ ;  /* 0x0000000408087810 */ /* 0x002fe40007f3e0ff */
[----:B------:R-:W-:Y:S02]  /*2520*/  IADD3 R11, PT, PT, R11, R0, RZ ;  /* 0x000000000b0b7210 */ /* 0x000fe40007ffe0ff */
[----:B------:R-:W-:Y:S01]  /*2530*/  IADD3.X R13, PT, PT, RZ, R13, RZ, P1, !PT ;  /* 0x0000000dff0d7210 */ /* 0x000fe20000ffe4ff */
[----:B0-----:R-:W-:-:S06]  /*2540*/  FFMA R18, R9, R4, R18 ;  /* 0x0000000409127223 */ /* 0x001fcc0000000012 */
[----:B------:R-:W-:Y:S05]  /*2550*/  @P0 BRA `(.L_x_65) ;  /* 0xfffffffc00d40947 */ /* 0x000fea000383ffff */
.L_x_60:
[----:B------:R-:W1:Y:S01]  /*2560*/  LDCU.64 UR4, c[0x0][0x398] ;  /* 0x00007300ff0477ac */ /* 0x000e620008000a00 */
[----:B------:R-:W-:Y:S02]  /*2570*/  SHF.R.S32.HI R0, RZ, 0x1f, R2 ;  /* 0x0000001fff007819 */ /* 0x000fe40000011402 */
[----:B------:R-:W-:Y:S02]  /*2580*/  IADD3 R4, P0, PT, R2, R3, RZ ;  /* 0x0000000302047210 */ /* 0x000fe40007f1e0ff */
[----:B0-----:R-:W-:Y:S02]  /*2590*/  FMNMX R5, RZ, R18, !PT ;  /* 0x00000012ff057209 */ /* 0x001fe40007800000 */
[----:B------:R-:W-:Y:S02]  /*25a0*/  LEA.HI.X.SX32 R3, R3, R0, 0x1, P0 ;  /* 0x0000000003037211 */ /* 0x000fe400000f0eff */
[----:B-1----:R-:W-:-:S04]  /*25b0*/  LEA R2, P0, R4, UR4, 0x2 ;  /* 0x0000000404027c11 */ /* 0x002fc8000f8010ff */
[----:B------:R-:W-:-:S05]  /*25c0*/  LEA.HI.X R3, R4, UR5, R3, 0x2, P0 ;  /* 0x0000000504037c11 */ /* 0x000fca00080f1403 */
[----:B------:R-:W-:Y:S01]  /*25d0*/  STG.E desc[UR8][R2.64], R5 ;  /* 0x0000000502007986 */ /* 0x000fe2000c101908 */
[----:B------:R-:W-:Y:S05]  /*25e0*/  EXIT ;  /* 0x000000000000794d */ /* 0x000fea0003800000 */
.L_x_66:
        /* <DEDUP_REMOVED lines=9> */
.L_x_119:


//--------------------- .text._Z37hidden_layer_kernel_batch_vectorized4PKfS0_S0_Pfiii --------------------------
	.section	.text._Z37hidden_layer_kernel_batch_vectorized4PKfS0_S0_Pfiii,"ax",@progbits
	.align	128
        .global         _Z37hidden_layer_kernel_batch_vectorized4PKfS0_S0_Pfiii
        .type           _Z37hidden_layer_kernel_batch_vectorized4PKfS0_S0_Pfiii,@function
        .size           _Z37hidden_layer_kernel_batch_vectorized4PKfS0_S0_Pfiii,(.L_x_120 - _Z37hidden_layer_kernel_batch_vectorized4PKfS0_S0_Pfiii)
        .other          _Z37hidden_layer_kernel_batch_vectorized4PKfS0_S0_Pfiii,@"STO_CUDA_ENTRY STV_DEFAULT"
_Z37hidden_layer_kernel_batch_vectorized4PKfS0_S0_Pfiii:
.text._Z37hidden_layer_kernel_batch_vectorized4PKfS0_S0_Pfiii:
        /* <DEDUP_REMOVED lines=25> */
[----:B------:R-:W1:Y:S05]  /*0190*/  I2F.RP R4, R5 ;  /* 0x0000000500047306 */ /* 0x000e6a0000209400 */
[----:B------:R-:W2:Y:S03]  /*01a0*/  LDC.64 R12, c[0x0][0x380] ;  /* 0x0000e000ff0c7b82 */ /* 0x000ea60000000a00 */
[----:B-1----:R-:W1:Y:S01]  /*01b0*/  MUFU.RCP R4, R4 ;  /* 0x0000000400047308 */ /* 0x002e620000001000 */
[----:B0-----:R-:W-:Y:S01]  /*01c0*/  ULEA UR4, UR5, UR4, 0x18 ;  /* 0x0000000405047291 */ /* 0x001fe2000f8ec0ff */
[----:B------:R-:W0:Y:S01]  /*01d0*/  LDCU UR5, c[0x0][0x3a0] ;  /* 0x00007400ff0577ac */ /* 0x000e220008000800 */
[----:B-1----:R-:W-:-:S05]  /*01e0*/  IADD3 R2, PT, PT, R4, 0xffffffe, RZ ;  /* 0x0ffffffe04027810 */ /* 0x002fca0007ffe0ff */
[----:B------:R1:W3:Y:S01]  /*01f0*/  F2I.FTZ.U32.TRUNC.NTZ R3, R2 ;  /* 0x0000000200037305 */ /* 0x0002e2000021f000 */
[----:B0-----:R-:W-:Y:S01]  /*0200*/  UISETP.GE.AND UP0, UPT, UR5, 0x4, UPT ;  /* 0x000000040500788c */ /* 0x001fe2000bf06270 */
[----:B-1----:R-:W-:Y:S01]  /*0210*/  HFMA2 R2, -RZ, RZ, 0, 0 ;  /* 0x00000000ff027431 */ /* 0x002fe200000001ff */
[----:B---3--:R-:W-:-:S05]  /*0220*/  IADD3 R6, PT, PT, RZ, -R3, RZ ;  /* 0x80000003ff067210 */ /* 0x008fca0007ffe0ff */
[----:B------:R-:W-:Y:S01]  /*0230*/  IMAD R9, R6, R5, RZ ;  /* 0x0000000506097224 */ /* 0x000fe200078e02ff */
[----:B------:R-:W-:-:S03]  /*0240*/  IABS R6, R7 ;  /* 0x0000000700067213 */ /* 0x000fc60000000000 */
[----:B------:R-:W-:Y:S01]  /*0250*/  IMAD.HI.U32 R3, R3, R9, R2 ;  /* 0x0000000903037227 */ /* 0x000fe200078e0002 */
[----:B------:R-:W-:-:S04]  /*0260*/  LOP3.LUT R2, R7, R0, RZ, 0x3c, !PT ;  /* 0x0000000007027212 */ /* 0x000fc800078e3cff */
[----:B------:R-:W-:Y:S01]  /*0270*/  ISETP.GE.AND P1, PT, R2, RZ, PT ;  /* 0x000000ff0200720c */ /* 0x000fe20003f26270 */
[----:B------:R-:W-:-:S05]  /*0280*/  IMAD.HI.U32 R3, R3, R6, RZ ;  /* 0x0000000603037227 */ /* 0x000fca00078e00ff */
[----:B------:R-:W-:-:S05]  /*0290*/  IADD3 R4, PT, PT, -R3, RZ, RZ ;  /* 0x000000ff03047210 */ /* 0x000fca0007ffe1ff */
[----:B------:R-:W-:Y:S02]  /*02a0*/  IMAD R4, R5, R4, R6 ;  /* 0x0000000405047224 */ /* 0x000fe400078e0206 */
[----:B------:R-:W-:-:S03]  /*02b0*/  HFMA2 R6, -RZ, RZ, 0, 0 ;  /* 0x00000000ff067431 */ /* 0x000fc600000001ff */
[----:B------:R-:W-:-:S13]  /*02c0*/  ISETP.GT.U32.AND P2, PT, R5, R4, PT ;  /* 0x000000040500720c */ /* 0x000fda0003f44070 */
[-C--:B------:R-:W-:Y:S02]  /*02d0*/  @!P2 IADD3 R4, PT, PT, R4, -R5.reuse, RZ ;  /* 0x800000050404a210 */ /* 0x080fe40007ffe0ff */
[----:B------:R-:W-:Y:S02]  /*02e0*/  @!P2 IADD3 R3, PT, PT, R3, 0x1, RZ ;  /* 0x000000010303a810 */ /* 0x000fe40007ffe0ff */
[----:B------:R-:W-:Y:S02]  /*02f0*/  ISETP.GE.U32.AND P0, PT, R4, R5, PT ;  /* 0x000000050400720c */ /* 0x000fe40003f06070 */
[----:B------:R-:W-:-:S11]  /*0300*/  ISETP.NE.AND P2, PT, R0, RZ, PT ;  /* 0x000000ff0000720c */ /* 0x000fd60003f45270 */
[----:B------:R-:W-:-:S04]  /*0310*/  @P0 IADD3 R3, PT, PT, R3, 0x1, RZ ;  /* 0x0000000103030810 */ /* 0x000fc80007ffe0ff */
[----:B------:R-:W-:-:S04]  /*0320*/  MOV R5, R3 ;  /* 0x0000000300057202 */ /* 0x000fc80000000f00 */
[----:B------:R-:W-:Y:S02]  /*0330*/  @!P1 IADD3 R5, PT, PT, -R5, RZ, RZ ;  /* 0x000000ff05059210 */ /* 0x000fe40007ffe1ff */
[----:B------:R-:W-:-:S05]  /*0340*/  @!P2 LOP3.LUT R5, RZ, R0, RZ, 0x33, !PT ;  /* 0x00000000ff05a212 */ /* 0x000fca00078e33ff */
[C---:B------:R-:W-:Y:S02]  /*0350*/  IMAD R2, R5.reuse, R0, RZ ;  /* 0x0000000005027224 */ /* 0x040fe400078e02ff */
[----:B------:R-:W-:-:S03]  /*0360*/  IMAD R4, R5, UR5, RZ ;  /* 0x0000000505047c24 */ /* 0x000fc6000f8e02ff */
[----:B------:R-:W-:Y:S01]  /*0370*/  IADD3 R3, PT, PT, R7, -R2, RZ ;  /* 0x8000000207037210 */ /* 0x000fe20007ffe0ff */
[----:B--2---:R-:W-:-:S03]  /*0380*/  IMAD.WIDE R12, R4, 0x4, R12 ;  /* 0x00000004040c7825 */ /* 0x004fc600078e020c */
[----:B------:R-:W-:-:S06]  /*0390*/  LEA R18, R3, UR4, 0x2 ;  /* 0x0000000403127c11 */ /* 0x000fcc000f8e10ff */
[----:B------:R-:W0:Y:S01]  /*03a0*/  LDS R18, [R18] ;  /* 0x0000000012127984 */ /* 0x000e220000000800 */
[----:B------:R-:W-:Y:S05]  /*03b0*/  BRA.U !UP0, `(.L_x_67) ;  /* 0x0000000908587547 */ /* 0x000fea000b800000 */
[----:B------:R-:W-:Y:S01]  /*03c0*/  UISETP.GE.U32.AND UP1, UPT, UR5, 0x10, UPT ;  /* 0x000000100500788c */ /* 0x000fe2000bf26070 */
[----:B------:R-:W-:Y:S01]  /*03d0*/  MOV R6, RZ ;  /* 0x000000ff00067202 */ /* 0x000fe20000000f00 */
[----:B------:R-:W-:-:S04]  /*03e0*/  ULOP3.LUT UR4, UR5, 0x7ffffffc, URZ, 0xc0, !UPT ;  /* 0x7ffffffc05047892 */ /* 0x000fc8000f8ec0ff */
[----:B------:R-:W-:-:S04]  /*03f0*/  UIADD3 UR4, UPT, UPT, UR4, -0x1, URZ ;  /* 0xffffffff04047890 */ /* 0x000fc8000fffe0ff */
[----:B------:R-:W-:-:S04]  /*0400*/  ULEA.HI UR6, UR4, 0x1, URZ, 0x1e ;  /* 0x0000000104067891 */ /* 0x000fc8000f8ff0ff */
[----:B------:R-:W-:Y:S01]  /*0410*/  ULOP3.LUT UP0, UR6, UR6, 0x3, URZ, 0xc0, !UPT ;  /* 0x0000000306067892 */ /* 0x000fe2000f80c0ff */
[----:B------:R-:W-:Y:S11]  /*0420*/  BRA.U !UP1, `(.L_x_68) ;  /* 0x0000000509487547 */ /* 0x000ff6000b800000 */
[----:B------:R-:W-:Y:S01]  /*0430*/  ULEA.HI UR5, UR4, 0x1, URZ, 0x1e ;  /* 0x0000000104057891 */ /* 0x000fe2000f8ff0ff */
[----:B------:R-:W-:Y:S02]  /*0440*/  IADD3 R7, P0, PT, R12, 0x20, RZ ;  /* 0x000000200c077810 */ /* 0x000fe40007f1e0ff */
[----:B------:R-:W-:Y:S01]  /*0450*/  MOV R6, RZ ;  /* 0x000000ff00067202 */ /* 0x000fe20000000f00 */
[----:B------:R-:W-:Y:S01]  /*0460*/  ULOP3.LUT UR5, UR5, 0x7ffffffc, URZ, 0xc0, !UPT ;  /* 0x7ffffffc05057892 */ /* 0x000fe2000f8ec0ff */
[----:B------:R-:W-:Y:S02]  /*0470*/  MOV R5, R3 ;  /* 0x0000000300057202 */ /* 0x000fe40000000f00 */
[----:B------:R-:W-:Y:S01]  /*0480*/  IADD3.X R8, PT, PT, RZ, R13, RZ, P0, !PT ;  /* 0x0000000dff087210 */ /* 0x000fe200007fe4ff */
[----:B------:R-:W-:-:S12]  /*0490*/  UIADD3 UR5, UPT, UPT, -UR5, URZ, URZ ;  /* 0x000000ff05057290 */ /* 0x000fd8000fffe1ff */
.L_x_69:
[----:B------:R-:W1:Y:S01]  /*04a0*/  LDC.64 R20, c[0x0][0x388] ;  /* 0x0000e200ff147b82 */ /* 0x000e620000000a00 */
[----:B------:R-:W-:Y:S02]  /*04b0*/  MOV R10, R7 ;  /* 0x00000007000a7202 */ /* 0x000fe40000000f00 */
[----:B------:R-:W-:-:S05]  /*04c0*/  MOV R11, R8 ;  /* 0x00000008000b7202 */ /* 0x000fca0000000f00 */
[----:B------:R-:W2:Y:S01]  /*04d0*/  LDC R0, c[0x0][0x3a4] ;  /* 0x0000e900ff007b82 */ /* 0x000ea20000000800 */
[----:B------:R-:W0:Y:S04]  /*04e0*/  LDG.E.CONSTANT R7, desc[UR8][R10.64+-0x20] ;  /* 0xffffe0080a077981 */ /* 0x000e28000c1e9900 */
[----:B------:R-:W3:Y:S04]  /*04f0*/  LDG.E.CONSTANT R9, desc[UR8][R10.64+-0x1c] ;  /* 0xffffe4080a097981 */ /* 0x000ee8000c1e9900 */
[----:B------:R-:W4:Y:S01]  /*0500*/  LDG.E.CONSTANT R26, desc[UR8][R10.64+-0x18] ;  /* 0xffffe8080a1a7981 */ /* 0x000f22000c1e9900 */
[----:B-1----:R-:W-:-:S05]  /*0510*/  IMAD.WIDE R20, R5, 0x4, R20 ;  /* 0x0000000405147825 */ /* 0x002fca00078e0214 */
[----:B------:R-:W0:Y:S01]  /*0520*/  LDG.E.CONSTANT R8, desc[UR8][R20.64] ;  /* 0x0000000814087981 */ /* 0x000e22000c1e9900 */
[----:B--2---:R-:W-:-:S05]  /*0530*/  IMAD.WIDE R28, R0, 0x4, R20 ;  /* 0x00000004001c7825 */ /* 0x004fca00078e0214 */
[----:B------:R-:W3:Y:S01]  /*0540*/  LDG.E.CONSTANT R24, desc[UR8][R28.64] ;  /* 0x000000081c187981 */ /* 0x000ee2000c1e9900 */
[----:B------:R-:W-:-:S03]  /*0550*/  IMAD.WIDE R22, R0, 0x4, R28 ;  /* 0x0000000400167825 */ /* 0x000fc600078e021c */
[----:B------:R-:W2:Y:S04]  /*0560*/  LDG.E.CONSTANT R21, desc[UR8][R10.64+-0xc] ;  /* 0xfffff4080a157981 */ /* 0x000ea8000c1e9900 */
[----:B------:R1:W4:Y:S01]  /*0570*/  LDG.E.CONSTANT R19, desc[UR8][R22.64] ;  /* 0x0000000816137981 */ /* 0x000322000c1e9900 */
[----:B------:R-:W-:-:S04]  /*0580*/  IMAD.WIDE R16, R0, 0x4, R22 ;  /* 0x0000000400107825 */ /* 0x000fc800078e0216 */
[C---:B------:R-:W-:Y:S02]  /*0590*/  IMAD.WIDE R14, R0.reuse, 0x4, R16 ;  /* 0x00000004000e7825 */ /* 0x040fe400078e0210 */
[----:B------:R-:W5:Y:S02]  /*05a0*/  LDG.E.CONSTANT R17, desc[UR8][R16.64] ;  /* 0x0000000810117981 */ /* 0x000f64000c1e9900 */
[C---:B-1----:R-:W-:Y:S02]  /*05b0*/  IMAD.WIDE R22, R0.reuse, 0x4, R14 ;  /* 0x0000000400167825 */ /* 0x042fe400078e020e */
[----:B------:R-:W2:Y:S04]  /*05c0*/  LDG.E.CONSTANT R14, desc[UR8][R14.64] ;  /* 0x000000080e0e7981 */ /* 0x000ea8000c1e9900 */
[----:B------:R-:W5:Y:S01]  /*05d0*/  LDG.E.CONSTANT R16, desc[UR8][R10.64+-0x14] ;  /* 0xffffec080a107981 */ /* 0x000f62000c1e9900 */
[----:B------:R-:W-:-:S03]  /*05e0*/  IMAD.WIDE R28, R0, 0x4, R22 ;  /* 0x00000004001c7825 */ /* 0x000fc600078e0216 */
[----:B------:R-:W2:Y:S04]  /*05f0*/  LDG.E.CONSTANT R20, desc[UR8][R22.64] ;  /* 0x0000000816147981 */ /* 0x000ea8000c1e9900 */
[----:B------:R-:W2:Y:S04]  /*0600*/  LDG.E.CONSTANT R15, desc[UR8][R10.64+-0x10] ;  /* 0xfffff0080a0f7981 */ /* 0x000ea8000c1e9900 */
[----:B------:R-:W2:Y:S04]  /*0610*/  LDG.E.CONSTANT R22, desc[UR8][R10.64+-0x4] ;  /* 0xfffffc080a167981 */ /* 0x000ea8000c1e9900 */
[----:B------:R-:W2:Y:S01]  /*0620*/  LDG.E.CONSTANT R23, desc[UR8][R10.64] ;  /* 0x000000080a177981 */ /* 0x000ea2000c1e9900 */
[----:B0-----:R-:W-:-:S03]  /*0630*/  FFMA R18, R7, R8, R18 ;  /* 0x0000000807127223 */ /* 0x001fc60000000012 */
[----:B------:R0:W2:Y:S04]  /*0640*/  LDG.E.CONSTANT R7, desc[UR8][R28.64] ;  /* 0x000000081c077981 */ /* 0x0000a8000c1e9900 */
[----:B------:R-:W2:Y:S01]  /*0650*/  LDG.E.CONSTANT R8, desc[UR8][R10.64+-0x8] ;  /* 0xfffff8080a087981 */ /* 0x000ea2000c1e9900 */
[----:B---3--:R-:W-:Y:S01]  /*0660*/  FFMA R27, R9, R24, R18 ;  /* 0x00000018091b7223 */ /* 0x008fe20000000012 */
[----:B0-----:R-:W-:-:S05]  /*0670*/  IMAD.WIDE R28, R0, 0x4, R28 ;  /* 0x00000004001c7825 */ /* 0x001fca00078e021c */
[----:B------:R0:W3:Y:S01]  /*0680*/  LDG.E.CONSTANT R9, desc[UR8][R28.64] ;  /* 0x000000081c097981 */ /* 0x0000e2000c1e9900 */
[----:B------:R-:W-:-:S04]  /*0690*/  IMAD.WIDE R24, R0, 0x4, R28 ;  /* 0x0000000400187825 */ /* 0x000fc800078e021c */
[----:B----4-:R-:W-:Y:S02]  /*06a0*/  FFMA R27, R26, R19, R27 ;  /* 0x000000131a1b7223 */ /* 0x010fe4000000001b */
[----:B------:R1:W4:Y:S01]  /*06b0*/  LDG.E.CONSTANT R26, desc[UR8][R24.64] ;  /* 0x00000008181a7981 */ /* 0x000322000c1e9900 */
[----:B------:R-:W-:-:S03]  /*06c0*/  IMAD.WIDE R18, R0, 0x4, R24 ;  /* 0x0000000400127825 */ /* 0x000fc600078e0218 */
[----:B------:R-:W4:Y:S01]  /*06d0*/  LDG.E.CONSTANT R29, desc[UR8][R10.64+0x8] ;  /* 0x000008080a1d7981 */ /* 0x000f22000c1e9900 */
[----:B-----5:R-:W-:Y:S01]  /*06e0*/  FFMA R27, R16, R17, R27 ;  /* 0x00000011101b7223 */ /* 0x020fe2000000001b */
[C---:B------:R-:W-:Y:S02]  /*06f0*/  IMAD.WIDE R16, R0.reuse, 0x4, R18 ;  /* 0x0000000400107825 */ /* 0x040fe400078e0212 */
[----:B------:R-:W5:Y:S02]  /*0700*/  LDG.E.CONSTANT R18, desc[UR8][R18.64] ;  /* 0x0000000812127981 */ /* 0x000f64000c1e9900 */
[----:B--2---:R-:W-:Y:S01]  /*0710*/  FFMA R27, R15, R14, R27 ;  /* 0x0000000e0f1b7223 */ /* 0x004fe2000000001b */
[----:B------:R-:W-:Y:S02]  /*0720*/  IMAD.WIDE R14, R0, 0x4, R16 ;  /* 0x00000004000e7825 */ /* 0x000fe400078e0210 */
[----:B------:R-:W2:Y:S02]  /*0730*/  LDG.E.CONSTANT R16, desc[UR8][R16.64] ;  /* 0x0000000810107981 */ /* 0x000ea4000c1e9900 */
[----:B0-----:R-:W-:-:S02]  /*0740*/  FFMA R28, R21, R20, R27 ;  /* 0x00000014151c7223 */ /* 0x001fc4000000001b */
[----:B------:R-:W5:Y:S01]  /*0750*/  LDG.E.CONSTANT R27, desc[UR8][R10.64+0x4] ;  /* 0x000004080a1b7981 */ /* 0x000f62000c1e9900 */
[----:B------:R-:W-:-:S03]  /*0760*/  IMAD.WIDE R20, R0, 0x4, R14 ;  /* 0x0000000400147825 */ /* 0x000fc600078e020e */
[----:B------:R-:W2:Y:S01]  /*0770*/  LDG.E.CONSTANT R14, desc[UR8][R14.64] ;  /* 0x000000080e0e7981 */ /* 0x000ea2000c1e9900 */
[----:B-1----:R-:W-:-:S03]  /*0780*/  IMAD.WIDE R24, R0, 0x4, R20 ;  /* 0x0000000400187825 */ /* 0x002fc600078e0214 */
[----:B------:R-:W2:Y:S04]  /*0790*/  LDG.E.CONSTANT R19, desc[UR8][R10.64+0x10] ;  /* 0x000010080a137981 */ /* 0x000ea8000c1e9900 */
[----:B------:R-:W2:Y:S04]  /*07a0*/  LDG.E.CONSTANT R20, desc[UR8][R20.64] ;  /* 0x0000000814147981 */ /* 0x000ea8000c1e9900 */
[----:B------:R-:W2:Y:S04]  /*07b0*/  LDG.E.CONSTANT R17, desc[UR8][R10.64+0x14] ;  /* 0x000014080a117981 */ /* 0x000ea8000c1e9900 */
[----:B------:R-:W2:Y:S01]  /*07c0*/  LDG.E.CONSTANT R21, desc[UR8][R10.64+0x1c] ;  /* 0x00001c080a157981 */ /* 0x000ea2000c1e9900 */
[----:B------:R-:W-:-:S03]  /*07d0*/  FFMA R8, R8, R7, R28 ;  /* 0x0000000708087223 */ /* 0x000fc6000000001c */
[----:B------:R-:W2:Y:S01]  /*07e0*/  LDG.E.CONSTANT R7, desc[UR8][R10.64+0xc] ;  /* 0x00000c080a077981 */ /* 0x000ea2000c1e9900 */
[----:B---3--:R-:W-:Y:S01]  /*07f0*/  FFMA R22, R22, R9, R8 ;  /* 0x0000000916167223 */ /* 0x008fe20000000008 */
[C---:B------:R-:W-:Y:S02]  /*0800*/  IMAD.WIDE R8, R0.reuse, 0x4, R24 ;  /* 0x0000000400087825 */ /* 0x040fe400078e0218 */
[----:B------:R-:W3:Y:S02]  /*0810*/  LDG.E.CONSTANT R24, desc[UR8][R24.64] ;  /* 0x0000000818187981 */ /* 0x000ee4000c1e9900 */
[----:B----4-:R-:W-:Y:S01]  /*0820*/  FFMA R28, R23, R26, R22 ;  /* 0x0000001a171c7223 */ /* 0x010fe20000000016 */
[----:B------:R-:W-:Y:S01]  /*0830*/  IMAD.WIDE R22, R0, 0x4, R8 ;  /* 0x0000000400167825 */ /* 0x000fe200078e0208 */
[----:B------:R0:W4:Y:S04]  /*0840*/  LDG.E.CONSTANT R15, desc[UR8][R8.64] ;  /* 0x00000008080f7981 */ /* 0x000128000c1e9900 */
[----:B------:R-:W4:Y:S04]  /*0850*/  LDG.E.CONSTANT R26, desc[UR8][R10.64+0x18] ;  /* 0x000018080a1a7981 */ /* 0x000f28000c1e9900 */
[----:B------:R-:W4:Y:S01]  /*0860*/  LDG.E.CONSTANT R22, desc[UR8][R22.64] ;  /* 0x0000000816167981 */ /* 0x000f22000c1e9900 */
[----:B------:R-:W-:Y:S01]  /*0870*/  UIADD3 UR5, UPT, UPT, UR5, 0x4, URZ ;  /* 0x0000000405057890 */ /* 0x000fe2000fffe0ff */
[----:B-----5:R-:W-:-:S04]  /*0880*/  FFMA R18, R27, R18, R28 ;  /* 0x000000121b127223 */ /* 0x020fc8000000001c */
[----:B--2---:R-:W-:Y:S01]  /*0890*/  FFMA R16, R29, R16, R18 ;  /* 0x000000101d107223 */ /* 0x004fe20000000012 */
[----:B------:R-:W-:Y:S01]  /*08a0*/  UISETP.NE.AND UP1, UPT, UR5, URZ, UPT ;  /* 0x000000ff0500728c */ /* 0x000fe2000bf25270 */
[----:B------:R-:W-:Y:S02]  /*08b0*/  IADD3 R6, PT, PT, R6, 0x10, RZ ;  /* 0x0000001006067810 */ /* 0x000fe40007ffe0ff */
[----:B------:R-:W-:Y:S01]  /*08c0*/  LEA R5, R0, R5, 0x4 ;  /* 0x0000000500057211 */ /* 0x000fe200078e20ff */
[----:B------:R-:W-:-:S04]  /*08d0*/  FFMA R14, R7, R14, R16 ;  /* 0x0000000e070e7223 */ /* 0x000fc80000000010 */
[----:B------:R-:W-:Y:S01]  /*08e0*/  FFMA R14, R19, R20, R14 ;  /* 0x00000014130e7223 */ /* 0x000fe2000000000e */
[----:B------:R-:W-:-:S03]  /*08f0*/  IADD3 R7, P0, PT, R10, 0x40, RZ ;  /* 0x000000400a077810 */ /* 0x000fc60007f1e0ff */
[----:B---3--:R-:W-:Y:S01]  /*0900*/  FFMA R17, R17, R24, R14 ;  /* 0x0000001811117223 */ /* 0x008fe2000000000e */
[----:B0-----:R-:W-:-:S03]  /*0910*/  IADD3.X R8, PT, PT, RZ, R11, RZ, P0, !PT ;  /* 0x0000000bff087210 */ /* 0x001fc600007fe4ff */
[----:B----4-:R-:W-:-:S04]  /*0920*/  FFMA R26, R26, R15, R17 ;  /* 0x0000000f1a1a7223 */ /* 0x010fc80000000011 */
[----:B------:R-:W-:Y:S01]  /*0930*/  FFMA R18, R21, R22, R26 ;  /* 0x0000001615127223 */ /* 0x000fe2000000001a */
[----:B------:R-:W-:Y:S06]  /*0940*/  BRA.U UP1, `(.L_x_69) ;  /* 0xfffffff901d47547 */ /* 0x000fec000b83ffff */
.L_x_68:
[----:B------:R-:W-:Y:S05]  /*0950*/  BRA.U !UP0, `(.L_x_67) ;  /* 0x0000000108f07547 */ /* 0x000fea000b800000 */
[----:B------:R-:W-:Y:S02]  /*0960*/  UISETP.NE.AND UP1, UPT, UR6, 0x1, UPT ;  /* 0x000000010600788c */ /* 0x000fe4000bf25270 */
[----:B------:R-:W-:-:S07]  /*0970*/  ULOP3.LUT UP0, URZ, UR4, 0x4, URZ, 0xc0, !UPT ;  /* 0x0000000404ff7892 */ /* 0x000fce000f80c0ff */
[----:B------:R-:W-:Y:S05]  /*0980*/  BRA.U !UP1, `(.L_x_70) ;  /* 0x0000000109907547 */ /* 0x000fea000b800000 */
[----:B------:R-:W1:Y:S01]  /*0990*/  LDC.64 R22, c[0x0][0x388] ;  /* 0x0000e200ff167b82 */ /* 0x000e620000000a00 */
[C---:B------:R-:W-:Y:S02]  /*09a0*/  IMAD R5, R6.reuse, R0, R3 ;  /* 0x0000000006057224 */ /* 0x040fe400078e0203 */
[----:B------:R-:W-:-:S05]  /*09b0*/  IMAD.WIDE.U32 R8, R6, 0x4, R12 ;  /* 0x0000000406087825 */ /* 0x000fca00078e000c */
[----:B------:R-:W0:Y:S04]  /*09c0*/  LDG.E.CONSTANT R7, desc[UR8][R8.64] ;  /* 0x0000000808077981 */ /* 0x000e28000c1e9900 */
[----:B------:R-:W2:Y:S04]  /*09d0*/  LDG.E.CONSTANT R24, desc[UR8][R8.64+0x4] ;  /* 0x0000040808187981 */ /* 0x000ea8000c1e9900 */
[----:B------:R-:W3:Y:S04]  /*09e0*/  LDG.E.CONSTANT R25, desc[UR8][R8.64+0x8] ;  /* 0x0000080808197981 */ /* 0x000ee8000c1e9900 */
[----:B------:R-:W4:Y:S01]  /*09f0*/  LDG.E.CONSTANT R27, desc[UR8][R8.64+0xc] ;  /* 0x00000c08081b7981 */ /* 0x000f22000c1e9900 */
[----:B-1----:R-:W-:-:S03]  /*0a00*/  IMAD.WIDE R22, R5, 0x4, R22 ;  /* 0x0000000405167825 */ /* 0x002fc600078e0216 */
[----:B------:R-:W5:Y:S04]  /*0a10*/  LDG.E.CONSTANT R28, desc[UR8][R8.64+0x10] ;  /* 0x00001008081c7981 */ /* 0x000f68000c1e9900 */
[----:B------:R-:W0:Y:S01]  /*0a20*/  LDG.E.CONSTANT R5, desc[UR8][R22.64] ;  /* 0x0000000816057981 */ /* 0x000e22000c1e9900 */
[----:B------:R-:W-:-:S05]  /*0a30*/  IMAD.WIDE R20, R0, 0x4, R22 ;  /* 0x0000000400147825 */ /* 0x000fca00078e0216 */
[----:B------:R1:W2:Y:S01]  /*0a40*/  LDG.E.CONSTANT R19, desc[UR8][R20.64] ;  /* 0x0000000814137981 */ /* 0x0002a2000c1e9900 */
[----:B------:R-:W-:-:S05]  /*0a50*/  IMAD.WIDE R16, R0, 0x4, R20 ;  /* 0x0000000400107825 */ /* 0x000fca00078e0214 */
[----:B------:R1:W3:Y:S01]  /*0a60*/  LDG.E.CONSTANT R26, desc[UR8][R16.64] ;  /* 0x00000008101a7981 */ /* 0x0002e2000c1e9900 */
[----:B------:R-:W-:-:S04]  /*0a70*/  IMAD.WIDE R14, R0, 0x4, R16 ;  /* 0x00000004000e7825 */ /* 0x000fc800078e0210 */
[C---:B------:R-:W-:Y:S02]  /*0a80*/  IMAD.WIDE R10, R0.reuse, 0x4, R14 ;  /* 0x00000004000a7825 */ /* 0x040fe400078e020e */
[----:B------:R-:W4:Y:S02]  /*0a90*/  LDG.E.CONSTANT R14, desc[UR8][R14.64] ;  /* 0x000000080e0e7981 */ /* 0x000f24000c1e9900 */
[C---:B-1----:R-:W-:Y:S02]  /*0aa0*/  IMAD.WIDE R20, R0.reuse, 0x4, R10 ;  /* 0x0000000400147825 */ /* 0x042fe400078e020a */
[----:B------:R-:W5:Y:S02]  /*0ab0*/  LDG.E.CONSTANT R11, desc[UR8][R10.64] ;  /* 0x000000080a0b7981 */ /* 0x000f64000c1e9900 */
[C---:B------:R-:W-:Y:S02]  /*0ac0*/  IMAD.WIDE R22, R0.reuse, 0x4, R20 ;  /* 0x0000000400167825 */ /* 0x040fe400078e0214 */
[----:B------:R-:W5:Y:S04]  /*0ad0*/  LDG.E.CONSTANT R15, desc[UR8][R8.64+0x1c] ;  /* 0x00001c08080f7981 */ /* 0x000f68000c1e9900 */
[----:B------:R-:W5:Y:S01]  /*0ae0*/  LDG.E.CONSTANT R21, desc[UR8][R20.64] ;  /* 0x0000000814157981 */ /* 0x000f62000c1e9900 */
[----:B------:R-:W-:-:S03]  /*0af0*/  IMAD.WIDE R16, R0, 0x4, R22 ;  /* 0x0000000400107825 */ /* 0x000fc600078e0216 */
[----:B------:R-:W5:Y:S04]  /*0b00*/  LDG.E.CONSTANT R10, desc[UR8][R8.64+0x14] ;  /* 0x00001408080a7981 */ /* 0x000f68000c1e9900 */
[----:B------:R-:W5:Y:S04]  /*0b10*/  LDG.E.CONSTANT R29, desc[UR8][R22.64] ;  /* 0x00000008161d7981 */ /* 0x000f68000c1e9900 */
[----:B------:R-:W5:Y:S04]  /*0b20*/  LDG.E.CONSTANT R20, desc[UR8][R8.64+0x18] ;  /* 0x0000180808147981 */ /* 0x000f68000c1e9900 */
[----:B------:R-:W5:Y:S01]  /*0b30*/  LDG.E.CONSTANT R16, desc[UR8][R16.64] ;  /* 0x0000000810107981 */ /* 0x000f62000c1e9900 */
[----:B------:R-:W-:Y:S01]  /*0b40*/  IADD3 R6, PT, PT, R6, 0x8, RZ ;  /* 0x0000000806067810 */ /* 0x000fe20007ffe0ff */
[----:B0-----:R-:W-:-:S04]  /*0b50*/  FFMA R5, R7, R5, R18 ;  /* 0x0000000507057223 */ /* 0x001fc80000000012 */
[----:B--2---:R-:W-:-:S04]  /*0b60*/  FFMA R24, R24, R19, R5 ;  /* 0x0000001318187223 */ /* 0x004fc80000000005 */
[----:B---3--:R-:W-:-:S04]  /*0b70*/  FFMA R24, R25, R26, R24 ;  /* 0x0000001a19187223 */ /* 0x008fc80000000018 */
[----:B----4-:R-:W-:-:S04]  /*0b80*/  FFMA R27, R27, R14, R24 ;  /* 0x0000000e1b1b7223 */ /* 0x010fc80000000018 */
[----:B-----5:R-:W-:-:S04]  /*0b90*/  FFMA R11, R28, R11, R27 ;  /* 0x0000000b1c0b7223 */ /* 0x020fc8000000001b */
[----:B------:R-:W-:-:S04]  /*0ba0*/  FFMA R11, R10, R21, R11 ;  /* 0x000000150a0b7223 */ /* 0x000fc8000000000b */
[----:B------:R-:W-:-:S04]  /*0bb0*/  FFMA R20, R20, R29, R11 ;  /* 0x0000001d14147223 */ /* 0x000fc8000000000b */
[----:B------:R-:W-:-:S07]  /*0bc0*/  FFMA R18, R15, R16, R20 ;  /* 0x000000100f127223 */ /* 0x000fce0000000014 */
.L_x_70:
[----:B------:R-:W-:Y:S05]  /*0bd0*/  BRA.U UP0, `(.L_x_67) ;  /* 0x0000000100507547 */ /* 0x000fea000b800000 */
        /* <DEDUP_REMOVED lines=20> */
.L_x_67:
        /* <DEDUP_REMOVED lines=12> */
.L_x_73:
[----:B------:R-:W1:Y:S01]  /*0de0*/  LDC.64 R24, c[0x0][0x388] ;  /* 0x0000e200ff187b82 */ /* 0x000e620000000a00 */
[----:B------:R-:W-:-:S05]  /*0df0*/  IMAD.WIDE.U32 R14, R6, 0x4, R12 ;  /* 0x00000004060e7825 */ /* 0x000fca00078e000c */
[----:B------:R-:W0:Y:S04]  /*0e00*/  LDG.E.CONSTANT R19, desc[UR8][R14.64] ;  /* 0x000000080e137981 */ /* 0x000e28000c1e9900 */
[----:B------:R-:W2:Y:S04]  /*0e10*/  LDG.E.CONSTANT R16, desc[UR8][R14.64+0x4] ;  /* 0x000004080e107981 */ /* 0x000ea8000c1e9900 */
[----:B------:R-:W3:Y:S04]  /*0e20*/  LDG.E.CONSTANT R11, desc[UR8][R14.64+0x8] ;  /* 0x000008080e0b7981 */ /* 0x000ee8000c1e9900 */
[----:B------:R-:W4:Y:S01]  /*0e30*/  LDG.E.CONSTANT R10, desc[UR8][R14.64+0xc] ;  /* 0x00000c080e0a7981 */ /* 0x000f22000c1e9900 */
[----:B-1----:R-:W-:-:S04]  /*0e40*/  IMAD.WIDE R24, R5, 0x4, R24 ;  /* 0x0000000405187825 */ /* 0x002fc800078e0218 */
[C---:B------:R-:W-:Y:S02]  /*0e50*/  IMAD.WIDE R28, R0.reuse, 0x4, R24 ;  /* 0x00000004001c7825 */ /* 0x040fe400078e0218 */
[----:B------:R-:W0:Y:S04]  /*0e60*/  LDG.E.CONSTANT R24, desc[UR8][R24.64] ;  /* 0x0000000818187981 */ /* 0x000e28000c1e9900 */
[----:B------:R-:W2:Y:S01]  /*0e70*/  LDG.E.CONSTANT R17, desc[UR8][R28.64] ;  /* 0x000000081c117981 */ /* 0x000ea2000c1e9900 */
[----:B------:R-:W-:-:S05]  /*0e80*/  IMAD.WIDE R26, R0, 0x4, R28 ;  /* 0x00000004001a7825 */ /* 0x000fca00078e021c */
[----:B------:R-:W3:Y:S01]  /*0e90*/  LDG.E.CONSTANT R22, desc[UR8][R26.64] ;  /* 0x000000081a167981 */ /* 0x000ee2000c1e9900 */
[----:B------:R-:W-:-:S03]  /*0ea0*/  IMAD.WIDE R20, R0, 0x4, R26 ;  /* 0x0000000400147825 */ /* 0x000fc600078e021a */
[----:B------:R-:W5:Y:S04]  /*0eb0*/  LDG.E.CONSTANT R29, desc[UR8][R14.64+0x10] ;  /* 0x000010080e1d7981 */ /* 0x000f68000c1e9900 */
[----:B------:R1:W4:Y:S02]  /*0ec0*/  LDG.E.CONSTANT R23, desc[UR8][R20.64] ;  /* 0x0000000814177981 */ /* 0x000324000c1e9900 */
[----:B-1----:R-:W-:-:S05]  /*0ed0*/  IMAD.WIDE R20, R0, 0x4, R20 ;  /* 0x0000000400147825 */ /* 0x002fca00078e0214 */
[----:B------:R-:W5:Y:S01]  /*0ee0*/  LDG.E.CONSTANT R26, desc[UR8][R20.64] ;  /* 0x00000008141a7981 */ /* 0x000f62000c1e9900 */
[----:B0-----:R-:W-:Y:S01]  /*0ef0*/  FFMA R19, R19, R24, R18 ;  /* 0x0000001813137223 */ /* 0x001fe20000000012 */
[----:B------:R-:W-:Y:S02]  /*0f00*/  IMAD.WIDE R24, R0, 0x4, R20 ;  /* 0x0000000400187825 */ /* 0x000fe400078e0214 */
[----:B------:R-:W5:Y:S02]  /*0f10*/  LDG.E.CONSTANT R18, desc[UR8][R14.64+0x14] ;  /* 0x000014080e127981 */ /* 0x000f64000c1e9900 */
[----:B--2---:R-:W-:Y:S02]  /*0f20*/  FFMA R28, R16, R17, R19 ;  /* 0x00000011101c7223 */ /* 0x004fe40000000013 */
[----:B------:R-:W2:Y:S01]  /*0f30*/  LDG.E.CONSTANT R19, desc[UR8][R24.64] ;  /* 0x0000000818137981 */ /* 0x000ea2000c1e9900 */
[----:B------:R-:W-:-:S04]  /*0f40*/  IMAD.WIDE R16, R0, 0x4, R24 ;  /* 0x0000000400107825 */ /* 0x000fc800078e0218 */
[----:B---3--:R-:W-:Y:S02]  /*0f50*/  FFMA R27, R11, R22, R28 ;  /* 0x000000160b1b7223 */ /* 0x008fe4000000001c */
[----:B------:R0:W3:Y:S04]  /*0f60*/  LDG.E.CONSTANT R11, desc[UR8][R16.64] ;  /* 0x00000008100b7981 */ /* 0x0000e8000c1e9900 */
[----:B------:R-:W3:Y:S04]  /*0f70*/  LDG.E.CONSTANT R22, desc[UR8][R14.64+0x18] ;  /* 0x000018080e167981 */ /* 0x000ee8000c1e9900 */
[----:B------:R-:W3:Y:S01]  /*0f80*/  LDG.E.CONSTANT R24, desc[UR8][R14.64+0x20] ;  /* 0x000020080e187981 */ /* 0x000ee2000c1e9900 */
[----:B0-----:R-:W-:-:S04]  /*0f90*/  IMAD.WIDE R16, R0, 0x4, R16 ;  /* 0x0000000400107825 */ /* 0x001fc800078e0210 */
[----:B----4-:R-:W-:Y:S02]  /*0fa0*/  FFMA R28, R10, R23, R27 ;  /* 0x000000170a1c7223 */ /* 0x010fe4000000001b */
[----:B------:R-:W4:Y:S01]  /*0fb0*/  LDG.E.CONSTANT R23, desc[UR8][R14.64+0x1c] ;  /* 0x00001c080e177981 */ /* 0x000f22000c1e9900 */
[----:B------:R-:W-:-:S03]  /*0fc0*/  IMAD.WIDE R20, R0, 0x4, R16 ;  /* 0x0000000400147825 */ /* 0x000fc600078e0210 */
[----:B------:R-:W4:Y:S04]  /*0fd0*/  LDG.E.CONSTANT R10, desc[UR8][R16.64] ;  /* 0x00000008100a7981 */ /* 0x000f28000c1e9900 */
[----:B------:R0:W4:Y:S01]  /*0fe0*/  LDG.E.CONSTANT R25, desc[UR8][R20.64] ;  /* 0x0000000814197981 */ /* 0x000122000c1e9900 */
[----:B-----5:R-:W-:-:S03]  /*0ff0*/  FFMA R29, R29, R26, R28 ;  /* 0x0000001a1d1d7223 */ /* 0x020fc6000000001c */
[----:B------:R-:W5:Y:S01]  /*1000*/  LDG.E.CONSTANT R26, desc[UR8][R14.64+0x24] ;  /* 0x000024080e1a7981 */ /* 0x000f62000c1e9900 */
[----:B0-----:R-:W-:-:S05]  /*1010*/  IMAD.WIDE R20, R0, 0x4, R20 ;  /* 0x0000000400147825 */ /* 0x001fca00078e0214 */
[----:B------:R0:W5:Y:S01]  /*1020*/  LDG.E.CONSTANT R27, desc[UR8][R20.64] ;  /* 0x00000008141b7981 */ /* 0x000162000c1e9900 */
[----:B------:R-:W-:-:S04]  /*1030*/  IMAD.WIDE R16, R0, 0x4, R20 ;  /* 0x0000000400107825 */ /* 0x000fc800078e0214 */
[----:B--2---:R-:W-:Y:S01]  /*1040*/  FFMA R29, R18, R19, R29 ;  /* 0x00000013121d7223 */ /* 0x004fe2000000001d */
[----:B------:R-:W-:Y:S02]  /*1050*/  IMAD.WIDE R18, R0, 0x4, R16 ;  /* 0x0000000400127825 */ /* 0x000fe400078e0210 */
[----:B------:R-:W2:Y:S02]  /*1060*/  LDG.E.CONSTANT R16, desc[UR8][R16.64] ;  /* 0x0000000810107981 */ /* 0x000ea4000c1e9900 */
[----:B---3--:R-:W-:Y:S01]  /*1070*/  FFMA R22, R22, R11, R29 ;  /* 0x0000000b16167223 */ /* 0x008fe2000000001d */
[C---:B------:R-:W-:Y:S01]  /*1080*/  IMAD.WIDE R28, R0.reuse, 0x4, R18 ;  /* 0x00000004001c7825 */ /* 0x040fe200078e0212 */
[----:B------:R-:W2:Y:S04]  /*1090*/  LDG.E.CONSTANT R17, desc[UR8][R14.64+0x28] ;  /* 0x000028080e117981 */ /* 0x000ea8000c1e9900 */
[----:B------:R-:W3:Y:S01]  /*10a0*/  LDG.E.CONSTANT R18, desc[UR8][R18.64] ;  /* 0x0000000812127981 */ /* 0x000ee2000c1e9900 */
[----:B----4-:R-:W-:Y:S01]  /*10b0*/  FFMA R23, R23, R10, R22 ;  /* 0x0000000a17177223 */ /* 0x010fe20000000016 */
[----:B------:R-:W-:-:S02]  /*10c0*/  IMAD.WIDE R10, R0, 0x4, R28 ;  /* 0x00000004000a7825 */ /* 0x000fc400078e021c */
[----:B------:R-:W4:Y:S02]  /*10d0*/  LDG.E.CONSTANT R28, desc[UR8][R28.64] ;  /* 0x000000081c1c7981 */ /* 0x000f24000c1e9900 */
[----:B------:R-:W-:Y:S02]  /*10e0*/  FFMA R23, R24, R25, R23 ;  /* 0x0000001918177223 */ /* 0x000fe40000000017 */
[----:B------:R-:W3:Y:S01]  /*10f0*/  LDG.E.CONSTANT R25, desc[UR8][R14.64+0x2c] ;  /* 0x00002c080e197981 */ /* 0x000ee2000c1e9900 */
[----:B0-----:R-:W-:-:S03]  /*1100*/  IMAD.WIDE R20, R0, 0x4, R10 ;  /* 0x0000000400147825 */ /* 0x001fc600078e020a */
[----:B------:R5:W4:Y:S04]  /*1110*/  LDG.E.CONSTANT R10, desc[UR8][R10.64] ;  /* 0x000000080a0a7981 */ /* 0x000b28000c1e9900 */
[----:B------:R-:W4:Y:S04]  /*1120*/  LDG.E.CONSTANT R24, desc[UR8][R14.64+0x34] ;  /* 0x000034080e187981 */ /* 0x000f28000c1e9900 */
[----:B------:R-:W4:Y:S01]  /*1130*/  LDG.E.CONSTANT R19, desc[UR8][R20.64] ;  /* 0x0000000814137981 */ /* 0x000f22000c1e9900 */
[----:B-----5:R-:W-:-:S03]  /*1140*/  FFMA R11, R26, R27, R23 ;  /* 0x0000001b1a0b7223 */ /* 0x020fc60000000017 */
[----:B------:R-:W4:Y:S01]  /*1150*/  LDG.E.CONSTANT R27, desc[UR8][R14.64+0x30] ;  /* 0x000030080e1b7981 */ /* 0x000f22000c1e9900 */
[----:B------:R-:W-:-:S03]  /*1160*/  IMAD.WIDE R22, R0, 0x4, R20 ;  /* 0x0000000400167825 */ /* 0x000fc600078e0214 */
[----:B------:R-:W5:Y:S04]  /*1170*/  LDG.E.CONSTANT R26, desc[UR8][R14.64+0x38] ;  /* 0x000038080e1a7981 */ /* 0x000f68000c1e9900 */
[----:B------:R-:W5:Y:S04]  /*1180*/  LDG.E.CONSTANT R22, desc[UR8][R22.64] ;  /* 0x0000000816167981 */ /* 0x000f68000c1e9900 */
[----:B------:R-:W5:Y:S01]  /*1190*/  LDG.E.CONSTANT R29, desc[UR8][R14.64+0x3c] ;  /* 0x00003c080e1d7981 */ /* 0x000f62000c1e9900 */
[----:B------:R-:W-:-:S04]  /*11a0*/  IADD3 R9, PT, PT, R9, 0x10, RZ ;  /* 0x0000001009097810 */ /* 0x000fc80007ffe0ff */
[----:B------:R-:W-:Y:S02]  /*11b0*/  ISETP.NE.AND P0, PT, R9, RZ, PT ;  /* 0x000000ff0900720c */ /* 0x000fe40003f05270 */
[----:B------:R-:W-:Y:S02]  /*11c0*/  IADD3 R6, PT, PT, R6, 0x10, RZ ;  /* 0x0000001006067810 */ /* 0x000fe40007ffe0ff */
[----:B------:R-:W-:Y:S01]  /*11d0*/  LEA R5, R0, R5, 0x4 ;  /* 0x0000000500057211 */ /* 0x000fe200078e20ff */
[----:B--2---:R-:W-:-:S04]  /*11e0*/  FFMA R16, R17, R16, R11 ;  /* 0x0000001011107223 */ /* 0x004fc8000000000b */
[----:B---3--:R-:W-:-:S04]  /*11f0*/  FFMA R16, R25, R18, R16 ;  /* 0x0000001219107223 */ /* 0x008fc80000000010 */
[----:B----4-:R-:W-:-:S04]  /*1200*/  FFMA R27, R27, R28, R16 ;  /* 0x0000001c1b1b7223 */ /* 0x010fc80000000010 */
[----:B------:R-:W-:-:S04]  /*1210*/  FFMA R27, R24, R10, R27 ;  /* 0x0000000a181b7223 */ /* 0x000fc8000000001b */
[----:B-----5:R-:W-:-:S04]  /*1220*/  FFMA R19, R26, R19, R27 ;  /* 0x000000131a137223 */ /* 0x020fc8000000001b */
[----:B------:R-:W-:Y:S01]  /*1230*/  FFMA R18, R29, R22, R19 ;  /* 0x000000161d127223 */ /* 0x000fe20000000013 */
[----:B------:R-:W-:Y:S06]  /*1240*/  @P0 BRA `(.L_x_73) ;  /* 0xfffffff800e40947 */ /* 0x000fec000383ffff */
.L_x_72:
        /* <DEDUP_REMOVED lines=12> */
[----:B------:R-:W0:Y:S01]  /*1310*/  LDG.E.CONSTANT R19, desc[UR8][R28.64] ;  /* 0x000000081c137981 */ /* 0x000e22000c1e9900 */
[----:B------:R-:W-:-:S04]  /*1320*/  IMAD.WIDE R22, R0, 0x4, R28 ;  /* 0x0000000400167825 */ /* 0x000fc800078e021c */
[C---:B------:R-:W-:Y:S02]  /*1330*/  IMAD.WIDE R10, R0.reuse, 0x4, R22 ;  /* 0x00000004000a7825 */ /* 0x040fe400078e0216 */
[----:B------:R-:W2:Y:S02]  /*1340*/  LDG.E.CONSTANT R22, desc[UR8][R22.64] ;  /* 0x0000000816167981 */ /* 0x000ea4000c1e9900 */
[C---:B------:R-:W-:Y:S02]  /*1350*/  IMAD.WIDE R14, R0.reuse, 0x4, R10 ;  /* 0x00000004000e7825 */ /* 0x040fe400078e020a */
[----:B------:R1:W3:Y:S04]  /*1360*/  LDG.E.CONSTANT R25, desc[UR8][R10.64] ;  /* 0x000000080a197981 */ /* 0x0002e8000c1e9900 */
[----:B------:R-:W4:Y:S01]  /*1370*/  LDG.E.CONSTANT R28, desc[UR8][R8.64+0xc] ;  /* 0x00000c08081c7981 */ /* 0x000f22000c1e9900 */
[----:B------:R-:W-:-:S03]  /*1380*/  IMAD.WIDE R16, R0, 0x4, R14 ;  /* 0x0000000400107825 */ /* 0x000fc600078e020e */
[----:B------:R-:W4:Y:S01]  /*1390*/  LDG.E.CONSTANT R15, desc[UR8][R14.64] ;  /* 0x000000080e0f7981 */ /* 0x000f22000c1e9900 */
[----:B------:R-:W-:-:S03]  /*13a0*/  IMAD.WIDE R20, R0, 0x4, R16 ;  /* 0x0000000400147825 */ /* 0x000fc600078e0210 */
[----:B------:R-:W5:Y:S04]  /*13b0*/  LDG.E.CONSTANT R29, desc[UR8][R8.64+0x10] ;  /* 0x00001008081d7981 */ /* 0x000f68000c1e9900 */
[----:B------:R-:W5:Y:S04]  /*13c0*/  LDG.E.CONSTANT R16, desc[UR8][R16.64] ;  /* 0x0000000810107981 */ /* 0x000f68000c1e9900 */
[----:B------:R-:W5:Y:S04]  /*13d0*/  LDG.E.CONSTANT R14, desc[UR8][R8.64+0x14] ;  /* 0x00001408080e7981 */ /* 0x000f68000c1e9900 */
[----:B------:R-:W5:Y:S01]  /*13e0*/  LDG.E.CONSTANT R17, desc[UR8][R8.64+0x1c] ;  /* 0x00001c0808117981 */ /* 0x000f62000c1e9900 */
[----:B0-----:R-:W-:Y:S01]  /*13f0*/  FFMA R27, R27, R19, R18 ;  /* 0x000000131b1b7223 */ /* 0x001fe20000000012 */
[----:B------:R-:W-:-:S02]  /*1400*/  IMAD.WIDE R18, R0, 0x4, R20 ;  /* 0x0000000400127825 */ /* 0x000fc400078e0214 */
[----:B------:R-:W5:Y:S02]  /*1410*/  LDG.E.CONSTANT R21, desc[UR8][R20.64] ;  /* 0x0000000814157981 */ /* 0x000f64000c1e9900 */
[----:B-1----:R-:W-:Y:S02]  /*1420*/  IMAD.WIDE R10, R0, 0x4, R18 ;  /* 0x00000004000a7825 */ /* 0x002fe400078e0212 */
[----:B------:R-:W5:Y:S04]  /*1430*/  LDG.E.CONSTANT R23, desc[UR8][R18.64] ;  /* 0x0000000812177981 */ /* 0x000f68000c1e9900 */
[----:B------:R-:W5:Y:S04]  /*1440*/  LDG.E.CONSTANT R10, desc[UR8][R10.64] ;  /* 0x000000080a0a7981 */ /* 0x000f68000c1e9900 */
[----:B------:R-:W5:Y:S01]  /*1450*/  LDG.E.CONSTANT R18, desc[UR8][R8.64+0x18] ;  /* 0x0000180808127981 */ /* 0x000f62000c1e9900 */
[----:B--2---:R-:W-:-:S04]  /*1460*/  FFMA R5, R5, R22, R27 ;  /* 0x0000001605057223 */ /* 0x004fc8000000001b */
[----:B---3--:R-:W-:-:S04]  /*1470*/  FFMA R5, R26, R25, R5 ;  /* 0x000000191a057223 */ /* 0x008fc80000000005 */
[----:B----4-:R-:W-:-:S04]  /*1480*/  FFMA R28, R28, R15, R5 ;  /* 0x0000000f1c1c7223 */ /* 0x010fc80000000005 */
[----:B-----5:R-:W-:Y:S01]  /*1490*/  FFMA R29, R29, R16, R28 ;  /* 0x000000101d1d7223 */ /* 0x020fe2000000001c */
[----:B------:R-:W-:-:S03]  /*14a0*/  IADD3 R6, PT, PT, R6, 0x8, RZ ;  /* 0x0000000806067810 */ /* 0x000fc60007ffe0ff */
[----:B------:R-:W-:-:S04]  /*14b0*/  FFMA R21, R14, R21, R29 ;  /* 0x000000150e157223 */ /* 0x000fc8000000001d */
[----:B------:R-:W-:-:S04]  /*14c0*/  FFMA R14, R18, R23, R21 ;  /* 0x00000017120e7223 */ /* 0x000fc80000000015 */
[----:B------:R-:W-:-:S07]  /*14d0*/  FFMA R18, R17, R10, R14 ;  /* 0x0000000a11127223 */ /* 0x000fce000000000e */
.L_x_74:
        /* <DEDUP_REMOVED lines=25> */
.L_x_75:
[----:B------:R-:W-:Y:S05]  /*1670*/  @!P1 BRA `(.L_x_71) ;  /* 0x0000000000509947 */ /* 0x000fea0003800000 */
[----:B------:R-:W1:Y:S01]  /*1680*/  LDCU.64 UR4, c[0x0][0x380] ;  /* 0x00007000ff0477ac */ /* 0x000e620008000a00 */
[----:B------:R-:W2:Y:S01]  /*1690*/  LDC.64 R8, c[0x0][0x388] ;  /* 0x0000e200ff087b82 */ /* 0x000ea20000000a00 */
[----:B------:R-:W-:-:S04]  /*16a0*/  IMAD.WIDE.U32 R10, R6, 0x4, RZ ;  /* 0x00000004060a7825 */ /* 0x000fc800078e00ff */
[----:B------:R-:W-:-:S03]  /*16b0*/  IMAD.WIDE R10, R4, 0x4, R10 ;  /* 0x00000004040a7825 */ /* 0x000fc600078e020a */
[----:B-1----:R-:W-:Y:S02]  /*16c0*/  IADD3 R12, P0, PT, R10, UR4, RZ ;  /* 0x000000040a0c7c10 */ /* 0x002fe4000ff1e0ff */
[----:B------:R-:W-:Y:S02]  /*16d0*/  IADD3 R10, PT, PT, -R7, RZ, RZ ;  /* 0x000000ff070a7210 */ /* 0x000fe40007ffe1ff */
[----:B------:R-:W-:Y:S01]  /*16e0*/  IADD3.X R13, PT, PT, R11, UR5, RZ, P0, !PT ;  /* 0x000000050b0d7c10 */ /* 0x000fe200087fe4ff */
[----:B------:R-:W-:-:S08]  /*16f0*/  IMAD R11, R6, R0, R3 ;  /* 0x00000000060b7224 */ /* 0x000fd000078e0203 */
.L_x_76:
[----:B--2---:R-:W-:Y:S01]  /*1700*/  IMAD.WIDE R4, R11, 0x4, R8 ;  /* 0x000000040b047825 */ /* 0x004fe200078e0208 */
[----:B------:R-:W-:Y:S02]  /*1710*/  MOV R7, R13 ;  /* 0x0000000d00077202 */ /* 0x000fe40000000f00 */
[----:B------:R-:W-:-:S03]  /*1720*/  MOV R6, R12 ;  /* 0x0000000c00067202 */ /* 0x000fc60000000f00 */
[----:B------:R-:W0:Y:S04]  /*1730*/  LDG.E.CONSTANT R4, desc[UR8][R4.64] ;  /* 0x0000000804047981 */ /* 0x000e28000c1e9900 */
[----:B------:R-:W0:Y:S01]  /*1740*/  LDG.E.CONSTANT R7, desc[UR8][R6.64] ;  /* 0x0000000806077981 */ /* 0x000e22000c1e9900 */
[----:B------:R-:W-:-:S04]  /*1750*/  IADD3 R10, PT, PT, R10, 0x1, RZ ;  /* 0x000000010a0a7810 */ /* 0x000fc80007ffe0ff */
[----:B------:R-:W-:Y:S02]  /*1760*/  ISETP.NE.AND P0, PT, R10, RZ, PT ;  /* 0x000000ff0a00720c */ /* 0x000fe40003f05270 */
[----:B------:R-:W-:Y:S02]  /*1770*/  IADD3 R12, P1, PT, R12, 0x4, RZ ;  /* 0x000000040c0c7810 */ /* 0x000fe40007f3e0ff */
[----:B------:R-:W-:Y:S02]  /*1780*/  IADD3 R11, PT, PT, R11, R0, RZ ;  /* 0x000000000b0b7210 */ /* 0x000fe40007ffe0ff */
[----:B------:R-:W-:Y:S01]  /*1790*/  IADD3.X R13, PT, PT, RZ, R13, RZ, P1, !PT ;  /* 0x0000000dff0d7210 */ /* 0x000fe20000ffe4ff */
[----:B0-----:R-:W-:-:S06]  /*17a0*/  FFMA R18, R7, R4, R18 ;  /* 0x0000000407127223 */ /* 0x001fcc0000000012 */
[----:B------:R-:W-:Y:S05]  /*17b0*/  @P0 BRA `(.L_x_76) ;  /* 0xfffffffc00d00947 */ /* 0x000fea000383ffff */
.L_x_71:
        /* <DEDUP_REMOVED lines=9> */
.L_x_77:
        /* <DEDUP_REMOVED lines=11> */
.L_x_120:


//--------------------- .text._Z36hidden_layer_kernel_batch_vectorizedPKfS0_S0_Pfiii --------------------------
	.section	.text._Z36hidden_layer_kernel_batch_vectorizedPKfS0_S0_Pfiii,"ax",@progbits
	.align	128
        .global         _Z36hidden_layer_kernel_batch_vectorizedPKfS0_S0_Pfiii
        .type           _Z36hidden_layer_kernel_batch_vectorizedPKfS0_S0_Pfiii,@function
        .size           _Z36hidden_layer_kernel_batch_vectorizedPKfS0_S0_Pfiii,(.L_x_121 - _Z36hidden_layer_kernel_batch_vectorizedPKfS0_S0_Pfiii)
        .other          _Z36hidden_layer_kernel_batch_vectorizedPKfS0_S0_Pfiii,@"STO_CUDA_ENTRY STV_DEFAULT"
_Z36hidden_layer_kernel_batch_vectorizedPKfS0_S0_Pfiii:
.text._Z36hidden_layer_kernel_batch_vectorizedPKfS0_S0_Pfiii:
[----:B------:R-:W-:Y:S01]  /*0000*/  LDC R1, c[0x0][0x37c] ;  /* 0x0000df00ff017b82 */ /* 0x000fe20000000800 */
[----:B------:R-:W0:Y:S07]  /*0010*/  S2R R9, SR_TID.X ;  /* 0x0000000000097919 */ /* 0x000e2e0000002100 */
[----:B------:R-:W0:Y:S01]  /*0020*/  LDC R0, c[0x0][0x3a4] ;  /* 0x0000e900ff007b82 */ /* 0x000e220000000800 */
[----:B------:R-:W1:Y:S01]  /*0030*/  LDCU.64 UR6, c[0x0][0x358] ;  /* 0x00006b00ff0677ac */ /* 0x000e620008000a00 */
[----:B------:R-:W2:Y:S01]  /*0040*/  LDCU UR5, c[0x0][0x3a8] ;  /* 0x00007500ff0577ac */ /* 0x000ea20008000800 */
[----:B0-----:R-:W-:-:S13]  /*0050*/  ISETP.GE.AND P0, PT, R9, R0, PT ;  /* 0x000000000900720c */ /* 0x001fda0003f06270 */
[----:B------:R-:W0:Y:S02]  /*0060*/  @!P0 LDC.64 R2, c[0x0][0x390] ;  /* 0x0000e400ff028b82 */ /* 0x000e240000000a00 */
[----:B0-----:R-:W-:-:S06]  /*0070*/  @!P0 IMAD.WIDE.U32 R2, R9, 0x4, R2 ;  /* 0x0000000409028825 */ /* 0x001fcc00078e0002 */
[----:B-1----:R-:W3:Y:S01]  /*0080*/  @!P0 LDG.E.CONSTANT R2, desc[UR6][R2.64] ;  /* 0x0000000602028981 */ /* 0x002ee2000c1e9900 */
[----:B------:R-:W0:Y:S01]  /*0090*/  S2UR UR4, SR_CTAID.X ;  /* 0x00000000000479c3 */ /* 0x000e220000002500 */
[----:B--2---:R-:W-:Y:S01]  /*00a0*/  IMAD R6, R0, UR5, RZ ;  /* 0x0000000500067c24 */ /* 0x004fe2000f8e02ff */
[----:B------:R-:W1:Y:S06]  /*00b0*/  @!P0 S2R R5, SR_CgaCtaId ;  /* 0x0000000000058919 */ /* 0x000e6c0000008800 */
[----:B------:R-:W0:Y:S02]  /*00c0*/  LDC R4, c[0x0][0x360] ;  /* 0x0000d800ff047b82 */ /* 0x000e240000000800 */
[----:B0-----:R-:W-:Y:S01]  /*00d0*/  IMAD R7, R4, UR4, R9 ;  /* 0x0000000404077c24 */ /* 0x001fe2000f8e0209 */
[----:B------:R-:W-:-:S04]  /*00e0*/  @!P0 MOV R4, 0x400 ;  /* 0x0000040000048802 */ /* 0x000fc80000000f00 */
[----:B-1----:R-:W-:Y:S02]  /*00f0*/  @!P0 LEA R4, R5, R4, 0x18 ;  /* 0x0000000405048211 */ /* 0x002fe400078ec0ff */
[----:B------:R-:W-:Y:S02]  /*0100*/  ISETP.GE.AND P1, PT, R7, R6, PT ;  /* 0x000000060700720c */ /* 0x000fe40003f26270 */
[----:B------:R-:W-:-:S05]  /*0110*/  @!P0 LEA R5, R9, R4, 0x2 ;  /* 0x0000000409058211 */ /* 0x000fca00078e10ff */
[----:B---3--:R0:W-:Y:S01]  /*0120*/  @!P0 STS [R5], R2 ;  /* 0x0000000205008388 */ /* 0x0081e20000000800 */
        /* <DEDUP_REMOVED lines=9> */
[----:B-1----:R-:W-:-:S06]  /*01c0*/  IADD3 R2, PT, PT, R4, 0xffffffe, RZ ;  /* 0x0ffffffe04027810 */ /* 0x002fcc0007ffe0ff */
[----:B------:R0:W1:Y:S02]  /*01d0*/  F2I.FTZ.U32.TRUNC.NTZ R3, R2 ;  /* 0x0000000200037305 */ /* 0x000064000021f000 */
[----:B0-----:R-:W-:Y:S01]  /*01e0*/  HFMA2 R2, -RZ, RZ, 0, 0 ;  /* 0x00000000ff027431 */ /* 0x001fe200000001ff */
[----:B-1----:R-:W-:-:S05]  /*01f0*/  IADD3 R6, PT, PT, RZ, -R3, RZ ;  /* 0x80000003ff067210 */ /* 0x002fca0007ffe0ff */
        /* <DEDUP_REMOVED lines=12> */
[----:B------:R-:W-:Y:S01]  /*02c0*/  ISETP.NE.AND P2, PT, R0, RZ, PT ;  /* 0x000000ff0000720c */ /* 0x000fe20003f45270 */
[----:B------:R-:W0:Y:S10]  /*02d0*/  LDC R5, c[0x0][0x3a0] ;  /* 0x0000e800ff057b82 */ /* 0x000e340000000800 */
[----:B------:R-:W-:-:S04]  /*02e0*/  @P0 IADD3 R3, PT, PT, R3, 0x1, RZ ;  /* 0x0000000103030810 */ /* 0x000fc80007ffe0ff */
[----:B------:R-:W-:-:S04]  /*02f0*/  MOV R4, R3 ;  /* 0x0000000300047202 */ /* 0x000fc80000000f00 */
[----:B------:R-:W-:Y:S02]  /*0300*/  @!P1 IADD3 R4, PT, PT, -R4, RZ, RZ ;  /* 0x000000ff04049210 */ /* 0x000fe40007ffe1ff */
[----:B------:R-:W-:Y:S02]  /*0310*/  @!P2 LOP3.LUT R4, RZ, R0, RZ, 0x33, !PT ;  /* 0x00000000ff04a212 */ /* 0x000fe400078e33ff */
[----:B0-----:R-:W-:-:S03]  /*0320*/  ISETP.GE.AND P0, PT, R5, 0x2, PT ;  /* 0x000000020500780c */ /* 0x001fc60003f06270 */
[----:B------:R-:W-:-:S05]  /*0330*/  IMAD R2, R4, R0, RZ ;  /* 0x0000000004027224 */ /* 0x000fca00078e02ff */
[----:B------:R-:W-:Y:S01]  /*0340*/  IADD3 R3, PT, PT, R7, -R2, RZ ;  /* 0x8000000207037210 */ /* 0x000fe20007ffe0ff */
[----:B------:R-:W-:Y:S02]  /*0350*/  IMAD R7, R4, R5, RZ ;  /* 0x0000000504077224 */ /* 0x000fe400078e02ff */
[----:B------:R-:W-:Y:S01]  /*0360*/  HFMA2 R4, -RZ, RZ, 0, 0 ;  /* 0x00000000ff047431 */ /* 0x000fe200000001ff */
[----:B------:R-:W-:Y:S01]  /*0370*/  LEA R28, R3, UR4, 0x2 ;  /* 0x00000004031c7c11 */ /* 0x000fe2000f8e10ff */
[----:B--2---:R-:W-:-:S05]  /*0380*/  IMAD.WIDE R12, R7, 0x4, R12 ;  /* 0x00000004070c7825 */ /* 0x004fca00078e020c */
[----:B------:R-:W0:Y:S01]  /*0390*/  LDS R28, [R28] ;  /* 0x000000001c1c7984 */ /* 0x000e220000000800 */
[----:B------:R-:W-:Y:S05]  /*03a0*/  @!P0 BRA `(.L_x_78) ;  /* 0x00000008008c8947 */ /* 0x000fea0003800000 */
[C---:B------:R-:W-:Y:S02]  /*03b0*/  LOP3.LUT R6, R5.reuse, 0x7ffffffe, RZ, 0xc0, !PT ;  /* 0x7ffffffe05067812 */ /* 0x040fe400078ec0ff */
[----:B------:R-:W-:Y:S02]  /*03c0*/  ISETP.GE.U32.AND P1, PT, R5, 0x10, PT ;  /* 0x000000100500780c */ /* 0x000fe40003f26070 */
[----:B------:R-:W-:Y:S02]  /*03d0*/  IADD3 R6, PT, PT, R6, -0x1, RZ ;  /* 0xffffffff06067810 */ /* 0x000fe40007ffe0ff */
[----:B------:R-:W-:Y:S02]  /*03e0*/  MOV R4, RZ ;  /* 0x000000ff00047202 */ /* 0x000fe40000000f00 */
[----:B------:R-:W-:-:S04]  /*03f0*/  LEA.HI R8, R6, 0x1, RZ, 0x1f ;  /* 0x0000000106087811 */ /* 0x000fc800078ff8ff */
[----:B------:R-:W-:-:S04]  /*0400*/  LOP3.LUT R9, R8, 0x7, RZ, 0xc0, !PT ;  /* 0x0000000708097812 */ /* 0x000fc800078ec0ff */
[----:B------:R-:W-:Y:S01]  /*0410*/  ISETP.NE.AND P0, PT, R9, RZ, PT ;  /* 0x000000ff0900720c */ /* 0x000fe20003f05270 */
[----:B------:R-:W-:-:S12]  /*0420*/  @!P1 BRA `(.L_x_79) ;  /* 0x0000000400409947 */ /* 0x000fd80003800000 */
[----:B------:R-:W-:Y:S02]  /*0430*/  IADD3 R11, P1, PT, R12, 0x20, RZ ;  /* 0x000000200c0b7810 */ /* 0x000fe40007f3e0ff */
[----:B------:R-:W-:Y:S02]  /*0440*/  LOP3.LUT R10, R8, 0x7ffffff8, RZ, 0xc0, !PT ;  /* 0x7ffffff8080a7812 */ /* 0x000fe400078ec0ff */
[----:B------:R-:W-:Y:S02]  /*0450*/  MOV R4, RZ ;  /* 0x000000ff00047202 */ /* 0x000fe40000000f00 */
[----:B------:R-:W-:Y:S02]  /*0460*/  MOV R7, R3 ;  /* 0x0000000300077202 */ /* 0x000fe40000000f00 */
[----:B------:R-:W-:Y:S02]  /*0470*/  IADD3 R10, PT, PT, -R10, RZ, RZ ;  /* 0x000000ff0a0a7210 */ /* 0x000fe40007ffe1ff */
[----:B------:R-:W-:-:S07]  /*0480*/  IADD3.X R18, PT, PT, RZ, R13, RZ, P1, !PT ;  /* 0x0000000dff127210 */ /* 0x000fce0000ffe4ff */
.L_x_80:
[----:B------:R-:W1:Y:S01]  /*0490*/  LDC.64 R16, c[0x0][0x388] ;  /* 0x0000e200ff107b82 */ /* 0x000e620000000a00 */
[----:B------:R-:W-:Y:S02]  /*04a0*/  MOV R14, R11 ;  /* 0x0000000b000e7202 */ /* 0x000fe40000000f00 */
[----:B------:R-:W-:-:S05]  /*04b0*/  MOV R15, R18 ;  /* 0x00000012000f7202 */ /* 0x000fca0000000f00 */
[----:B------:R-:W0:Y:S04]  /*04c0*/  LDG.E.CONSTANT R29, desc[UR6][R14.64+-0x20] ;  /* 0xffffe0060e1d7981 */ /* 0x000e28000c1e9900 */
[----:B------:R-:W2:Y:S04]  /*04d0*/  LDG.E.CONSTANT R11, desc[UR6][R14.64+-0x1c] ;  /* 0xffffe4060e0b7981 */ /* 0x000ea8000c1e9900 */
[----:B------:R-:W3:Y:S01]  /*04e0*/  LDG.E.CONSTANT R26, desc[UR6][R14.64+-0x18] ;  /* 0xffffe8060e1a7981 */ /* 0x000ee2000c1e9900 */
[----:B-1----:R-:W-:-:S05]  /*04f0*/  IMAD.WIDE R16, R7, 0x4, R16 ;  /* 0x0000000407107825 */ /* 0x002fca00078e0210 */
[----:B------:R1:W0:Y:S02]  /*0500*/  LDG.E.CONSTANT R25, desc[UR6][R16.64] ;  /* 0x0000000610197981 */ /* 0x000224000c1e9900 */
[----:B-1----:R-:W-:-:S05]  /*0510*/  IMAD.WIDE R16, R0, 0x4, R16 ;  /* 0x0000000400107825 */ /* 0x002fca00078e0210 */
[----:B------:R1:W2:Y:S01]  /*0520*/  LDG.E.CONSTANT R24, desc[UR6][R16.64] ;  /* 0x0000000610187981 */ /* 0x0002a2000c1e9900 */
[----:B------:R-:W-:-:S05]  /*0530*/  IMAD.WIDE R18, R0, 0x4, R16 ;  /* 0x0000000400127825 */ /* 0x000fca00078e0210 */
[----:B------:R-:W3:Y:S01]  /*0540*/  LDG.E.CONSTANT R27, desc[UR6][R18.64] ;  /* 0x00000006121b7981 */ /* 0x000ee2000c1e9900 */
[----:B------:R-:W-:-:S04]  /*0550*/  IMAD.WIDE R20, R0, 0x4, R18 ;  /* 0x0000000400147825 */ /* 0x000fc800078e0212 */
[C---:B------:R-:W-:Y:S01]  /*0560*/  IMAD.WIDE R22, R0.reuse, 0x4, R20 ;  /* 0x0000000400167825 */ /* 0x040fe200078e0214 */
[----:B------:R2:W4:Y:S04]  /*0570*/  LDG.E.CONSTANT R18, desc[UR6][R20.64] ;  /* 0x0000000614127981 */ /* 0x000528000c1e9900 */
[----:B------:R-:W4:Y:S01]  /*0580*/  LDG.E.CONSTANT R19, desc[UR6][R14.64+-0x14] ;  /* 0xffffec060e137981 */ /* 0x000f22000c1e9900 */
[----:B-1----:R-:W-:-:S04]  /*0590*/  IMAD.WIDE R16, R0, 0x4, R22 ;  /* 0x0000000400107825 */ /* 0x002fc800078e0216 */
[----:B0-----:R-:W-:Y:S02]  /*05a0*/  FFMA R25, R29, R25, R28 ;  /* 0x000000191d197223 */ /* 0x001fe4000000001c */
[----:B------:R-:W5:Y:S04]  /*05b0*/  LDG.E.CONSTANT R29, desc[UR6][R14.64+-0x10] ;  /* 0xfffff0060e1d7981 */ /* 0x000f68000c1e9900 */
[----:B------:R-:W5:Y:S01]  /*05c0*/  LDG.E.CONSTANT R28, desc[UR6][R22.64] ;  /* 0x00000006161c7981 */ /* 0x000f62000c1e9900 */
[----:B--2---:R-:W-:-:S03]  /*05d0*/  FFMA R21, R11, R24, R25 ;  /* 0x000000180b157223 */ /* 0x004fc60000000019 */
[----:B------:R3:W2:Y:S01]  /*05e0*/  LDG.E.CONSTANT R22, desc[UR6][R16.64] ;  /* 0x0000000610167981 */ /* 0x0006a2000c1e9900 */
[----:B------:R-:W-:-:S03]  /*05f0*/  IMAD.WIDE R24, R0, 0x4, R16 ;  /* 0x0000000400187825 */ /* 0x000fc600078e0210 */
[----:B------:R-:W2:Y:S01]  /*0600*/  LDG.E.CONSTANT R11, desc[UR6][R14.64+-0xc] ;  /* 0xfffff4060e0b7981 */ /* 0x000ea2000c1e9900 */
[----:B---3--:R-:W-:-:S03]  /*0610*/  FFMA R16, R26, R27, R21 ;  /* 0x0000001b1a107223 */ /* 0x008fc60000000015 */
[----:B------:R-:W3:Y:S04]  /*0620*/  LDG.E.CONSTANT R27, desc[UR6][R14.64+-0x8] ;  /* 0xfffff8060e1b7981 */ /* 0x000ee8000c1e9900 */
[----:B------:R-:W3:Y:S01]  /*0630*/  LDG.E.CONSTANT R26, desc[UR6][R24.64] ;  /* 0x00000006181a7981 */ /* 0x000ee2000c1e9900 */
[----:B------:R-:W-:-:S04]  /*0640*/  IMAD.WIDE R20, R0, 0x4, R24 ;  /* 0x0000000400147825 */ /* 0x000fc800078e0218 */
[----:B----4-:R-:W-:Y:S01]  /*0650*/  FFMA R16, R19, R18, R16 ;  /* 0x0000001213107223 */ /* 0x010fe20000000010 */
[C---:B------:R-:W-:Y:S01]  /*0660*/  IMAD.WIDE R18, R0.reuse, 0x4, R20 ;  /* 0x0000000400127825 */ /* 0x040fe200078e0214 */
[----:B------:R-:W4:Y:S03]  /*0670*/  LDG.E.CONSTANT R24, desc[UR6][R20.64] ;  /* 0x0000000614187981 */ /* 0x000f26000c1e9900 */
[----:B-----5:R-:W-:Y:S02]  /*0680*/  FFMA R23, R29, R28, R16 ;  /* 0x0000001c1d177223 */ /* 0x020fe40000000010 */
[----:B------:R-:W4:Y:S01]  /*0690*/  LDG.E.CONSTANT R29, desc[UR6][R14.64+-0x4] ;  /* 0xfffffc060e1d7981 */ /* 0x000f22000c1e9900 */
[----:B------:R-:W-:-:S03]  /*06a0*/  IMAD.WIDE R16, R0, 0x4, R18 ;  /* 0x0000000400107825 */ /* 0x000fc600078e0212 */
[----:B------:R2:W5:Y:S04]  /*06b0*/  LDG.E.CONSTANT R28, desc[UR6][R18.64] ;  /* 0x00000006121c7981 */ /* 0x000568000c1e9900 */
[----:B------:R-:W5:Y:S01]  /*06c0*/  LDG.E.CONSTANT R19, desc[UR6][R14.64] ;  /* 0x000000060e137981 */ /* 0x000f62000c1e9900 */
[----:B--2---:R-:W-:Y:S01]  /*06d0*/  FFMA R18, R11, R22, R23 ;  /* 0x000000160b127223 */ /* 0x004fe20000000017 */
[----:B------:R-:W-:Y:S02]  /*06e0*/  IMAD.WIDE R22, R0, 0x4, R16 ;  /* 0x0000000400167825 */ /* 0x000fe400078e0210 */
[----:B------:R5:W2:Y:S02]  /*06f0*/  LDG.E.CONSTANT R11, desc[UR6][R16.64] ;  /* 0x00000006100b7981 */ /* 0x000aa4000c1e9900 */
[----:B---3--:R-:W-:-:S02]  /*0700*/  FFMA R25, R27, R26, R18 ;  /* 0x0000001a1b197223 */ /* 0x008fc40000000012 */
[----:B------:R-:W3:Y:S04]  /*0710*/  LDG.E.CONSTANT R27, desc[UR6][R14.64+0x8] ;  /* 0x000008060e1b7981 */ /* 0x000ee8000c1e9900 */
[----:B------:R-:W2:Y:S04]  /*0720*/  LDG.E.CONSTANT R16, desc[UR6][R14.64+0x4] ;  /* 0x000004060e107981 */ /* 0x000ea8000c1e9900 */
[----:B------:R2:W3:Y:S01]  /*0730*/  LDG.E.CONSTANT R26, desc[UR6][R22.64] ;  /* 0x00000006161a7981 */ /* 0x0004e2000c1e9900 */
[----:B------:R-:W-:-:S04]  /*0740*/  IMAD.WIDE R20, R0, 0x4, R22 ;  /* 0x0000000400147825 */ /* 0x000fc800078e0216 */
[----:B----4-:R-:W-:Y:S01]  /*0750*/  FFMA R18, R29, R24, R25 ;  /* 0x000000181d127223 */ /* 0x010fe20000000019 */
[C---:B------:R-:W-:Y:S01]  /*0760*/  IMAD.WIDE R24, R0.reuse, 0x4, R20 ;  /* 0x0000000400187825 */ /* 0x040fe200078e0214 */
[----:B------:R-:W4:Y:S04]  /*0770*/  LDG.E.CONSTANT R29, desc[UR6][R14.64+0xc] ;  /* 0x00000c060e1d7981 */ /* 0x000f28000c1e9900 */
[----:B------:R-:W4:Y:S01]  /*0780*/  LDG.E.CONSTANT R20, desc[UR6][R20.64] ;  /* 0x0000000614147981 */ /* 0x000f22000c1e9900 */
[----:B-----5:R-:W-:Y:S01]  /*0790*/  FFMA R17, R19, R28, R18 ;  /* 0x0000001c13117223 */ /* 0x020fe20000000012 */
[----:B------:R-:W-:Y:S02]  /*07a0*/  IMAD.WIDE R18, R0, 0x4, R24 ;  /* 0x0000000400127825 */ /* 0x000fe400078e0218 */
[----:B------:R-:W5:Y:S04]  /*07b0*/  LDG.E.CONSTANT R28, desc[UR6][R24.64] ;  /* 0x00000006181c7981 */ /* 0x000f68000c1e9900 */
[----:B------:R-:W5:Y:S04]  /*07c0*/  LDG.E.CONSTANT R21, desc[UR6][R14.64+0x10] ;  /* 0x000010060e157981 */ /* 0x000f68000c1e9900 */
[----:B------:R-:W5:Y:S01]  /*07d0*/  LDG.E.CONSTANT R25, desc[UR6][R14.64+0x18] ;  /* 0x000018060e197981 */ /* 0x000f62000c1e9900 */
[----:B--2---:R-:W-:Y:S01]  /*07e0*/  FFMA R22, R16, R11, R17 ;  /* 0x0000000b10167223 */ /* 0x004fe20000000011 */
[----:B------:R-:W-:-:S02]  /*07f0*/  IMAD.WIDE R16, R0, 0x4, R18 ;  /* 0x0000000400107825 */ /* 0x000fc400078e0212 */
[----:B------:R3:W2:Y:S04]  /*0800*/  LDG.E.CONSTANT R11, desc[UR6][R18.64] ;  /* 0x00000006120b7981 */ /* 0x0006a8000c1e9900 */
[----:B------:R-:W2:Y:S01]  /*0810*/  LDG.E.CONSTANT R24, desc[UR6][R14.64+0x1c] ;  /* 0x00001c060e187981 */ /* 0x000ea2000c1e9900 */
[----:B---3--:R-:W-:-:S03]  /*0820*/  FFMA R18, R27, R26, R22 ;  /* 0x0000001a1b127223 */ /* 0x008fc60000000016 */
[----:B------:R-:W2:Y:S01]  /*0830*/  LDG.E.CONSTANT R27, desc[UR6][R14.64+0x14] ;  /* 0x000014060e1b7981 */ /* 0x000ea2000c1e9900 */
[----:B------:R-:W-:-:S03]  /*0840*/  IMAD.WIDE R22, R0, 0x4, R16 ;  /* 0x0000000400167825 */ /* 0x000fc600078e0210 */
[----:B------:R-:W3:Y:S04]  /*0850*/  LDG.E.CONSTANT R26, desc[UR6][R16.64] ;  /* 0x00000006101a7981 */ /* 0x000ee8000c1e9900 */
[----:B------:R-:W3:Y:S01]  /*0860*/  LDG.E.CONSTANT R22, desc[UR6][R22.64] ;  /* 0x0000000616167981 */ /* 0x000ee2000c1e9900 */
[----:B------:R-:W-:-:S04]  /*0870*/  IADD3 R10, PT, PT, R10, 0x8, RZ ;  /* 0x000000080a0a7810 */ /* 0x000fc80007ffe0ff */
[----:B------:R-:W-:Y:S02]  /*0880*/  ISETP.NE.AND P1, PT, R10, RZ, PT ;  /* 0x000000ff0a00720c */ /* 0x000fe40003f25270 */
[----:B------:R-:W-:Y:S02]  /*0890*/  IADD3 R4, PT, PT, R4, 0x10, RZ ;  /* 0x0000001004047810 */ /* 0x000fe40007ffe0ff */
[----:B------:R-:W-:Y:S01]  /*08a0*/  LEA R7, R0, R7, 0x4 ;  /* 0x0000000700077211 */ /* 0x000fe200078e20ff */
[----:B----4-:R-:W-:-:S04]  /*08b0*/  FFMA R20, R29, R20, R18 ;  /* 0x000000141d147223 */ /* 0x010fc80000000012 */
[----:B-----5:R-:W-:-:S04]  /*08c0*/  FFMA R20, R21, R28, R20 ;  /* 0x0000001c15147223 */ /* 0x020fc80000000014 */
[----:B--2---:R-:W-:Y:S01]  /*08d0*/  FFMA R20, R27, R11, R20 ;  /* 0x0000000b1b147223 */ /* 0x004fe20000000014 */
[----:B------:R-:W-:-:S03]  /*08e0*/  IADD3 R11, P2, PT, R14, 0x40, RZ ;  /* 0x000000400e0b7810 */ /* 0x000fc60007f5e0ff */
[----:B---3--:R-:W-:Y:S01]  /*08f0*/  FFMA R25, R25, R26, R20 ;  /* 0x0000001a19197223 */ /* 0x008fe20000000014 */
[----:B------:R-:W-:-:S03]  /*0900*/  IADD3.X R18, PT, PT, RZ, R15, RZ, P2, !PT ;  /* 0x0000000fff127210 */ /* 0x000fc600017fe4ff */
[----:B------:R-:W-:Y:S01]  /*0910*/  FFMA R28, R24, R22, R25 ;  /* 0x00000016181c7223 */ /* 0x000fe20000000019 */
[----:B------:R-:W-:Y:S06]  /*0920*/  @P1 BRA `(.L_x_80) ;  /* 0xfffffff800d81947 */ /* 0x000fec000383ffff */
.L_x_79:
[----:B------:R-:W-:Y:S05]  /*0930*/  @!P0 BRA `(.L_x_78) ;  /* 0x0000000400288947 */ /* 0x000fea0003800000 */
[----:B------:R-:W-:Y:S02]  /*0940*/  ISETP.GE.U32.AND P0, PT, R9, 0x4, PT ;  /* 0x000000040900780c */ /* 0x000fe40003f06070 */
[----:B------:R-:W-:-:S11]  /*0950*/  LOP3.LUT P1, R7, R8, 0x3, RZ, 0xc0, !PT ;  /* 0x0000000308077812 */ /* 0x000fd6000782c0ff */
[----:B------:R-:W-:Y:S05]  /*0960*/  @!P0 BRA `(.L_x_81) ;  /* 0x0000000000908947 */ /* 0x000fea0003800000 */
[----:B------:R-:W1:Y:S01]  /*0970*/  LDC.64 R20, c[0x0][0x388] ;  /* 0x0000e200ff147b82 */ /* 0x000e620000000a00 */
[C---:B------:R-:W-:Y:S02]  /*0980*/  IMAD R11, R4.reuse, R0, R3 ;  /* 0x00000000040b7224 */ /* 0x040fe400078e0203 */
[----:B------:R-:W-:-:S05]  /*0990*/  IMAD.WIDE.U32 R8, R4, 0x4, R12 ;  /* 0x0000000404087825 */ /* 0x000fca00078e000c */
[----:B------:R-:W0:Y:S04]  /*09a0*/  LDG.E.CONSTANT R29, desc[UR6][R8.64] ;  /* 0x00000006081d7981 */ /* 0x000e28000c1e9900 */
[----:B------:R-:W2:Y:S04]  /*09b0*/  LDG.E.CONSTANT R23, desc[UR6][R8.64+0x4] ;  /* 0x0000040608177981 */ /* 0x000ea8000c1e9900 */
[----:B------:R-:W3:Y:S04]  /*09c0*/  LDG.E.CONSTANT R27, desc[UR6][R8.64+0x8] ;  /* 0x00000806081b7981 */ /* 0x000ee8000c1e9900 */
[----:B------:R-:W4:Y:S01]  /*09d0*/  LDG.E.CONSTANT R26, desc[UR6][R8.64+0xc] ;  /* 0x00000c06081a7981 */ /* 0x000f22000c1e9900 */
[----:B-1----:R-:W-:-:S05]  /*09e0*/  IMAD.WIDE R20, R11, 0x4, R20 ;  /* 0x000000040b147825 */ /* 0x002fca00078e0214 */
[----:B------:R1:W0:Y:S02]  /*09f0*/  LDG.E.CONSTANT R25, desc[UR6][R20.64] ;  /* 0x0000000614197981 */ /* 0x000224000c1e9900 */
[----:B-1----:R-:W-:-:S05]  /*0a00*/  IMAD.WIDE R20, R0, 0x4, R20 ;  /* 0x0000000400147825 */ /* 0x002fca00078e0214 */
[----:B------:R1:W2:Y:S01]  /*0a10*/  LDG.E.CONSTANT R22, desc[UR6][R20.64] ;  /* 0x0000000614167981 */ /* 0x0002a2000c1e9900 */
[----:B------:R-:W-:-:S05]  /*0a20*/  IMAD.WIDE R10, R0, 0x4, R20 ;  /* 0x00000004000a7825 */ /* 0x000fca00078e0214 */
[----:B------:R5:W3:Y:S01]  /*0a30*/  LDG.E.CONSTANT R24, desc[UR6][R10.64] ;  /* 0x000000060a187981 */ /* 0x000ae2000c1e9900 */
[----:B------:R-:W-:-:S04]  /*0a40*/  IMAD.WIDE R14, R0, 0x4, R10 ;  /* 0x00000004000e7825 */ /* 0x000fc800078e020a */
[C---:B------:R-:W-:Y:S02]  /*0a50*/  IMAD.WIDE R16, R0.reuse, 0x4, R14 ;  /* 0x0000000400107825 */ /* 0x040fe400078e020e */
[----:B------:R-:W4:Y:S02]  /*0a60*/  LDG.E.CONSTANT R15, desc[UR6][R14.64] ;  /* 0x000000060e0f7981 */ /* 0x000f24000c1e9900 */
[C---:B------:R-:W-:Y:S02]  /*0a70*/  IMAD.WIDE R18, R0.reuse, 0x4, R16 ;  /* 0x0000000400127825 */ /* 0x040fe400078e0210 */
[----:B------:R-:W4:Y:S02]  /*0a80*/  LDG.E.CONSTANT R16, desc[UR6][R16.64] ;  /* 0x0000000610107981 */ /* 0x000f24000c1e9900 */
[C---:B-1----:R-:W-:Y:S02]  /*0a90*/  IMAD.WIDE R20, R0.reuse, 0x4, R18 ;  /* 0x0000000400147825 */ /* 0x042fe400078e0212 */
[----:B------:R-:W4:Y:S04]  /*0aa0*/  LDG.E.CONSTANT R14, desc[UR6][R8.64+0x14] ;  /* 0x00001406080e7981 */ /* 0x000f28000c1e9900 */
[----:B------:R-:W4:Y:S01]  /*0ab0*/  LDG.E.CONSTANT R19, desc[UR6][R18.64] ;  /* 0x0000000612137981 */ /* 0x000f22000c1e9900 */
[----:B-----5:R-:W-:-:S03]  /*0ac0*/  IMAD.WIDE R10, R0, 0x4, R20 ;  /* 0x00000004000a7825 */ /* 0x020fc600078e0214 */
[----:B------:R-:W5:Y:S04]  /*0ad0*/  LDG.E.CONSTANT R17, desc[UR6][R8.64+0x1c] ;  /* 0x00001c0608117981 */ /* 0x000f68000c1e9900 */
[----:B------:R-:W5:Y:S04]  /*0ae0*/  LDG.E.CONSTANT R10, desc[UR6][R10.64] ;  /* 0x000000060a0a7981 */ /* 0x000f68000c1e9900 */
[----:B------:R-:W5:Y:S01]  /*0af0*/  LDG.E.CONSTANT R18, desc[UR6][R8.64+0x18] ;  /* 0x0000180608127981 */ /* 0x000f62000c1e9900 */
[----:B0-----:R-:W-:-:S03]  /*0b00*/  FFMA R28, R29, R25, R28 ;  /* 0x000000191d1c7223 */ /* 0x001fc6000000001c */
[----:B------:R-:W5:Y:S04]  /*0b10*/  LDG.E.CONSTANT R25, desc[UR6][R8.64+0x10] ;  /* 0x0000100608197981 */ /* 0x000f68000c1e9900 */
[----:B------:R-:W5:Y:S01]  /*0b20*/  LDG.E.CONSTANT R29, desc[UR6][R20.64] ;  /* 0x00000006141d7981 */ /* 0x000f62000c1e9900 */
[----:B--2---:R-:W-:-:S04]  /*0b30*/  FFMA R22, R23, R22, R28 ;  /* 0x0000001617167223 */ /* 0x004fc8000000001c */
[----:B---3--:R-:W-:-:S04]  /*0b40*/  FFMA R27, R27, R24, R22 ;  /* 0x000000181b1b7223 */ /* 0x008fc80000000016 */
[----:B----4-:R-:W-:Y:S01]  /*0b50*/  FFMA R26, R26, R15, R27 ;  /* 0x0000000f1a1a7223 */ /* 0x010fe2000000001b */
[----:B------:R-:W-:-:S03]  /*0b60*/  IADD3 R4, PT, PT, R4, 0x8, RZ ;  /* 0x0000000804047810 */ /* 0x000fc60007ffe0ff */
[----:B-----5:R-:W-:-:S04]  /*0b70*/  FFMA R25, R25, R16, R26 ;  /* 0x0000001019197223 */ /* 0x020fc8000000001a */
[----:B------:R-:W-:-:S04]  /*0b80*/  FFMA R19, R14, R19, R25 ;  /* 0x000000130e137223 */ /* 0x000fc80000000019 */
[----:B------:R-:W-:-:S04]  /*0b90*/  FFMA R18, R18, R29, R19 ;  /* 0x0000001d12127223 */ /* 0x000fc80000000013 */
[----:B------:R-:W-:-:S07]  /*0ba0*/  FFMA R28, R17, R10, R18 ;  /* 0x0000000a111c7223 */ /* 0x000fce0000000012 */
.L_x_81:
[----:B------:R-:W-:Y:S05]  /*0bb0*/  @!P1 BRA `(.L_x_78) ;  /* 0x0000000000889947 */ /* 0x000fea0003800000 */
[----:B------:R-:W-:Y:S02]  /*0bc0*/  ISETP.NE.AND P1, PT, R7, 0x1, PT ;  /* 0x000000010700780c */ /* 0x000fe40003f25270 */
[----:B------:R-:W-:-:S11]  /*0bd0*/  LOP3.LUT P0, RZ, R6, 0x2, RZ, 0xc0, !PT ;  /* 0x0000000206ff7812 */ /* 0x000fd6000780c0ff */
[----:B------:R-:W1:Y:S01]  /*0be0*/  @P1 LDC.64 R8, c[0x0][0x388] ;  /* 0x0000e200ff081b82 */ /* 0x000e620000000a00 */
[C---:B------:R-:W-:Y:S02]  /*0bf0*/  @P1 IMAD R15, R4.reuse, R0, R3 ;  /* 0x00000000040f1224 */ /* 0x040fe400078e0203 */
[----:B------:R-:W-:-:S05]  /*0c00*/  @P1 IMAD.WIDE.U32 R6, R4, 0x4, R12 ;  /* 0x0000000404061825 */ /* 0x000fca00078e000c */
[----:B------:R-:W2:Y:S01]  /*0c10*/  @!P0 LDC.64 R10, c[0x0][0x388] ;  /* 0x0000e200ff0a8b82 */ /* 0x000ea20000000a00 */
[----:B------:R-:W-:Y:S01]  /*0c20*/  @P1 IADD3 R4, PT, PT, R4, 0x4, RZ ;  /* 0x0000000404041810 */ /* 0x000fe20007ffe0ff */
[----:B------:R-:W0:Y:S04]  /*0c30*/  @P1 LDG.E.CONSTANT R23, desc[UR6][R6.64] ;  /* 0x0000000606171981 */ /* 0x000e28000c1e9900 */
[----:B------:R-:W3:Y:S01]  /*0c40*/  @P1 LDG.E.CONSTANT R22, desc[UR6][R6.64+0x4] ;  /* 0x0000040606161981 */ /* 0x000ee2000c1e9900 */
[----:B-1----:R-:W-:-:S03]  /*0c50*/  @P1 IMAD.WIDE R14, R15, 0x4, R8 ;  /* 0x000000040f0e1825 */ /* 0x002fc600078e0208 */
[----:B------:R-:W4:Y:S04]  /*0c60*/  @P1 LDG.E.CONSTANT R27, desc[UR6][R6.64+0x8] ;  /* 0x00000806061b1981 */ /* 0x000f28000c1e9900 */
[----:B------:R1:W0:Y:S01]  /*0c70*/  @P1 LDG.E.CONSTANT R21, desc[UR6][R14.64] ;  /* 0x000000060e151981 */ /* 0x000222000c1e9900 */
[----:B------:R-:W-:-:S03]  /*0c80*/  @P1 IMAD.WIDE R18, R0, 0x4, R14 ;  /* 0x0000000400121825 */ /* 0x000fc600078e020e */
[----:B------:R-:W5:Y:S01]  /*0c90*/  @P1 LDG.E.CONSTANT R24, desc[UR6][R6.64+0xc] ;  /* 0x00000c0606181981 */ /* 0x000f62000c1e9900 */
[----:B------:R-:W-:-:S03]  /*0ca0*/  @P1 IMAD.WIDE R16, R0, 0x4, R18 ;  /* 0x0000000400101825 */ /* 0x000fc600078e0212 */
[----:B------:R1:W3:Y:S01]  /*0cb0*/  @P1 LDG.E.CONSTANT R25, desc[UR6][R18.64] ;  /* 0x0000000612191981 */ /* 0x0002e2000c1e9900 */
[----:B------:R-:W-:-:S03]  /*0cc0*/  @!P0 IMAD R29, R4, R0, R3 ;  /* 0x00000000041d8224 */ /* 0x000fc600078e0203 */
[----:B------:R-:W4:Y:S01]  /*0cd0*/  @P1 LDG.E.CONSTANT R20, desc[UR6][R16.64] ;  /* 0x0000000610141981 */ /* 0x000f22000c1e9900 */
[----:B------:R-:W-:-:S04]  /*0ce0*/  @P1 IMAD.WIDE R8, R0, 0x4, R16 ;  /* 0x0000000400081825 */ /* 0x000fc800078e0210 */
[----:B--2---:R-:W-:Y:S02]  /*0cf0*/  @!P0 IMAD.WIDE R10, R29, 0x4, R10 ;  /* 0x000000041d0a8825 */ /* 0x004fe400078e020a */
[----:B------:R-:W5:Y:S02]  /*0d00*/  @P1 LDG.E.CONSTANT R9, desc[UR6][R8.64] ;  /* 0x0000000608091981 */ /* 0x000f64000c1e9900 */
[----:B-1----:R-:W-:-:S04]  /*0d10*/  @!P0 IMAD.WIDE.U32 R14, R4, 0x4, R12 ;  /* 0x00000004040e8825 */ /* 0x002fc800078e000c */
[----:B------:R-:W-:Y:S01]  /*0d20*/  @!P0 IMAD.WIDE R18, R0, 0x4, R10 ;  /* 0x0000000400128825 */ /* 0x000fe200078e020a */
[----:B------:R-:W2:Y:S04]  /*0d30*/  @!P0 LDG.E.CONSTANT R29, desc[UR6][R14.64] ;  /* 0x000000060e1d8981 */ /* 0x000ea8000c1e9900 */
[----:B------:R-:W2:Y:S04]  /*0d40*/  @!P0 LDG.E.CONSTANT R8, desc[UR6][R10.64] ;  /* 0x000000060a088981 */ /* 0x000ea8000c1e9900 */
[----:B------:R-:W2:Y:S04]  /*0d50*/  @!P0 LDG.E.CONSTANT R26, desc[UR6][R14.64+0x4] ;  /* 0x000004060e1a8981 */ /* 0x000ea8000c1e9900 */
[----:B------:R-:W2:Y:S01]  /*0d60*/  @!P0 LDG.E.CONSTANT R19, desc[UR6][R18.64] ;  /* 0x0000000612138981 */ /* 0x000ea2000c1e9900 */
[----:B------:R-:W-:Y:S01]  /*0d70*/  @!P0 IADD3 R4, PT, PT, R4, 0x2, RZ ;  /* 0x0000000204048810 */ /* 0x000fe20007ffe0ff */
[----:B0-----:R-:W-:-:S04]  /*0d80*/  @P1 FFMA R21, R23, R21, R28 ;  /* 0x0000001517151223 */ /* 0x001fc8000000001c */
[----:B---3--:R-:W-:-:S04]  /*0d90*/  @P1 FFMA R22, R22, R25, R21 ;  /* 0x0000001916161223 */ /* 0x008fc80000000015 */
[----:B----4-:R-:W-:-:S04]  /*0da0*/  @P1 FFMA R27, R27, R20, R22 ;  /* 0x000000141b1b1223 */ /* 0x010fc80000000016 */
[----:B-----5:R-:W-:-:S04]  /*0db0*/  @P1 FFMA R28, R24, R9, R27 ;  /* 0x00000009181c1223 */ /* 0x020fc8000000001b */
[----:B--2---:R-:W-:-:S04]  /*0dc0*/  @!P0 FFMA R29, R29, R8, R28 ;  /* 0x000000081d1d8223 */ /* 0x004fc8000000001c */
[----:B------:R-:W-:-:S07]  /*0dd0*/  @!P0 FFMA R28, R26, R19, R29 ;  /* 0x000000131a1c8223 */ /* 0x000fce000000001d */
.L_x_78:
[----:B------:R-:W-:Y:S01]  /*0de0*/  ISETP.GE.AND P0, PT, R4, R5, PT ;  /* 0x000000050400720c */ /* 0x000fe20003f06270 */
[----:B------:R-:W1:-:S12]  /*0df0*/  LDCU.64 UR4, c[0x0][0x398] ;  /* 0x00007300ff0477ac */ /* 0x000e580008000a00 */
[----:B------:R-:W2:Y:S01]  /*0e00*/  @!P0 LDC.64 R6, c[0x0][0x388] ;  /* 0x0000e200ff068b82 */ /* 0x000ea20000000a00 */
[C---:B------:R-:W-:Y:S02]  /*0e10*/  @!P0 IMAD R9, R4.reuse, R0, R3 ;  /* 0x0000000004098224 */ /* 0x040fe400078e0203 */
[----:B------:R-:W-:-:S06]  /*0e20*/  @!P0 IMAD.WIDE.U32 R4, R4, 0x4, R12 ;  /* 0x0000000404048825 */ /* 0x000fcc00078e000c */
[----:B------:R-:W0:Y:S01]  /*0e30*/  @!P0 LDG.E.CONSTANT R5, desc[UR6][R4.64] ;  /* 0x0000000604058981 */ /* 0x000e22000c1e9900 */
[----:B--2---:R-:W-:-:S06]  /*0e40*/  @!P0 IMAD.WIDE R6, R9, 0x4, R6 ;  /* 0x0000000409068825 */ /* 0x004fcc00078e0206 */
[----:B------:R-:W0:Y:S01]  /*0e50*/  @!P0 LDG.E.CONSTANT R6, desc[UR6][R6.64] ;  /* 0x0000000606068981 */ /* 0x000e22000c1e9900 */
[----:B------:R-:W-:Y:S02]  /*0e60*/  SHF.R.S32.HI R0, RZ, 0x1f, R2 ;  /* 0x0000001fff007819 */ /* 0x000fe40000011402 */
[----:B------:R-:W-:-:S04]  /*0e70*/  IADD3 R8, P1, PT, R2, R3, RZ ;  /* 0x0000000302087210 */ /* 0x000fc80007f3e0ff */
[----:B------:R-:W-:Y:S02]  /*0e80*/  LEA.HI.X.SX32 R3, R3, R0, 0x1, P1 ;  /* 0x0000000003037211 */ /* 0x000fe400008f0eff */
[----:B-1----:R-:W-:-:S04]  /*0e90*/  LEA R2, P1, R8, UR4, 0x2 ;  /* 0x0000000408027c11 */ /* 0x002fc8000f8210ff */
[----:B------:R-:W-:Y:S01]  /*0ea0*/  LEA.HI.X R3, R8, UR5, R3, 0x2, P1 ;  /* 0x0000000508037c11 */ /* 0x000fe200088f1403 */
[----:B0-----:R-:W-:-:S05]  /*0eb0*/  @!P0 FFMA R28, R5, R6, R28 ;  /* 0x00000006051c8223 */ /* 0x001fca000000001c */
[----:B------:R-:W-:-:S05]  /*0ec0*/  FMNMX R9, RZ, R28, !PT ;  /* 0x0000001cff097209 */ /* 0x000fca0007800000 */
[----:B------:R-:W-:Y:S01]  /*0ed0*/  STG.E desc[UR6][R2.64], R9 ;  /* 0x0000000902007986 */ /* 0x000fe2000c101906 */
[----:B------:R-:W-:Y:S05]  /*0ee0*/  EXIT ;  /* 0x000000000000794d */ /* 0x000fea0003800000 */
.L_x_82:
        /* <DEDUP_REMOVED lines=9> */
.L_x_121:


//--------------------- .text._Z34hidden_layer_kernel_batch_advancedPKfS0_S0_Pfiii --------------------------
	.section	.text._Z34hidden_layer_kernel_batch_advancedPKfS0_S0_Pfiii,"ax",@progbits
	.align	128
        .global         _Z34hidden_layer_kernel_batch_advancedPKfS0_S0_Pfiii
        .type           _Z34hidden_layer_kernel_batch_advancedPKfS0_S0_Pfiii,@function
        .size           _Z34hidden_layer_kernel_batch_advancedPKfS0_S0_Pfiii,(.L_x_122 - _Z34hidden_layer_kernel_batch_advancedPKfS0_S0_Pfiii)
        .other          _Z34hidden_layer_kernel_batch_advancedPKfS0_S0_Pfiii,@"STO_CUDA_ENTRY STV_DEFAULT"
_Z34hidden_layer_kernel_batch_advancedPKfS0_S0_Pfiii:
.text._Z34hidden_layer_kernel_batch_advancedPKfS0_S0_Pfiii:
        /* <DEDUP_REMOVED lines=24> */
[----:B------:R-:W-:Y:S01]  /*0180*/  UMOV UR4, 0x400 ;  /* 0x0000040000047882 */ /* 0x000fe20000000000 */
[----:B------:R-:W1:Y:S01]  /*0190*/  LDCU UR8, c[0x0][0x3a0] ;  /* 0x00007400ff0877ac */ /* 0x000e620008000800 */
[----:B------:R-:W2:Y:S08]  /*01a0*/  I2F.RP R4, R5 ;  /* 0x0000000500047306 */ /* 0x000eb00000209400 */
[----:B--2---:R-:W2:Y:S01]  /*01b0*/  MUFU.RCP R4, R4 ;  /* 0x0000000400047308 */ /* 0x004ea20000001000 */
[----:B-1----:R-:W-:-:S02]  /*01c0*/  UISETP.GE.AND UP0, UPT, UR8, 0x8, UPT ;  /* 0x000000080800788c */ /* 0x002fc4000bf06270 */
[----:B0-----:R-:W-:Y:S01]  /*01d0*/  ULEA UR4, UR5, UR4, 0x18 ;  /* 0x0000000405047291 */ /* 0x001fe2000f8ec0ff */
[----:B--2---:R-:W-:-:S04]  /*01e0*/  IADD3 R2, PT, PT, R4, 0xffffffe, RZ ;  /* 0x0ffffffe04027810 */ /* 0x004fc80007ffe0ff */
        /* <DEDUP_REMOVED lines=29> */
[----:B------:R-:W-:Y:S02]  /*03c0*/  UISETP.GE.U32.AND UP1, UPT, UR8, 0x40, UPT ;  /* 0x000000400800788c */ /* 0x000fe4000bf26070 */
[----:B------:R-:W-:-:S04]  /*03d0*/  UIADD3 UR4, UPT, UPT, UR4, -0x1, URZ ;  /* 0xffffffff04047890 */ /* 0x000fc8000fffe0ff */
[----:B------:R-:W-:-:S04]  /*03e0*/  ULEA.HI UR4, UR4, 0x1, URZ, 0x1d ;  /* 0x0000000104047891 */ /* 0x000fc8000f8fe8ff */
[----:B------:R-:W-:-:S04]  /*03f0*/  ULOP3.LUT UR5, UR4, 0x7, URZ, 0xc0, !UPT ;  /* 0x0000000704057892 */ /* 0x000fc8000f8ec0ff */
[----:B------:R-:W-:Y:S01]  /*0400*/  UISETP.NE.AND UP0, UPT, UR5, URZ, UPT ;  /* 0x000000ff0500728c */ /* 0x000fe2000bf05270 */
[----:B------:R-:W-:Y:S10]  /*0410*/  BRA.U !UP1, `(.L_x_84) ;  /* 0x0000001109487547 */ /* 0x000ff4000b800000 */
[----:B------:R-:W1:Y:S01]  /*0420*/  LDC.64 R4, c[0x0][0x380] ;  /* 0x0000e000ff047b82 */ /* 0x000e620000000a00 */
[----:B------:R-:W-:-:S04]  /*0430*/  ULOP3.LUT UR4, UR4, 0x3ffffff8, URZ, 0xc0, !UPT ;  /* 0x3ffffff804047892 */ /* 0x000fc8000f8ec0ff */
[----:B------:R-:W-:Y:S01]  /*0440*/  UIADD3 UR4, UPT, UPT, -UR4, URZ, URZ ;  /* 0x000000ff04047290 */ /* 0x000fe2000fffe1ff */
[----:B-1----:R-:W-:-:S03]  /*0450*/  IMAD.WIDE R4, R10, 0x4, R4 ;  /* 0x000000040a047825 */ /* 0x002fc600078e0204 */
[----:B------:R-:W-:Y:S02]  /*0460*/  IADD3 R6, P0, PT, R4, 0x80, RZ ;  /* 0x0000008004067810 */ /* 0x000fe40007f1e0ff */
[----:B------:R-:W-:Y:S02]  /*0470*/  MOV R4, RZ ;  /* 0x000000ff00047202 */ /* 0x000fe40000000f00 */
[----:B------:R-:W-:Y:S02]  /*0480*/  IADD3.X R13, PT, PT, RZ, R5, RZ, P0, !PT ;  /* 0x00000005ff0d7210 */ /* 0x000fe400007fe4ff */
[----:B------:R-:W-:-:S07]  /*0490*/  MOV R5, R3 ;  /* 0x0000000300057202 */ /* 0x000fce0000000f00 */
.L_x_85:
[----:B------:R-:W1:Y:S01]  /*04a0*/  LDC.64 R26, c[0x0][0x388] ;  /* 0x0000e200ff1a7b82 */ /* 0x000e620000000a00 */
[----:B------:R-:W-:-:S05]  /*04b0*/  MOV R12, R6 ;  /* 0x00000006000c7202 */ /* 0x000fca0000000f00 */
[----:B------:R-:W0:Y:S02]  /*04c0*/  LDG.E.CONSTANT R24, desc[UR6][R12.64+-0x80] ;  /* 0xffff80060c187981 */ /* 0x000e24000c1e9900 */
[----:B------:R-:W2:Y:S02]  /*04d0*/  LDC R0, c[0x0][0x3a4] ;  /* 0x0000e900ff007b82 */ /* 0x000ea40000000800 */
[----:B------:R-:W3:Y:S04]  /*04e0*/  LDG.E.CONSTANT R19, desc[UR6][R12.64+-0x7c] ;  /* 0xffff84060c137981 */ /* 0x000ee8000c1e9900 */
[----:B------:R-:W4:Y:S04]  /*04f0*/  LDG.E.CONSTANT R23, desc[UR6][R12.64+-0x78] ;  /* 0xffff88060c177981 */ /* 0x000f28000c1e9900 */
[----:B------:R-:W5:Y:S04]  /*0500*/  LDG.E.CONSTANT R8, desc[UR6][R12.64+-0x74] ;  /* 0xffff8c060c087981 */ /* 0x000f68000c1e9900 */
[----:B------:R-:W5:Y:S01]  /*0510*/  LDG.E.CONSTANT R6, desc[UR6][R12.64+-0x70] ;  /* 0xffff90060c067981 */ /* 0x000f62000c1e9900 */
[----:B-1----:R-:W-:-:S03]  /*0520*/  IMAD.WIDE R26, R5, 0x4, R26 ;  /* 0x00000004051a7825 */ /* 0x002fc600078e021a */
[----:B------:R-:W5:Y:S04]  /*0530*/  LDG.E.CONSTANT R22, desc[UR6][R12.64+-0x6c] ;  /* 0xffff94060c167981 */ /* 0x000f68000c1e9900 */
[----:B------:R-:W0:Y:S01]  /*0540*/  LDG.E.CONSTANT R16, desc[UR6][R26.64] ;  /* 0x000000061a107981 */ /* 0x000e22000c1e9900 */
[----:B--2---:R-:W-:-:S05]  /*0550*/  IMAD.WIDE R14, R0, 0x4, R26 ;  /* 0x00000004000e7825 */ /* 0x004fca00078e021a */
[----:B------:R1:W3:Y:S02]  /*0560*/  LDG.E.CONSTANT R18, desc[UR6][R14.64] ;  /* 0x000000060e127981 */ /* 0x0002e4000c1e9900 */
[----:B-1----:R-:W-:-:S05]  /*0570*/  IMAD.WIDE R14, R0, 0x4, R14 ;  /* 0x00000004000e7825 */ /* 0x002fca00078e020e */
[----:B------:R-:W4:Y:S01]  /*0580*/  LDG.E.CONSTANT R20, desc[UR6][R14.64] ;  /* 0x000000060e147981 */ /* 0x000f22000c1e9900 */
[----:B------:R-:W-:-:S05]  /*0590*/  IMAD.WIDE R28, R0, 0x4, R14 ;  /* 0x00000004001c7825 */ /* 0x000fca00078e020e */
[----:B------:R1:W5:Y:S04]  /*05a0*/  LDG.E.CONSTANT R9, desc[UR6][R28.64] ;  /* 0x000000061c097981 */ /* 0x000368000c1e9900 */
[----:B------:R-:W2:Y:S01]  /*05b0*/  LDG.E.CONSTANT R15, desc[UR6][R12.64+-0x68] ;  /* 0xffff98060c0f7981 */ /* 0x000ea2000c1e9900 */
[----:B-1----:R-:W-:-:S05]  /*05c0*/  IMAD.WIDE R28, R0, 0x4, R28 ;  /* 0x00000004001c7825 */ /* 0x002fca00078e021c */
[----:B------:R-:W2:Y:S01]  /*05d0*/  LDG.E.CONSTANT R21, desc[UR6][R28.64] ;  /* 0x000000061c157981 */ /* 0x000ea2000c1e9900 */
[----:B------:R-:W-:-:S05]  /*05e0*/  IMAD.WIDE R26, R0, 0x4, R28 ;  /* 0x00000004001a7825 */ /* 0x000fca00078e021c */
[----:B------:R1:W2:Y:S02]  /*05f0*/  LDG.E.CONSTANT R11, desc[UR6][R26.64] ;  /* 0x000000061a0b7981 */ /* 0x0002a4000c1e9900 */
[----:B-1----:R-:W-:-:S05]  /*0600*/  IMAD.WIDE R26, R0, 0x4, R26 ;  /* 0x00000004001a7825 */ /* 0x002fca00078e021a */
[----:B------:R-:W2:Y:S01]  /*0610*/  LDG.E.CONSTANT R14, desc[UR6][R26.64] ;  /* 0x000000061a0e7981 */ /* 0x000ea2000c1e9900 */
[----:B------:R-:W-:-:S05]  /*0620*/  IMAD.WIDE R28, R0, 0x4, R26 ;  /* 0x00000004001c7825 */ /* 0x000fca00078e021a */
[----:B------:R-:W2:Y:S01]  /*0630*/  LDG.E.CONSTANT R17, desc[UR6][R28.64] ;  /* 0x000000061c117981 */ /* 0x000ea2000c1e9900 */
[----:B0-----:R-:W-:Y:S01]  /*0640*/  FFMA R7, R24, R16, R7 ;  /* 0x0000001018077223 */ /* 0x001fe20000000007 */
[C---:B------:R-:W-:Y:S02]  /*0650*/  IMAD.WIDE R24, R0.reuse, 0x4, R28 ;  /* 0x0000000400187825 */ /* 0x040fe400078e021c */
[----:B------:R-:W2:Y:S02]  /*0660*/  LDG.E.CONSTANT R16, desc[UR6][R12.64+-0x64] ;  /* 0xffff9c060c107981 */ /* 0x000ea4000c1e9900 */
[----:B---3--:R-:W-:Y:S02]  /*0670*/  FFMA R7, R19, R18, R7 ;  /* 0x0000001213077223 */ /* 0x008fe40000000007 */
[----:B------:R-:W3:Y:S04]  /*0680*/  LDG.E.CONSTANT R18, desc[UR6][R12.64+-0x60] ;  /* 0xffffa0060c127981 */ /* 0x000ee8000c1e9900 */
[----:B------:R0:W3:Y:S02]  /*0690*/  LDG.E.CONSTANT R19, desc[UR6][R24.64] ;  /* 0x0000000618137981 */ /* 0x0000e4000c1e9900 */
[----:B0-----:R-:W-:-:S04]  /*06a0*/  IMAD.WIDE R24, R0, 0x4, R24 ;  /* 0x0000000400187825 */ /* 0x001fc800078e0218 */
[----:B----4-:R-:W-:Y:S02]  /*06b0*/  FFMA R23, R23, R20, R7 ;  /* 0x0000001417177223 */ /* 0x010fe40000000007 */
[----:B------:R-:W4:Y:S01]  /*06c0*/  LDG.E.CONSTANT R20, desc[UR6][R12.64+-0x5c] ;  /* 0xffffa4060c147981 */ /* 0x000f22000c1e9900 */
[----:B------:R-:W-:-:S03]  /*06d0*/  IMAD.WIDE R26, R0, 0x4, R24 ;  /* 0x00000004001a7825 */ /* 0x000fc600078e0218 */
[----:B------:R-:W4:Y:S01]  /*06e0*/  LDG.E.CONSTANT R7, desc[UR6][R24.64] ;  /* 0x0000000618077981 */ /* 0x000f22000c1e9900 */
[----:B-----5:R-:W-:-:S03]  /*06f0*/  FFMA R23, R8, R9, R23 ;  /* 0x0000000908177223 */ /* 0x020fc60000000017 */
[----:B------:R-:W5:Y:S01]  /*0700*/  LDG.E.CONSTANT R9, desc[UR6][R12.64+-0x58] ;  /* 0xffffa8060c097981 */ /* 0x000f62000c1e9900 */
[----:B------:R-:W-:-:S03]  /*0710*/  IMAD.WIDE R28, R0, 0x4, R26 ;  /* 0x00000004001c7825 */ /* 0x000fc600078e021a */
[----:B------:R0:W5:Y:S01]  /*0720*/  LDG.E.CONSTANT R8, desc[UR6][R26.64] ;  /* 0x000000061a087981 */ /* 0x000162000c1e9900 */
[----:B--2---:R-:W-:-:S03]  /*0730*/  FFMA R23, R6, R21, R23 ;  /* 0x0000001506177223 */ /* 0x004fc60000000017 */
[----:B------:R-:W2:Y:S04]  /*0740*/  LDG.E.CONSTANT R21, desc[UR6][R12.64+-0x54] ;  /* 0xffffac060c157981 */ /* 0x000ea8000c1e9900 */
[----:B------:R1:W2:Y:S01]  /*0750*/  LDG.E.CONSTANT R6, desc[UR6][R28.64] ;  /* 0x000000061c067981 */ /* 0x0002a2000c1e9900 */
[----:B0-----:R-:W-:-:S03]  /*0760*/  FFMA R26, R22, R11, R23 ;  /* 0x0000000b161a7223 */ /* 0x001fc60000000017 */
[----:B------:R-:W2:Y:S01]  /*0770*/  LDG.E.CONSTANT R11, desc[UR6][R12.64+-0x50] ;  /* 0xffffb0060c0b7981 */ /* 0x000ea2000c1e9900 */
[----:B-1----:R-:W-:-:S05]  /*0780*/  IMAD.WIDE R28, R0, 0x4, R28 ;  /* 0x00000004001c7825 */ /* 0x002fca00078e021c */
[----:B------:R-:W2:Y:S01]  /*0790*/  LDG.E.CONSTANT R24, desc[UR6][R28.64] ;  /* 0x000000061c187981 */ /* 0x000ea2000c1e9900 */
[----:B------:R-:W-:-:S04]  /*07a0*/  IMAD.WIDE R22, R0, 0x4, R28 ;  /* 0x0000000400167825 */ /* 0x000fc800078e021c */
[----:B------:R-:W-:Y:S02]  /*07b0*/  FFMA R25, R15, R14, R26 ;  /* 0x0000000e0f197223 */ /* 0x000fe4000000001a */
[----:B------:R-:W2:Y:S04]  /*07c0*/  LDG.E.CONSTANT R14, desc[UR6][R12.64+-0x4c] ;  /* 0xffffb4060c0e7981 */ /* 0x000ea8000c1e9900 */
[----:B------:R-:W2:Y:S01]  /*07d0*/  LDG.E.CONSTANT R15, desc[UR6][R22.64] ;  /* 0x00000006160f7981 */ /* 0x000ea2000c1e9900 */
[----:B------:R-:W-:-:S04]  /*07e0*/  IMAD.WIDE R26, R0, 0x4, R22 ;  /* 0x00000004001a7825 */ /* 0x000fc800078e0216 */
[----:B------:R-:W-:Y:S02]  /*07f0*/  FFMA R25, R16, R17, R25 ;  /* 0x0000001110197223 */ /* 0x000fe40000000019 */
[----:B------:R-:W2:Y:S04]  /*0800*/  LDG.E.CONSTANT R17, desc[UR6][R12.64+-0x48] ;  /* 0xffffb8060c117981 */ /* 0x000ea8000c1e9900 */
[----:B------:R0:W2:Y:S01]  /*0810*/  LDG.E.CONSTANT R16, desc[UR6][R26.64] ;  /* 0x000000061a107981 */ /* 0x0000a2000c1e9900 */
[----:B---3--:R-:W-:-:S03]  /*0820*/  FFMA R25, R18, R19, R25 ;  /* 0x0000001312197223 */ /* 0x008fc60000000019 */
[----:B------:R-:W3:Y:S01]  /*0830*/  LDG.E.CONSTANT R19, desc[UR6][R12.64+-0x44] ;  /* 0xffffbc060c137981 */ /* 0x000ee2000c1e9900 */
[----:B0-----:R-:W-:-:S05]  /*0840*/  IMAD.WIDE R26, R0, 0x4, R26 ;  /* 0x00000004001a7825 */ /* 0x001fca00078e021a */
[----:B------:R-:W3:Y:S01]  /*0850*/  LDG.E.CONSTANT R18, desc[UR6][R26.64] ;  /* 0x000000061a127981 */ /* 0x000ee2000c1e9900 */
[----:B------:R-:W-:-:S04]  /*0860*/  IMAD.WIDE R28, R0, 0x4, R26 ;  /* 0x00000004001c7825 */ /* 0x000fc800078e021a */
[----:B----4-:R-:W-:Y:S01]  /*0870*/  FFMA R25, R20, R7, R25 ;  /* 0x0000000714197223 */ /* 0x010fe20000000019 */
[----:B------:R-:W-:Y:S01]  /*0880*/  IMAD.WIDE R22, R0, 0x4, R28 ;  /* 0x0000000400167825 */ /* 0x000fe200078e021c */
[----:B------:R-:W4:Y:S04]  /*0890*/  LDG.E.CONSTANT R7, desc[UR6][R12.64+-0x40] ;  /* 0xffffc0060c077981 */ /* 0x000f28000c1e9900 */
[----:B------:R-:W4:Y:S01]  /*08a0*/  LDG.E.CONSTANT R20, desc[UR6][R28.64] ;  /* 0x000000061c147981 */ /* 0x000f22000c1e9900 */
[----:B-----5:R-:W-:-:S03]  /*08b0*/  FFMA R25, R9, R8, R25 ;  /* 0x0000000809197223 */ /* 0x020fc60000000019 */
[----:B------:R-:W5:Y:S04]  /*08c0*/  LDG.E.CONSTANT R8, desc[UR6][R12.64+-0x3c] ;  /* 0xffffc4060c087981 */ /* 0x000f68000c1e9900 */
[----:B------:R0:W5:Y:S01]  /*08d0*/  LDG.E.CONSTANT R9, desc[UR6][R22.64] ;  /* 0x0000000616097981 */ /* 0x000162000c1e9900 */
[----:B--2---:R-:W-:-:S03]  /*08e0*/  FFMA R25, R21, R6, R25 ;  /* 0x0000000615197223 */ /* 0x004fc60000000019 */
[----:B------:R-:W2:Y:S01]  /*08f0*/  LDG.E.CONSTANT R21, desc[UR6][R12.64+-0x38] ;  /* 0xffffc8060c157981 */ /* 0x000ea2000c1e9900 */
[----:B0-----:R-:W-:-:S05]  /*0900*/  IMAD.WIDE R22, R0, 0x4, R22 ;  /* 0x0000000400167825 */ /* 0x001fca00078e0216 */
[----:B------:R-:W2:Y:S01]  /*0910*/  LDG.E.CONSTANT R6, desc[UR6][R22.64] ;  /* 0x0000000616067981 */ /* 0x000ea2000c1e9900 */
[----:B------:R-:W-:-:S04]  /*0920*/  IMAD.WIDE R26, R0, 0x4, R22 ;  /* 0x00000004001a7825 */ /* 0x000fc800078e0216 */
[----:B------:R-:W-:Y:S02]  /*0930*/  FFMA R25, R11, R24, R25 ;  /* 0x000000180b197223 */ /* 0x000fe40000000019 */
[----:B------:R-:W2:Y:S01]  /*0940*/  LDG.E.CONSTANT R24, desc[UR6][R12.64+-0x34] ;  /* 0xffffcc060c187981 */ /* 0x000ea2000c1e9900 */
[----:B------:R-:W-:-:S03]  /*0950*/  IMAD.WIDE R28, R0, 0x4, R26 ;  /* 0x00000004001c7825 */ /* 0x000fc600078e021a */
[----:B------:R-:W2:Y:S01]  /*0960*/  LDG.E.CONSTANT R11, desc[UR6][R26.64] ;  /* 0x000000061a0b7981 */ /* 0x000ea2000c1e9900 */
[----:B------:R-:W-:-:S03]  /*0970*/  FFMA R25, R14, R15, R25 ;  /* 0x0000000f0e197223 */ /* 0x000fc60000000019 */
[----:B------:R-:W2:Y:S04]  /*0980*/  LDG.E.CONSTANT R14, desc[UR6][R12.64+-0x30] ;  /* 0xffffd0060c0e7981 */ /* 0x000ea8000c1e9900 */
[----:B------:R0:W2:Y:S02]  /*0990*/  LDG.E.CONSTANT R15, desc[UR6][R28.64] ;  /* 0x000000061c0f7981 */ /* 0x0000a4000c1e9900 */
[----:B0-----:R-:W-:-:S04]  /*09a0*/  IMAD.WIDE R28, R0, 0x4, R28 ;  /* 0x00000004001c7825 */ /* 0x001fc800078e021c */
[----:B------:R-:W-:-:S04]  /*09b0*/  IMAD.WIDE R22, R0, 0x4, R28 ;  /* 0x0000000400167825 */ /* 0x000fc800078e021c */
[----:B------:R-:W-:-:S04]  /*09c0*/  IMAD.WIDE R26, R0, 0x4, R22 ;  /* 0x00000004001a7825 */ /* 0x000fc800078e0216 */
[----:B------:R-:W-:Y:S02]  /*09d0*/  FFMA R25, R17, R16, R25 ;  /* 0x0000001011197223 */ /* 0x000fe40000000019 */
[----:B------:R-:W2:Y:S04]  /*09e0*/  LDG.E.CONSTANT R16, desc[UR6][R12.64+-0x2c] ;  /* 0xffffd4060c107981 */ /* 0x000ea8000c1e9900 */
[----:B------:R-:W2:Y:S01]  /*09f0*/  LDG.E.CONSTANT R17, desc[UR6][R28.64] ;  /* 0x000000061c117981 */ /* 0x000ea2000c1e9900 */
[----:B---3--:R-:W-:-:S03]  /*0a00*/  FFMA R25, R19, R18, R25 ;  /* 0x0000001213197223 */ /* 0x008fc60000000019 */
[----:B------:R-:W3:Y:S04]  /*0a10*/  LDG.E.CONSTANT R19, desc[UR6][R12.64+-0x28] ;  /* 0xffffd8060c137981 */ /* 0x000ee8000c1e9900 */
[----:B------:R-:W3:Y:S01]  /*0a20*/  LDG.E.CONSTANT R18, desc[UR6][R22.64] ;  /* 0x0000000616127981 */ /* 0x000ee2000c1e9900 */
[----:B----4-:R-:W-:-:S03]  /*0a30*/  FFMA R25, R7, R20, R25 ;  /* 0x0000001407197223 */ /* 0x010fc60000000019 */
[----:B------:R-:W4:Y:S04]  /*0a40*/  LDG.E.CONSTANT R20, desc[UR6][R12.64+-0x24] ;  /* 0xffffdc060c147981 */ /* 0x000f28000c1e9900 */
[----:B------:R0:W4:Y:S01]  /*0a50*/  LDG.E.CONSTANT R7, desc[UR6][R26.64] ;  /* 0x000000061a077981 */ /* 0x000122000c1e9900 */
[----:B-----5:R-:W-:-:S03]  /*0a60*/  FFMA R25, R8, R9, R25 ;  /* 0x0000000908197223 */ /* 0x020fc60000000019 */
[----:B------:R-:W5:Y:S01]  /*0a70*/  LDG.E.CONSTANT R9, desc[UR6][R12.64+-0x20] ;  /* 0xffffe0060c097981 */ /* 0x000f62000c1e9900 */
[----:B0-----:R-:W-:-:S05]  /*0a80*/  IMAD.WIDE R26, R0, 0x4, R26 ;  /* 0x00000004001a7825 */ /* 0x001fca00078e021a */
[----:B------:R-:W5:Y:S01]  /*0a90*/  LDG.E.CONSTANT R8, desc[UR6][R26.64] ;  /* 0x000000061a087981 */ /* 0x000f62000c1e9900 */
[----:B------:R-:W-:-:S04]  /*0aa0*/  IMAD.WIDE R28, R0, 0x4, R26 ;  /* 0x00000004001c7825 */ /* 0x000fc800078e021a */
[----:B--2---:R-:W-:Y:S02]  /*0ab0*/  FFMA R25, R21, R6, R25 ;  /* 0x0000000615197223 */ /* 0x004fe40000000019 */
[----:B------:R-:W2:Y:S01]  /*0ac0*/  LDG.E.CONSTANT R6, desc[UR6][R12.64+-0x1c] ;  /* 0xffffe4060c067981 */ /* 0x000ea2000c1e9900 */
[----:B------:R-:W-:-:S03]  /*0ad0*/  IMAD.WIDE R22, R0, 0x4, R28 ;  /* 0x0000000400167825 */ /* 0x000fc600078e021c */
[----:B------:R-:W2:Y:S01]  /*0ae0*/  LDG.E.CONSTANT R21, desc[UR6][R28.64] ;  /* 0x000000061c157981 */ /* 0x000ea2000c1e9900 */
[----:B------:R-:W-:-:S03]  /*0af0*/  FFMA R25, R24, R11, R25 ;  /* 0x0000000b18197223 */ /* 0x000fc60000000019 */
[----:B------:R-:W2:Y:S04]  /*0b00*/  LDG.E.CONSTANT R11, desc[UR6][R12.64+-0x18] ;  /* 0xffffe8060c0b7981 */ /* 0x000ea8000c1e9900 */
[----:B------:R0:W2:Y:S01]  /*0b10*/  LDG.E.CONSTANT R24, desc[UR6][R22.64] ;  /* 0x0000000616187981 */ /* 0x0000a2000c1e9900 */
[----:B------:R-:W-:-:S03]  /*0b20*/  FFMA R25, R14, R15, R25 ;  /* 0x0000000f0e197223 */ /* 0x000fc60000000019 */
[----:B------:R-:W2:Y:S01]  /*0b30*/  LDG.E.CONSTANT R15, desc[UR6][R12.64+-0x14] ;  /* 0xffffec060c0f7981 */ /* 0x000ea2000c1e9900 */
[----:B0-----:R-:W-:-:S05]  /*0b40*/  IMAD.WIDE R22, R0, 0x4, R22 ;  /* 0x0000000400167825 */ /* 0x001fca00078e0216 */
[----:B------:R-:W2:Y:S01]  /*0b50*/  LDG.E.CONSTANT R14, desc[UR6][R22.64] ;  /* 0x00000006160e7981 */ /* 0x000ea2000c1e9900 */
[----:B------:R-:W-:-:S04]  /*0b60*/  IMAD.WIDE R26, R0, 0x4, R22 ;  /* 0x00000004001a7825 */ /* 0x000fc800078e0216 */
[----:B------:R-:W-:-:S04]  /*0b70*/  IMAD.WIDE R28, R0, 0x4, R26 ;  /* 0x00000004001c7825 */ /* 0x000fc800078e021a */
[----:B------:R-:W-:Y:S02]  /*0b80*/  FFMA R25, R16, R17, R25 ;  /* 0x0000001110197223 */ /* 0x000fe40000000019 */
[----:B------:R-:W2:Y:S04]  /*0b90*/  LDG.E.CONSTANT R17, desc[UR6][R12.64+-0x10] ;  /* 0xfffff0060c117981 */ /* 0x000ea8000c1e9900 */
[----:B------:R-:W2:Y:S01]  /*0ba0*/  LDG.E.CONSTANT R16, desc[UR6][R26.64] ;  /* 0x000000061a107981 */ /* 0x000ea2000c1e9900 */
[----:B---3--:R-:W-:-:S03]  /*0bb0*/  FFMA R25, R19, R18, R25 ;  /* 0x0000001213197223 */ /* 0x008fc60000000019 */
[----:B------:R-:W3:Y:S04]  /*0bc0*/  LDG.E.CONSTANT R18, desc[UR6][R12.64+-0xc] ;  /* 0xfffff4060c127981 */ /* 0x000ee8000c1e9900 */
[----:B------:R0:W3:Y:S02]  /*0bd0*/  LDG.E.CONSTANT R19, desc[UR6][R28.64] ;  /* 0x000000061c137981 */ /* 0x0000e4000c1e9900 */
[----:B0-----:R-:W-:-:S04]  /*0be0*/  IMAD.WIDE R28, R0, 0x4, R28 ;  /* 0x00000004001c7825 */ /* 0x001fc800078e021c */
[----:B----4-:R-:W-:Y:S02]  /*0bf0*/  FFMA R25, R20, R7, R25 ;  /* 0x0000000714197223 */ /* 0x010fe40000000019 */
[----:B------:R-:W4:Y:S01]  /*0c00*/  LDG.E.CONSTANT R7, desc[UR6][R12.64+-0x8] ;  /* 0xfffff8060c077981 */ /* 0x000f22000c1e9900 */
[----:B------:R-:W-:-:S03]  /*0c10*/  IMAD.WIDE R22, R0, 0x4, R28 ;  /* 0x0000000400167825 */ /* 0x000fc600078e021c */
[----:B------:R-:W4:Y:S01]  /*0c20*/  LDG.E.CONSTANT R20, desc[UR6][R28.64] ;  /* 0x000000061c147981 */ /* 0x000f22000c1e9900 */
[----:B-----5:R-:W-:Y:S01]  /*0c30*/  FFMA R25, R9, R8, R25 ;  /* 0x0000000809197223 */ /* 0x020fe20000000019 */
[----:B------:R-:W-:Y:S02]  /*0c40*/  IMAD.WIDE R26, R0, 0x4, R22 ;  /* 0x00000004001a7825 */ /* 0x000fe400078e0216 */
[----:B------:R-:W5:Y:S04]  /*0c50*/  LDG.E.CONSTANT R9, desc[UR6][R12.64+-0x4] ;  /* 0xfffffc060c097981 */ /* 0x000f68000c1e9900 */
[----:B------:R-:W5:Y:S01]  /*0c60*/  LDG.E.CONSTANT R8, desc[UR6][R22.64] ;  /* 0x0000000616087981 */ /* 0x000f62000c1e9900 */
[----:B--2---:R-:W-:-:S03]  /*0c70*/  FFMA R25, R6, R21, R25 ;  /* 0x0000001506197223 */ /* 0x004fc60000000019 */
[----:B------:R-:W2:Y:S04]  /*0c80*/  LDG.E.CONSTANT R21, desc[UR6][R12.64] ;  /* 0x000000060c157981 */ /* 0x000ea8000c1e9900 */
[----:B------:R0:W2:Y:S01]  /*0c90*/  LDG.E.CONSTANT R6, desc[UR6][R26.64] ;  /* 0x000000061a067981 */ /* 0x0000a2000c1e9900 */
[----:B------:R-:W-:-:S03]  /*0ca0*/  FFMA R25, R11, R24, R25 ;  /* 0x000000180b197223 */ /* 0x000fc60000000019 */
[----:B------:R-:W2:Y:S01]  /*0cb0*/  LDG.E.CONSTANT R11, desc[UR6][R12.64+0x4] ;  /* 0x000004060c0b7981 */ /* 0x000ea2000c1e9900 */
[----:B0-----:R-:W-:-:S05]  /*0cc0*/  IMAD.WIDE R26, R0, 0x4, R26 ;  /* 0x00000004001a7825 */ /* 0x001fca00078e021a */
[----:B------:R-:W2:Y:S01]  /*0cd0*/  LDG.E.CONSTANT R24, desc[UR6][R26.64] ;  /* 0x000000061a187981 */ /* 0x000ea2000c1e9900 */
[----:B------:R-:W-:-:S04]  /*0ce0*/  IMAD.WIDE R28, R0, 0x4, R26 ;  /* 0x00000004001c7825 */ /* 0x000fc800078e021a */
[----:B------:R-:W-:Y:S02]  /*0cf0*/  FFMA R25, R15, R14, R25 ;  /* 0x0000000e0f197223 */ /* 0x000fe40000000019 */
[----:B------:R-:W2:Y:S04]  /*0d00*/  LDG.E.CONSTANT R14, desc[UR6][R12.64+0x8] ;  /* 0x000008060c0e7981 */ /* 0x000ea8000c1e9900 */
[----:B------:R-:W2:Y:S01]  /*0d10*/  LDG.E.CONSTANT R15, desc[UR6][R28.64] ;  /* 0x000000061c0f7981 */ /* 0x000ea2000c1e9900 */
[----:B------:R-:W-:-:S04]  /*0d20*/  IMAD.WIDE R22, R0, 0x4, R28 ;  /* 0x0000000400167825 */ /* 0x000fc800078e021c */
[----:B------:R-:W-:Y:S02]  /*0d30*/  FFMA R25, R17, R16, R25 ;  /* 0x0000001011197223 */ /* 0x000fe40000000019 */
[----:B------:R0:W2:Y:S04]  /*0d40*/  LDG.E.CONSTANT R16, desc[UR6][R22.64] ;  /* 0x0000000616107981 */ /* 0x0000a8000c1e9900 */
[----:B------:R-:W2:Y:S01]  /*0d50*/  LDG.E.CONSTANT R17, desc[UR6][R12.64+0xc] ;  /* 0x00000c060c117981 */ /* 0x000ea2000c1e9900 */
[----:B0-----:R-:W-:-:S04]  /*0d60*/  IMAD.WIDE R22, R0, 0x4, R22 ;  /* 0x0000000400167825 */ /* 0x001fc800078e0216 */
[----:B---3--:R-:W-:Y:S02]  /*0d70*/  FFMA R25, R18, R19, R25 ;  /* 0x0000001312197223 */ /* 0x008fe40000000019 */
[----:B------:R-:W3:Y:S01]  /*0d80*/  LDG.E.CONSTANT R19, desc[UR6][R12.64+0x10] ;  /* 0x000010060c137981 */ /* 0x000ee2000c1e9900 */
[----:B------:R-:W-:-:S03]  /*0d90*/  IMAD.WIDE R26, R0, 0x4, R22 ;  /* 0x00000004001a7825 */ /* 0x000fc600078e0216 */
[----:B------:R-:W3:Y:S01]  /*0da0*/  LDG.E.CONSTANT R18, desc[UR6][R22.64] ;  /* 0x0000000616127981 */ /* 0x000ee2000c1e9900 */
[----:B------:R-:W-:-:S04]  /*0db0*/  IMAD.WIDE R28, R0, 0x4, R26 ;  /* 0x00000004001c7825 */ /* 0x000fc800078e021a */
[----:B----4-:R-:W-:Y:S02]  /*0dc0*/  FFMA R25, R7, R20, R25 ;  /* 0x0000001407197223 */ /* 0x010fe40000000019 */
[----:B------:R-:W4:Y:S04]  /*0dd0*/  LDG.E.CONSTANT R20, desc[UR6][R12.64+0x14] ;  /* 0x000014060c147981 */ /* 0x000f28000c1e9900 */
[----:B------:R-:W4:Y:S01]  /*0de0*/  LDG.E.CONSTANT R7, desc[UR6][R26.64] ;  /* 0x000000061a077981 */ /* 0x000f22000c1e9900 */
[----:B-----5:R-:W-:-:S03]  /*0df0*/  FFMA R25, R9, R8, R25 ;  /* 0x0000000809197223 */ /* 0x020fc60000000019 */
[----:B------:R0:W5:Y:S04]  /*0e00*/  LDG.E.CONSTANT R9, desc[UR6][R28.64] ;  /* 0x000000061c097981 */ /* 0x000168000c1e9900 */
[----:B------:R-:W5:Y:S01]  /*0e10*/  LDG.E.CONSTANT R8, desc[UR6][R12.64+0x18] ;  /* 0x000018060c087981 */ /* 0x000f62000c1e9900 */
[----:B--2---:R-:W-:-:S03]  /*0e20*/  FFMA R25, R21, R6, R25 ;  /* 0x0000000615197223 */ /* 0x004fc60000000019 */
[----:B------:R-:W2:Y:S01]  /*0e30*/  LDG.E.CONSTANT R6, desc[UR6][R12.64+0x1c] ;  /* 0x00001c060c067981 */ /* 0x000ea2000c1e9900 */
[----:B0-----:R-:W-:-:S05]  /*0e40*/  IMAD.WIDE R28, R0, 0x4, R28 ;  /* 0x00000004001c7825 */ /* 0x001fca00078e021c */
[----:B------:R-:W2:Y:S01]  /*0e50*/  LDG.E.CONSTANT R21, desc[UR6][R28.64] ;  /* 0x000000061c157981 */ /* 0x000ea2000c1e9900 */
[----:B------:R-:W-:-:S04]  /*0e60*/  IMAD.WIDE R22, R0, 0x4, R28 ;  /* 0x0000000400167825 */ /* 0x000fc800078e021c */
[----:B------:R-:W-:Y:S01]  /*0e70*/  FFMA R25, R11, R24, R25 ;  /* 0x000000180b197223 */ /* 0x000fe20000000019 */
[----:B------:R-:W-:Y:S01]  /*0e80*/  IMAD.WIDE R26, R0, 0x4, R22 ;  /* 0x00000004001a7825 */ /* 0x000fe200078e0216 */
[----:B------:R-:W2:Y:S04]  /*0e90*/  LDG.E.CONSTANT R24, desc[UR6][R12.64+0x20] ;  /* 0x000020060c187981 */ /* 0x000ea8000c1e9900 */
        /* <DEDUP_REMOVED lines=21> */
[----:B--2---:R-:W-:-:S03]  /*0ff0*/  FFMA R25, R6, R21, R25 ;  /* 0x0000001506197223 */ /* 0x004fc60000000019 */
[----:B------:R-:W2:Y:S01]  /*1000*/  LDG.E.CONSTANT R6, desc[UR6][R12.64+0x38] ;  /* 0x000038060c067981 */ /* 0x000ea2000c1e9900 */
[----:B------:R-:W-:-:S03]  /*1010*/  IMAD.WIDE R28, R0, 0x4, R26 ;  /* 0x00000004001c7825 */ /* 0x000fc600078e021a */
[----:B------:R-:W2:Y:S01]  /*1020*/  LDG.E.CONSTANT R21, desc[UR6][R26.64] ;  /* 0x000000061a157981 */ /* 0x000ea2000c1e9900 */
[----:B------:R-:W-:-:S03]  /*1030*/  FFMA R25, R24, R11, R25 ;  /* 0x0000000b18197223 */ /* 0x000fc60000000019 */
[----:B------:R0:W2:Y:S04]  /*1040*/  LDG.E.CONSTANT R24, desc[UR6][R28.64] ;  /* 0x000000061c187981 */ /* 0x0000a8000c1e9900 */
[----:B------:R-:W2:Y:S01]  /*1050*/  LDG.E.CONSTANT R11, desc[UR6][R12.64+0x3c] ;  /* 0x00003c060c0b7981 */ /* 0x000ea2000c1e9900 */
[----:B0-----:R-:W-:-:S04]  /*1060*/  IMAD.WIDE R28, R0, 0x4, R28 ;  /* 0x00000004001c7825 */ /* 0x001fc800078e021c */
[----:B------:R-:W-:Y:S02]  /*1070*/  FFMA R25, R15, R14, R25 ;  /* 0x0000000e0f197223 */ /* 0x000fe40000000019 */
[----:B------:R-:W2:Y:S04]  /*1080*/  LDG.E.CONSTANT R15, desc[UR6][R12.64+0x40] ;  /* 0x000040060c0f7981 */ /* 0x000ea8000c1e9900 */
[----:B------:R-:W2:Y:S01]  /*1090*/  LDG.E.CONSTANT R14, desc[UR6][R28.64] ;  /* 0x000000061c0e7981 */ /* 0x000ea2000c1e9900 */
[----:B------:R-:W-:-:S04]  /*10a0*/  IMAD.WIDE R22, R0, 0x4, R28 ;  /* 0x0000000400167825 */ /* 0x000fc800078e021c */
[----:B------:R-:W-:-:S04]  /*10b0*/  IMAD.WIDE R26, R0, 0x4, R22 ;  /* 0x00000004001a7825 */ /* 0x000fc800078e0216 */
[----:B------:R-:W-:Y:S02]  /*10c0*/  FFMA R25, R16, R17, R25 ;  /* 0x0000001110197223 */ /* 0x000fe40000000019 */
[----:B------:R-:W2:Y:S04]  /*10d0*/  LDG.E.CONSTANT R17, desc[UR6][R22.64] ;  /* 0x0000000616117981 */ /* 0x000ea8000c1e9900 */
[----:B------:R-:W2:Y:S01]  /*10e0*/  LDG.E.CONSTANT R16, desc[UR6][R12.64+0x44] ;  /* 0x000044060c107981 */ /* 0x000ea2000c1e9900 */
[----:B---3--:R-:W-:-:S03]  /*10f0*/  FFMA R25, R18, R19, R25 ;  /* 0x0000001312197223 */ /* 0x008fc60000000019 */
[----:B------:R0:W3:Y:S04]  /*1100*/  LDG.E.CONSTANT R18, desc[UR6][R26.64] ;  /* 0x000000061a127981 */ /* 0x0000e8000c1e9900 */
[----:B------:R-:W3:Y:S01]  /*1110*/  LDG.E.CONSTANT R19, desc[UR6][R12.64+0x48] ;  /* 0x000048060c137981 */ /* 0x000ee2000c1e9900 */
[----:B0-----:R-:W-:-:S04]  /*1120*/  IMAD.WIDE R26, R0, 0x4, R26 ;  /* 0x00000004001a7825 */ /* 0x001fc800078e021a */
[----:B------:R-:W-:-:S04]  /*1130*/  IMAD.WIDE R28, R0, 0x4, R26 ;  /* 0x00000004001c7825 */ /* 0x000fc800078e021a */
[----:B----4-:R-:W-:Y:S02]  /*1140*/  FFMA R25, R20, R7, R25 ;  /* 0x0000000714197223 */ /* 0x010fe40000000019 */
[----:B------:R-:W4:Y:S04]  /*1150*/  LDG.E.CONSTANT R7, desc[UR6][R26.64] ;  /* 0x000000061a077981 */ /* 0x000f28000c1e9900 */
[----:B------:R-:W4:Y:S01]  /*1160*/  LDG.E.CONSTANT R20, desc[UR6][R12.64+0x4c] ;  /* 0x00004c060c147981 */ /* 0x000f22000c1e9900 */
[----:B------:R-:W-:-:S04]  /*1170*/  IMAD.WIDE R22, R0, 0x4, R28 ;  /* 0x0000000400167825 */ /* 0x000fc800078e021c */
[----:B-----5:R-:W-:Y:S01]  /*1180*/  FFMA R25, R9, R8, R25 ;  /* 0x0000000809197223 */ /* 0x020fe20000000019 */
[----:B------:R-:W5:Y:S04]  /*1190*/  LDG.E.CONSTANT R26, desc[UR6][R12.64+0x58] ;  /* 0x000058060c1a7981 */ /* 0x000f68000c1e9900 */
[----:B------:R-:W5:Y:S04]  /*11a0*/  LDG.E.CONSTANT R9, desc[UR6][R28.64] ;  /* 0x000000061c097981 */ /* 0x000f68000c1e9900 */
[----:B------:R-:W5:Y:S01]  /*11b0*/  LDG.E.CONSTANT R8, desc[UR6][R12.64+0x50] ;  /* 0x000050060c087981 */ /* 0x000f62000c1e9900 */
[----:B--2---:R-:W-:-:S03]  /*11c0*/  FFMA R25, R6, R21, R25 ;  /* 0x0000001506197223 */ /* 0x004fc60000000019 */
[----:B------:R0:W2:Y:S04]  /*11d0*/  LDG.E.CONSTANT R21, desc[UR6][R22.64] ;  /* 0x0000000616157981 */ /* 0x0000a8000c1e9900 */
[----:B------:R-:W2:Y:S01]  /*11e0*/  LDG.E.CONSTANT R6, desc[UR6][R12.64+0x54] ;  /* 0x000054060c067981 */ /* 0x000ea2000c1e9900 */
[----:B0-----:R-:W-:-:S04]  /*11f0*/  IMAD.WIDE R22, R0, 0x4, R22 ;  /* 0x0000000400167825 */ /* 0x001fc800078e0216 */
[----:B------:R-:W-:Y:S02]  /*1200*/  FFMA R27, R11, R24, R25 ;  /* 0x000000180b1b7223 */ /* 0x000fe40000000019 */
[----:B------:R0:W2:Y:S01]  /*1210*/  LDG.E.CONSTANT R11, desc[UR6][R22.64] ;  /* 0x00000006160b7981 */ /* 0x0000a2000c1e9900 */
[----:B------:R-:W-:-:S04]  /*1220*/  IMAD.WIDE R24, R0, 0x4, R22 ;  /* 0x0000000400187825 */ /* 0x000fc800078e0216 */
[----:B------:R-:W-:Y:S01]  /*1230*/  FFMA R29, R15, R14, R27 ;  /* 0x0000000e0f1d7223 */ /* 0x000fe2000000001b */
[----:B------:R-:W2:Y:S04]  /*1240*/  LDG.E.CONSTANT R28, desc[UR6][R24.64] ;  /* 0x00000006181c7981 */ /* 0x000ea8000c1e9900 */
[----:B------:R-:W2:Y:S01]  /*1250*/  LDG.E.CONSTANT R27, desc[UR6][R12.64+0x5c] ;  /* 0x00005c060c1b7981 */ /* 0x000ea2000c1e9900 */
[----:B------:R-:W-:-:S03]  /*1260*/  IMAD.WIDE R14, R0, 0x4, R24 ;  /* 0x00000004000e7825 */ /* 0x000fc600078e0218 */
[----:B------:R-:W2:Y:S01]  /*1270*/  LDG.E.CONSTANT R25, desc[UR6][R12.64+0x64] ;  /* 0x000064060c197981 */ /* 0x000ea2000c1e9900 */
[----:B------:R-:W-:Y:S01]  /*1280*/  FFMA R29, R16, R17, R29 ;  /* 0x00000011101d7223 */ /* 0x000fe2000000001d */
[C---:B------:R-:W-:Y:S02]  /*1290*/  IMAD.WIDE R16, R0.reuse, 0x4, R14 ;  /* 0x0000000400107825 */ /* 0x040fe400078e020e */
[----:B------:R-:W2:Y:S04]  /*12a0*/  LDG.E.CONSTANT R14, desc[UR6][R14.64] ;  /* 0x000000060e0e7981 */ /* 0x000ea8000c1e9900 */
[----:B------:R-:W2:Y:S01]  /*12b0*/  LDG.E.CONSTANT R15, desc[UR6][R12.64+0x68] ;  /* 0x000068060c0f7981 */ /* 0x000ea2000c1e9900 */
[----:B---3--:R-:W-:Y:S01]  /*12c0*/  FFMA R29, R19, R18, R29 ;  /* 0x00000012131d7223 */ /* 0x008fe2000000001d */
[----:B------:R-:W-:-:S02]  /*12d0*/  IMAD.WIDE R18, R0, 0x4, R16 ;  /* 0x0000000400127825 */ /* 0x000fc400078e0210 */
[----:B------:R-:W3:Y:S02]  /*12e0*/  LDG.E.CONSTANT R16, desc[UR6][R16.64] ;  /* 0x0000000610107981 */ /* 0x000ee4000c1e9900 */
[----:B0-----:R-:W-:Y:S02]  /*12f0*/  IMAD.WIDE R22, R0, 0x4, R18 ;  /* 0x0000000400167825 */ /* 0x001fe400078e0212 */
[----:B------:R-:W3:Y:S04]  /*1300*/  LDG.E.CONSTANT R18, desc[UR6][R18.64] ;  /* 0x0000000612127981 */ /* 0x000ee8000c1e9900 */
[----:B------:R0:W3:Y:S04]  /*1310*/  LDG.E.CONSTANT R24, desc[UR6][R22.64] ;  /* 0x0000000616187981 */ /* 0x0000e8000c1e9900 */
[----:B------:R-:W3:Y:S01]  /*1320*/  LDG.E.CONSTANT R17, desc[UR6][R12.64+0x6c] ;  /* 0x00006c060c117981 */ /* 0x000ee2000c1e9900 */
[----:B----4-:R-:W-:-:S03]  /*1330*/  FFMA R7, R20, R7, R29 ;  /* 0x0000000714077223 */ /* 0x010fc6000000001d */
[----:B------:R-:W4:Y:S01]  /*1340*/  LDG.E.CONSTANT R29, desc[UR6][R12.64+0x60] ;  /* 0x000060060c1d7981 */ /* 0x000f22000c1e9900 */
[----:B-----5:R-:W-:Y:S01]  /*1350*/  FFMA R7, R8, R9, R7 ;  /* 0x0000000908077223 */ /* 0x020fe20000000007 */
[----:B------:R-:W-:-:S04]  /*1360*/  IMAD.WIDE R8, R0, 0x4, R22 ;  /* 0x0000000400087825 */ /* 0x000fc800078e0216 */
[----:B--2---:R-:W-:Y:S01]  /*1370*/  FFMA R21, R6, R21, R7 ;  /* 0x0000001506157223 */ /* 0x004fe20000000007 */
[----:B------:R-:W-:Y:S02]  /*1380*/  IMAD.WIDE R6, R0, 0x4, R8 ;  /* 0x0000000400067825 */ /* 0x000fe400078e0208 */
[----:B------:R-:W2:Y:S02]  /*1390*/  LDG.E.CONSTANT R8, desc[UR6][R8.64] ;  /* 0x0000000608087981 */ /* 0x000ea4000c1e9900 */
[----:B------:R-:W-:Y:S01]  /*13a0*/  FFMA R26, R26, R11, R21 ;  /* 0x0000000b1a1a7223 */ /* 0x000fe20000000015 */
[C---:B------:R-:W-:Y:S01]  /*13b0*/  IMAD.WIDE R20, R0.reuse, 0x4, R6 ;  /* 0x0000000400147825 */ /* 0x040fe200078e0206 */
[----:B------:R-:W2:Y:S04]  /*13c0*/  LDG.E.CONSTANT R11, desc[UR6][R12.64+0x70] ;  /* 0x000070060c0b7981 */ /* 0x000ea8000c1e9900 */
[----:B------:R-:W5:Y:S01]  /*13d0*/  LDG.E.CONSTANT R6, desc[UR6][R6.64] ;  /* 0x0000000606067981 */ /* 0x000f62000c1e9900 */
[----:B0-----:R-:W-:-:S03]  /*13e0*/  IMAD.WIDE R22, R0, 0x4, R20 ;  /* 0x0000000400167825 */ /* 0x001fc600078e0214 */
[----:B------:R-:W5:Y:S01]  /*13f0*/  LDG.E.CONSTANT R19, desc[UR6][R20.64] ;  /* 0x0000000614137981 */ /* 0x000f62000c1e9900 */
[----:B------:R-:W-:-:S03]  /*1400*/  FFMA R28, R27, R28, R26 ;  /* 0x0000001c1b1c7223 */ /* 0x000fc6000000001a */
[----:B------:R-:W5:Y:S04]  /*1410*/  LDG.E.CONSTANT R27, desc[UR6][R12.64+0x74] ;  /* 0x000074060c1b7981 */ /* 0x000f68000c1e9900 */
[----:B------:R-:W5:Y:S04]  /*1420*/  LDG.E.CONSTANT R26, desc[UR6][R12.64+0x78] ;  /* 0x000078060c1a7981 */ /* 0x000f68000c1e9900 */
[----:B------:R-:W5:Y:S04]  /*1430*/  LDG.E.CONSTANT R22, desc[UR6][R22.64] ;  /* 0x0000000616167981 */ /* 0x000f68000c1e9900 */
[----:B------:R0:W5:Y:S01]  /*1440*/  LDG.E.CONSTANT R9, desc[UR6][R12.64+0x7c] ;  /* 0x00007c060c097981 */ /* 0x000162000c1e9900 */
[----:B------:R-:W-:-:S04]  /*1450*/  UIADD3 UR4, UPT, UPT, UR4, 0x8, URZ ;  /* 0x0000000804047890 */ /* 0x000fc8000fffe0ff */
[----:B------:R-:W-:Y:S01]  /*1460*/  UISETP.NE.AND UP1, UPT, UR4, URZ, UPT ;  /* 0x000000ff0400728c */ /* 0x000fe2000bf25270 */
[----:B------:R-:W-:Y:S02]  /*1470*/  IADD3 R4, PT, PT, R4, 0x40, RZ ;  /* 0x0000004004047810 */ /* 0x000fe40007ffe0ff */
[----:B------:R-:W-:Y:S01]  /*1480*/  LEA R5, R0, R5, 0x6 ;  /* 0x0000000500057211 */ /* 0x000fe200078e30ff */
[----:B----4-:R-:W-:-:S04]  /*1490*/  FFMA R14, R29, R14, R28 ;  /* 0x0000000e1d0e7223 */ /* 0x010fc8000000001c */
[----:B---3--:R-:W-:-:S04]  /*14a0*/  FFMA R14, R25, R16, R14 ;  /* 0x00000010190e7223 */ /* 0x008fc8000000000e */
[----:B------:R-:W-:-:S04]  /*14b0*/  FFMA R14, R15, R18, R14 ;  /* 0x000000120f0e7223 */ /* 0x000fc8000000000e */
[----:B------:R-:W-:-:S04]  /*14c0*/  FFMA R14, R17, R24, R14 ;  /* 0x00000018110e7223 */ /* 0x000fc8000000000e */
[----:B--2---:R-:W-:-:S04]  /*14d0*/  FFMA R8, R11, R8, R14 ;  /* 0x000000080b087223 */ /* 0x004fc8000000000e */
[----:B-----5:R-:W-:Y:S01]  /*14e0*/  FFMA R27, R27, R6, R8 ;  /* 0x000000061b1b7223 */ /* 0x020fe20000000008 */
[----:B------:R-:W-:-:S03]  /*14f0*/  IADD3 R6, P0, PT, R12, 0x100, RZ ;  /* 0x000001000c067810 */ /* 0x000fc60007f1e0ff */
[----:B------:R-:W-:Y:S01]  /*1500*/  FFMA R26, R26, R19, R27 ;  /* 0x000000131a1a7223 */ /* 0x000fe2000000001b */
[----:B0-----:R-:W-:-:S03]  /*1510*/  IADD3.X R13, PT, PT, RZ, R13, RZ, P0, !PT ;  /* 0x0000000dff0d7210 */ /* 0x001fc600007fe4ff */
[----:B------:R-:W-:Y:S01]  /*1520*/  FFMA R7, R9, R22, R26 ;  /* 0x0000001609077223 */ /* 0x000fe2000000001a */
[----:B------:R-:W-:Y:S06]  /*1530*/  BRA.U UP1, `(.L_x_85) ;  /* 0xffffffed01d87547 */ /* 0x000fec000b83ffff */
.L_x_84:
[----:B------:R-:W-:Y:S05]  /*1540*/  BRA.U !UP0, `(.L_x_83) ;  /* 0x0000000108c47547 */ /* 0x000fea000b800000 */
[----:B------:R-:W1:Y:S01]  /*1550*/  LDCU.64 UR8, c[0x0][0x380] ;  /* 0x00007000ff0877ac */ /* 0x000e620008000a00 */
[----:B------:R-:W-:Y:S01]  /*1560*/  IMAD.WIDE.U32 R8, R4, 0x4, RZ ;  /* 0x0000000404087825 */ /* 0x000fe200078e00ff */
[----:B------:R-:W-:-:S03]  /*1570*/  UIADD3 UR5, UPT, UPT, -UR5, URZ, URZ ;  /* 0x000000ff05057290 */ /* 0x000fc6000fffe1ff */
[----:B------:R-:W-:Y:S02]  /*1580*/  IMAD R5, R4, R0, R3 ;  /* 0x0000000004057224 */ /* 0x000fe400078e0203 */
[----:B------:R-:W-:-:S03]  /*1590*/  IMAD.WIDE R8, R10, 0x4, R8 ;  /* 0x000000040a087825 */ /* 0x000fc600078e0208 */
[----:B-1----:R-:W-:-:S04]  /*15a0*/  IADD3 R6, P0, PT, R8, UR8, RZ ;  /* 0x0000000808067c10 */ /* 0x002fc8000ff1e0ff */
[----:B------:R-:W-:-:S04]  /*15b0*/  IADD3 R6, P1, PT, R6, 0x10, RZ ;  /* 0x0000001006067810 */ /* 0x000fc80007f3e0ff */
[----:B------:R-:W-:-:S09]  /*15c0*/  IADD3.X R9, PT, PT, RZ, UR9, R9, P1, P0 ;  /* 0x00000009ff097c10 */ /* 0x000fd20008fe0409 */
.L_x_86:
[----:B------:R-:W1:Y:S01]  /*15d0*/  LDC.64 R20, c[0x0][0x388] ;  /* 0x0000e200ff147b82 */ /* 0x000e620000000a00 */
[----:B------:R-:W-:-:S05]  /*15e0*/  MOV R8, R6 ;  /* 0x0000000600087202 */ /* 0x000fca0000000f00 */
[----:B------:R-:W0:Y:S04]  /*15f0*/  LDG.E.CONSTANT R22, desc[UR6][R8.64+-0x10] ;  /* 0xfffff00608167981 */ /* 0x000e28000c1e9900 */
[----:B------:R-:W2:Y:S04]  /*1600*/  LDG.E.CONSTANT R24, desc[UR6][R8.64+-0xc] ;  /* 0xfffff40608187981 */ /* 0x000ea8000c1e9900 */
[----:B------:R-:W3:Y:S04]  /*1610*/  LDG.E.CONSTANT R23, desc[UR6][R8.64+-0x8] ;  /* 0xfffff80608177981 */ /* 0x000ee8000c1e9900 */
[----:B------:R-:W4:Y:S04]  /*1620*/  LDG.E.CONSTANT R25, desc[UR6][R8.64+-0x4] ;  /* 0xfffffc0608197981 */ /* 0x000f28000c1e9900 */
[----:B------:R-:W5:Y:S01]  /*1630*/  LDG.E.CONSTANT R27, desc[UR6][R8.64] ;  /* 0x00000006081b7981 */ /* 0x000f62000c1e9900 */
[----:B-1----:R-:W-:-:S05]  /*1640*/  IMAD.WIDE R20, R5, 0x4, R20 ;  /* 0x0000000405147825 */ /* 0x002fca00078e0214 */
[----:B------:R1:W0:Y:S01]  /*1650*/  LDG.E.CONSTANT R6, desc[UR6][R20.64] ;  /* 0x0000000614067981 */ /* 0x000222000c1e9900 */
[----:B------:R-:W-:-:S05]  /*1660*/  IMAD.WIDE R28, R0, 0x4, R20 ;  /* 0x00000004001c7825 */ /* 0x000fca00078e0214 */
[----:B------:R-:W2:Y:S01]  /*1670*/  LDG.E.CONSTANT R11, desc[UR6][R28.64] ;  /* 0x000000061c0b7981 */ /* 0x000ea2000c1e9900 */
[----:B------:R-:W-:-:S05]  /*1680*/  IMAD.WIDE R18, R0, 0x4, R28 ;  /* 0x0000000400127825 */ /* 0x000fca00078e021c */
[----:B------:R1:W3:Y:S01]  /*1690*/  LDG.E.CONSTANT R26, desc[UR6][R18.64] ;  /* 0x00000006121a7981 */ /* 0x0002e2000c1e9900 */
[----:B------:R-:W-:-:S03]  /*16a0*/  IMAD.WIDE R12, R0, 0x4, R18 ;  /* 0x00000004000c7825 */ /* 0x000fc600078e0212 */
[----:B------:R-:W5:Y:S01]  /*16b0*/  LDG.E.CONSTANT R29, desc[UR6][R8.64+0x4] ;  /* 0x00000406081d7981 */ /* 0x000f62000c1e9900 */
[----:B------:R-:W-:-:S03]  /*16c0*/  IMAD.WIDE R14, R0, 0x4, R12 ;  /* 0x00000004000e7825 */ /* 0x000fc600078e020c */
        /* <DEDUP_REMOVED lines=9> */
[----:B------:R1:W5:Y:S01]  /*1760*/  LDG.E.CONSTANT R15, desc[UR6][R8.64+0xc] ;  /* 0x00000c06080f7981 */ /* 0x000362000c1e9900 */
[----:B------:R-:W-:-:S04]  /*1770*/  UIADD3 UR5, UPT, UPT, UR5, 0x1, URZ ;  /* 0x0000000105057890 */ /* 0x000fc8000fffe0ff */
[----:B------:R-:W-:Y:S01]  /*1780*/  UISETP.NE.AND UP0, UPT, UR5, URZ, UPT ;  /* 0x000000ff0500728c */ /* 0x000fe2000bf05270 */
[----:B------:R-:W-:Y:S02]  /*1790*/  IADD3 R4, PT, PT, R4, 0x8, RZ ;  /* 0x0000000804047810 */ /* 0x000fe40007ffe0ff */
[----:B------:R-:W-:Y:S01]  /*17a0*/  LEA R5, R0, R5, 0x3 ;  /* 0x0000000500057211 */ /* 0x000fe200078e18ff */
[----:B0-----:R-:W-:-:S04]  /*17b0*/  FFMA R7, R22, R6, R7 ;  /* 0x0000000616077223 */ /* 0x001fc80000000007 */
[----:B--2---:R-:W-:-:S04]  /*17c0*/  FFMA R24, R24, R11, R7 ;  /* 0x0000000b18187223 */ /* 0x004fc80000000007 */
[----:B---3--:R-:W-:-:S04]  /*17d0*/  FFMA R24, R23, R26, R24 ;  /* 0x0000001a17187223 */ /* 0x008fc80000000018 */
[----:B----4-:R-:W-:-:S04]  /*17e0*/  FFMA R12, R25, R12, R24 ;  /* 0x0000000c190c7223 */ /* 0x010fc80000000018 */
[----:B-----5:R-:W-:Y:S01]  /*17f0*/  FFMA R12, R27, R14, R12 ;  /* 0x0000000e1b0c7223 */ /* 0x020fe2000000000c */
[----:B------:R-:W-:-:S03]  /*1800*/  IADD3 R6, P0, PT, R8, 0x20, RZ ;  /* 0x0000002008067810 */ /* 0x000fc60007f1e0ff */
[----:B------:R-:W-:-:S04]  /*1810*/  FFMA R12, R29, R16, R12 ;  /* 0x000000101d0c7223 */ /* 0x000fc8000000000c */
[----:B------:R-:W-:Y:S01]  /*1820*/  FFMA R12, R13, R28, R12 ;  /* 0x0000001c0d0c7223 */ /* 0x000fe2000000000c */
[----:B-1----:R-:W-:-:S03]  /*1830*/  IADD3.X R9, PT, PT, RZ, R9, RZ, P0, !PT ;  /* 0x00000009ff097210 */ /* 0x002fc600007fe4ff */
[----:B------:R-:W-:Y:S01]  /*1840*/  FFMA R7, R15, R18, R12 ;  /* 0x000000120f077223 */ /* 0x000fe2000000000c */
[----:B------:R-:W-:Y:S06]  /*1850*/  BRA.U UP0, `(.L_x_86) ;  /* 0xfffffffd005c7547 */ /* 0x000fec000b83ffff */
.L_x_83:
[----:B------:R-:W1:Y:S01]  /*1860*/  LDCU UR5, c[0x0][0x3a0] ;  /* 0x00007400ff0577ac */ /* 0x000e620008000800 */
[----:B------:R-:W-:Y:S01]  /*1870*/  IMAD.WIDE R10, R10, 0x4, RZ ;  /* 0x000000040a0a7825 */ /* 0x000fe200078e02ff */
[----:B------:R-:W2:Y:S01]  /*1880*/  LDCU.64 UR8, c[0x0][0x380] ;  /* 0x00007000ff0877ac */ /* 0x000ea20008000a00 */
[----:B-1----:R-:W-:-:S04]  /*1890*/  USHF.R.S32.HI UR4, URZ, 0x1f, UR5 ;  /* 0x0000001fff047899 */ /* 0x002fc80008011405 */
[----:B------:R-:W-:Y:S01]  /*18a0*/  ULEA.HI UR4, UR4, UR5, URZ, 0x2 ;  /* 0x0000000504047291 */ /* 0x000fe2000f8f10ff */
[----:B--2---:R-:W-:-:S03]  /*18b0*/  IADD3 R12, P1, PT, R10, UR8, RZ ;  /* 0x000000080a0c7c10 */ /* 0x004fc6000ff3e0ff */
[----:B------:R-:W-:Y:S01]  /*18c0*/  ULOP3.LUT UR4, UR4, 0xfffffffc, URZ, 0xc0, !UPT ;  /* 0xfffffffc04047892 */ /* 0x000fe2000f8ec0ff */
[----:B------:R-:W-:-:S05]  /*18d0*/  IADD3.X R13, PT, PT, R11, UR9, RZ, P1, !PT ;  /* 0x000000090b0d7c10 */ /* 0x000fca0008ffe4ff */
[----:B------:R-:W-:-:S13]  /*18e0*/  ISETP.GE.AND P0, PT, R4, UR4, PT ;  /* 0x0000000404007c0c */ /* 0x000fda000bf06270 */
[----:B------:R-:W-:Y:S05]  /*18f0*/  @P0 BRA `(.L_x_87) ;  /* 0x0000000400a40947 */ /* 0x000fea0003800000 */
[----:B------:R-:W-:-:S04]  /*1900*/  LOP3.LUT R5, RZ, R4, RZ, 0x33, !PT ;  /* 0x00000004ff057212 */ /* 0x000fc800078e33ff */
[----:B------:R-:W-:-:S04]  /*1910*/  IADD3 R5, PT, PT, R5, UR4, RZ ;  /* 0x0000000405057c10 */ /* 0x000fc8000fffe0ff */
[C---:B------:R-:W-:Y:S02]  /*1920*/  LOP3.LUT R6, R5.reuse, 0xc, RZ, 0xc0, !PT ;  /* 0x0000000c05067812 */ /* 0x040fe400078ec0ff */
[----:B------:R-:W-:Y:S02]  /*1930*/  ISETP.GE.U32.AND P1, PT, R5, 0xc, PT ;  /* 0x0000000c0500780c */ /* 0x000fe40003f26070 */
[----:B------:R-:W-:-:S13]  /*1940*/  ISETP.NE.AND P0, PT, R6, 0xc, PT ;  /* 0x0000000c0600780c */ /* 0x000fda0003f05270 */
[----:B------:R-:W-:Y:S05]  /*1950*/  @!P0 BRA `(.L_x_88) ;  /* 0x00000000006c8947 */ /* 0x000fea0003800000 */
[----:B------:R-:W-:-:S04]  /*1960*/  LEA.HI R5, R5, 0x1, RZ, 0x1e ;  /* 0x0000000105057811 */ /* 0x000fc800078ff0ff */
[----:B------:R-:W-:Y:S01]  /*1970*/  LOP3.LUT R6, R5, 0x3, RZ, 0xc0, !PT ;  /* 0x0000000305067812 */ /* 0x000fe200078ec0ff */
[----:B------:R-:W-:-:S03]  /*1980*/  IMAD R5, R4, R0, R3 ;  /* 0x0000000004057224 */ /* 0x000fc600078e0203 */
[----:B------:R-:W-:-:S07]  /*1990*/  IADD3 R6, PT, PT, -R6, RZ, RZ ;  /* 0x000000ff06067210 */ /* 0x000fce0007ffe1ff */
.L_x_89:
        /* <DEDUP_REMOVED lines=14> */
[----:B------:R-:W-:-:S04]  /*1a80*/  IADD3 R6, PT, PT, R6, 0x1, RZ ;  /* 0x0000000106067810 */ /* 0x000fc80007ffe0ff */
[----:B------:R-:W-:Y:S02]  /*1a90*/  ISETP.NE.AND P0, PT, R6, RZ, PT ;  /* 0x000000ff0600720c */ /* 0x000fe40003f05270 */
[----:B------:R-:W-:Y:S02]  /*1aa0*/  IADD3 R4, PT, PT, R4, 0x4, RZ ;  /* 0x0000000404047810 */ /* 0x000fe40007ffe0ff */
[----:B------:R-:W-:Y:S01]  /*1ab0*/  LEA R5, R0, R5, 0x2 ;  /* 0x0000000500057211 */ /* 0x000fe200078e10ff */
[----:B0-----:R-:W-:-:S04]  /*1ac0*/  FFMA R22, R22, R20, R7 ;  /* 0x0000001416167223 */ /* 0x001fc80000000007 */
[----:B--2---:R-:W-:-:S04]  /*1ad0*/  FFMA R22, R23, R14, R22 ;  /* 0x0000000e17167223 */ /* 0x004fc80000000016 */
[----:B---3--:R-:W-:-:S04]  /*1ae0*/  FFMA R22, R25, R24, R22 ;  /* 0x0000001819167223 */ /* 0x008fc80000000016 */
[----:B----4-:R-:W-:Y:S01]  /*1af0*/  FFMA R7, R27, R18, R22 ;  /* 0x000000121b077223 */ /* 0x010fe20000000016 */
[----:B------:R-:W-:Y:S06]  /*1b00*/  @P0 BRA `(.L_x_89) ;  /* 0xfffffffc00a40947 */ /* 0x000fec000383ffff */
.L_x_88:
[----:B------:R-:W-:Y:S05]  /*1b10*/  @!P1 BRA `(.L_x_87) ;  /* 0x00000004001c9947 */ /* 0x000fea0003800000 */
[----:B------:R-:W-:-:S07]  /*1b20*/  IMAD R5, R4, R0, R3 ;  /* 0x0000000004057224 */ /* 0x000fce00078e0203 */
.L_x_90:
[----:B------:R-:W1:Y:S01]  /*1b30*/  LDC.64 R16, c[0x0][0x388] ;  /* 0x0000e200ff107b82 */ /* 0x000e620000000a00 */
[----:B------:R-:W-:-:S05]  /*1b40*/  IMAD.WIDE.U32 R14, R4, 0x4, R12 ;  /* 0x00000004040e7825 */ /* 0x000fca00078e000c */
        /* <DEDUP_REMOVED lines=9> */
[----:B-1----:R-:W-:-:S05]  /*1be0*/  IMAD.WIDE R16, R0, 0x4, R24 ;  /* 0x0000000400107825 */ /* 0x002fca00078e0218 */
[----:B------:R-:W3:Y:S01]  /*1bf0*/  LDG.E.CONSTANT R25, desc[UR6][R16.64] ;  /* 0x0000000610197981 */ /* 0x000ee2000c1e9900 */
[----:B------:R-:W-:-:S03]  /*1c00*/  IMAD.WIDE R26, R0, 0x4, R16 ;  /* 0x00000004001a7825 */ /* 0x000fc600078e0210 */
[----:B------:R-:W5:Y:S04]  /*1c10*/  LDG.E.CONSTANT R24, desc[UR6][R14.64+0x1c] ;  /* 0x00001c060e187981 */ /* 0x000f68000c1e9900 */
[----:B------:R1:W4:Y:S02]  /*1c20*/  LDG.E.CONSTANT R18, desc[UR6][R26.64] ;  /* 0x000000061a127981 */ /* 0x000324000c1e9900 */
[----:B-1----:R-:W-:-:S05]  /*1c30*/  IMAD.WIDE R26, R0, 0x4, R26 ;  /* 0x00000004001a7825 */ /* 0x002fca00078e021a */
[----:B------:R-:W5:Y:S01]  /*1c40*/  LDG.E.CONSTANT R9, desc[UR6][R26.64] ;  /* 0x000000061a097981 */ /* 0x000f62000c1e9900 */
[----:B------:R-:W-:-:S03]  /*1c50*/  IMAD.WIDE R16, R0, 0x4, R26 ;  /* 0x0000000400107825 */ /* 0x000fc600078e021a */
[----:B------:R-:W5:Y:S01]  /*1c60*/  LDG.E.CONSTANT R26, desc[UR6][R14.64+0x20] ;  /* 0x000020060e1a7981 */ /* 0x000f62000c1e9900 */
[----:B0-----:R-:W-:-:S03]  /*1c70*/  FFMA R7, R8, R21, R7 ;  /* 0x0000001508077223 */ /* 0x001fc60000000007 */
[----:B------:R0:W5:Y:S04]  /*1c80*/  LDG.E.CONSTANT R8, desc[UR6][R16.64] ;  /* 0x0000000610087981 */ /* 0x000168000c1e9900 */
[----:B------:R-:W5:Y:S01]  /*1c90*/  LDG.E.CONSTANT R21, desc[UR6][R14.64+0x14] ;  /* 0x000014060e157981 */ /* 0x000f62000c1e9900 */
[----:B--2---:R-:W-:-:S03]  /*1ca0*/  FFMA R29, R20, R23, R7 ;  /* 0x00000017141d7223 */ /* 0x004fc60000000007 */
[----:B------:R-:W2:Y:S01]  /*1cb0*/  LDG.E.CONSTANT R7, desc[UR6][R14.64+0x18] ;  /* 0x000018060e077981 */ /* 0x000ea2000c1e9900 */
[----:B0-----:R-:W-:-:S05]  /*1cc0*/  IMAD.WIDE R16, R0, 0x4, R16 ;  /* 0x0000000400107825 */ /* 0x001fca00078e0210 */
[----:B------:R-:W2:Y:S01]  /*1cd0*/  LDG.E.CONSTANT R20, desc[UR6][R16.64] ;  /* 0x0000000610147981 */ /* 0x000ea2000c1e9900 */
[----:B------:R-:W-:-:S04]  /*1ce0*/  IMAD.WIDE R22, R0, 0x4, R16 ;  /* 0x0000000400167825 */ /* 0x000fc800078e0210 */
[----:B---3--:R-:W-:Y:S02]  /*1cf0*/  FFMA R28, R28, R25, R29 ;  /* 0x000000191c1c7223 */ /* 0x008fe4000000001d */
[----:B------:R0:W3:Y:S02]  /*1d00*/  LDG.E.CONSTANT R25, desc[UR6][R22.64] ;  /* 0x0000000616197981 */ /* 0x0000e4000c1e9900 */
[----:B0-----:R-:W-:-:S05]  /*1d10*/  IMAD.WIDE R22, R0, 0x4, R22 ;  /* 0x0000000400167825 */ /* 0x001fca00078e0216 */
[----:B------:R-:W3:Y:S01]  /*1d20*/  LDG.E.CONSTANT R27, desc[UR6][R22.64] ;  /* 0x00000006161b7981 */ /* 0x000ee2000c1e9900 */
[----:B------:R-:W-:-:S04]  /*1d30*/  IMAD.WIDE R16, R0, 0x4, R22 ;  /* 0x0000000400107825 */ /* 0x000fc800078e0216 */
[----:B----4-:R-:W-:Y:S01]  /*1d40*/  FFMA R29, R19, R18, R28 ;  /* 0x00000012131d7223 */ /* 0x010fe2000000001c */
[----:B------:R-:W-:-:S04]  /*1d50*/  IMAD.WIDE R18, R0, 0x4, R16 ;  /* 0x0000000400127825 */ /* 0x000fc800078e0210 */
[----:B-----5:R-:W-:Y:S01]  /*1d60*/  FFMA R6, R6, R9, R29 ;  /* 0x0000000906067223 */ /* 0x020fe2000000001d */
[----:B------:R-:W4:Y:S01]  /*1d70*/  LDG.E.CONSTANT R16, desc[UR6][R16.64] ;  /* 0x0000000610107981 */ /* 0x000f22000c1e9900 */
[----:B------:R-:W-:-:S03]  /*1d80*/  IMAD.WIDE R28, R0, 0x4, R18 ;  /* 0x00000004001c7825 */ /* 0x000fc600078e0212 */
[----:B------:R-:W4:Y:S04]  /*1d90*/  LDG.E.CONSTANT R23, desc[UR6][R14.64+0x24] ;  /* 0x000024060e177981 */ /* 0x000f28000c1e9900 */
[----:B------:R-:W5:Y:S04]  /*1da0*/  LDG.E.CONSTANT R18, desc[UR6][R18.64] ;  /* 0x0000000612127981 */ /* 0x000f68000c1e9900 */
[----:B------:R-:W5:Y:S04]  /*1db0*/  LDG.E.CONSTANT R22, desc[UR6][R14.64+0x28] ;  /* 0x000028060e167981 */ /* 0x000f68000c1e9900 */
[----:B------:R-:W5:Y:S01]  /*1dc0*/  LDG.E.CONSTANT R19, desc[UR6][R14.64+0x30] ;  /* 0x000030060e137981 */ /* 0x000f62000c1e9900 */
[----:B------:R-:W-:Y:S01]  /*1dd0*/  FFMA R6, R21, R8, R6 ;  /* 0x0000000815067223 */ /* 0x000fe20000000006 */
[----:B------:R-:W-:-:S02]  /*1de0*/  IMAD.WIDE R8, R0, 0x4, R28 ;  /* 0x0000000400087825 */ /* 0x000fc400078e021c */
[----:B------:R-:W5:Y:S02]  /*1df0*/  LDG.E.CONSTANT R28, desc[UR6][R28.64] ;  /* 0x000000061c1c7981 */ /* 0x000f64000c1e9900 */
[----:B--2---:R-:W-:Y:S01]  /*1e00*/  FFMA R21, R7, R20, R6 ;  /* 0x0000001407157223 */ /* 0x004fe20000000006 */
[----:B------:R-:W-:Y:S01]  /*1e10*/  IMAD.WIDE R6, R0, 0x4, R8 ;  /* 0x0000000400067825 */ /* 0x000fe200078e0208 */
[----:B------:R-:W2:Y:S04]  /*1e20*/  LDG.E.CONSTANT R29, desc[UR6][R14.64+0x38] ;  /* 0x000038060e1d7981 */ /* 0x000ea8000c1e9900 */
[----:B------:R-:W2:Y:S01]  /*1e30*/  LDG.E.CONSTANT R8, desc[UR6][R8.64] ;  /* 0x0000000608087981 */ /* 0x000ea2000c1e9900 */
[----:B---3--:R-:W-:Y:S01]  /*1e40*/  FFMA R25, R24, R25, R21 ;  /* 0x0000001918197223 */ /* 0x008fe20000000015 */
[----:B------:R-:W-:-:S02]  /*1e50*/  IMAD.WIDE R20, R0, 0x4, R6 ;  /* 0x0000000400147825 */ /* 0x000fc400078e0206 */
[----:B------:R-:W3:Y:S04]  /*1e60*/  LDG.E.CONSTANT R6, desc[UR6][R6.64] ;  /* 0x0000000606067981 */ /* 0x000ee8000c1e9900 */
[----:B------:R-:W3:Y:S04]  /*1e70*/  LDG.E.CONSTANT R17, desc[UR6][R20.64] ;  /* 0x0000000614117981 */ /* 0x000ee8000c1e9900 */
[----:B------:R-:W2:Y:S01]  /*1e80*/  LDG.E.CONSTANT R9, desc[UR6][R14.64+0x2c] ;  /* 0x00002c060e097981 */ /* 0x000ea2000c1e9900 */
[----:B------:R-:W-:-:S03]  /*1e90*/  FFMA R26, R26, R27, R25 ;  /* 0x0000001b1a1a7223 */ /* 0x000fc60000000019 */
[----:B------:R-:W3:Y:S01]  /*1ea0*/  LDG.E.CONSTANT R7, desc[UR6][R14.64+0x3c] ;  /* 0x00003c060e077981 */ /* 0x000ee2000c1e9900 */
[----:B------:R-:W-:-:S03]  /*1eb0*/  IMAD.WIDE R24, R0, 0x4, R20 ;  /* 0x0000000400187825 */ /* 0x000fc600078e0214 */
[----:B------:R-:W3:Y:S04]  /*1ec0*/  LDG.E.CONSTANT R27, desc[UR6][R14.64+0x34] ;  /* 0x000034060e1b7981 */ /* 0x000ee8000c1e9900 */
[----:B------:R-:W3:Y:S01]  /*1ed0*/  LDG.E.CONSTANT R24, desc[UR6][R24.64] ;  /* 0x0000000618187981 */ /* 0x000ee2000c1e9900 */
[----:B----4-:R-:W-:Y:S01]  /*1ee0*/  FFMA R23, R23, R16, R26 ;  /* 0x0000001017177223 */ /* 0x010fe2000000001a */
[----:B------:R-:W-:-:S03]  /*1ef0*/  IADD3 R4, PT, PT, R4, 0x10, RZ ;  /* 0x0000001004047810 */ /* 0x000fc60007ffe0ff */
[----:B-----5:R-:W-:Y:S01]  /*1f00*/  FFMA R18, R22, R18, R23 ;  /* 0x0000001216127223 */ /* 0x020fe20000000017 */
[----:B------:R-:W-:Y:S02]  /*1f10*/  ISETP.GE.AND P0, PT, R4, UR4, PT ;  /* 0x0000000404007c0c */ /* 0x000fe4000bf06270 */
[----:B------:R-:W-:Y:S01]  /*1f20*/  LEA R5, R0, R5, 0x4 ;  /* 0x0000000500057211 */ /* 0x000fe200078e20ff */
[----:B--2---:R-:W-:-:S04]  /*1f30*/  FFMA R18, R9, R28, R18 ;  /* 0x0000001c09127223 */ /* 0x004fc80000000012 */
[----:B------:R-:W-:-:S04]  /*1f40*/  FFMA R8, R19, R8, R18 ;  /* 0x0000000813087223 */ /* 0x000fc80000000012 */
[----:B---3--:R-:W-:-:S04]  /*1f50*/  FFMA R6, R27, R6, R8 ;  /* 0x000000061b067223 */ /* 0x008fc80000000008 */
[----:B------:R-:W-:-:S04]  /*1f60*/  FFMA R6, R29, R17, R6 ;  /* 0x000000111d067223 */ /* 0x000fc80000000006 */
[----:B------:R-:W-:Y:S01]  /*1f70*/  FFMA R7, R7, R24, R6 ;  /* 0x0000001807077223 */ /* 0x000fe20000000006 */
[----:B------:R-:W-:Y:S06]  /*1f80*/  @!P0 BRA `(.L_x_90) ;  /* 0xfffffff800e88947 */ /* 0x000fec000383ffff */
.L_x_87:
[----:B------:R-:W-:-:S13]  /*1f90*/  ISETP.GE.AND P0, PT, R4, UR5, PT ;  /* 0x0000000504007c0c */ /* 0x000fda000bf06270 */
        /* <DEDUP_REMOVED lines=10> */
.L_x_93:
        /* <DEDUP_REMOVED lines=14> */
[----:B------:R-:W-:-:S04]  /*2120*/  IMAD.WIDE R26, R0, 0x4, R22 ;  /* 0x00000004001a7825 */ /* 0x000fc800078e0216 */
[----:B0-----:R-:W-:Y:S02]  /*2130*/  FFMA R25, R24, R25, R7 ;  /* 0x0000001918197223 */ /* 0x001fe40000000007 */
        /* <DEDUP_REMOVED lines=38> */
[----:B------:R-:W5:Y:S02]  /*23a0*/  LDG.E.CONSTANT R27, desc[UR6][R14.64+0x30] ;  /* 0x000030060e1b7981 */ /* 0x000f64000c1e9900 */
[----:B0-----:R-:W-:Y:S02]  /*23b0*/  IMAD.WIDE R20, R0, 0x4, R24 ;  /* 0x0000000400147825 */ /* 0x001fe400078e0218 */
[----:B------:R-:W2:Y:S04]  /*23c0*/  LDG.E.CONSTANT R22, desc[UR6][R14.64+0x34] ;  /* 0x000034060e167981 */ /* 0x000ea8000c1e9900 */
[----:B------:R-:W2:Y:S04]  /*23d0*/  LDG.E.CONSTANT R23, desc[UR6][R14.64+0x3c] ;  /* 0x00003c060e177981 */ /* 0x000ea8000c1e9900 */
[----:B------:R-:W2:Y:S04]  /*23e0*/  LDG.E.CONSTANT R20, desc[UR6][R20.64] ;  /* 0x0000000614147981 */ /* 0x000ea8000c1e9900 */
[----:B------:R-:W2:Y:S01]  /*23f0*/  LDG.E.CONSTANT R14, desc[UR6][R24.64] ;  /* 0x00000006180e7981 */ /* 0x000ea2000c1e9900 */
[----:B---3--:R-:W-:Y:S01]  /*2400*/  FFMA R29, R29, R16, R28 ;  /* 0x000000101d1d7223 */ /* 0x008fe2000000001c */
[----:B------:R-:W-:-:S04]  /*2410*/  IADD3 R9, PT, PT, R9, 0x10, RZ ;  /* 0x0000001009097810 */ /* 0x000fc80007ffe0ff */
        /* <DEDUP_REMOVED lines=9> */
.L_x_92:
        /* <DEDUP_REMOVED lines=9> */
[----:B------:R-:W2:Y:S01]  /*2540*/  LDG.E.CONSTANT R25, desc[UR6][R8.64+0x8] ;  /* 0x0000080608197981 */ /* 0x000ea2000c1e9900 */
[----:B-1----:R-:W-:-:S03]  /*2550*/  IMAD.WIDE R20, R5, 0x4, R20 ;  /* 0x0000000405147825 */ /* 0x002fc600078e0214 */
[----:B------:R-:W3:Y:S04]  /*2560*/  LDG.E.CONSTANT R5, desc[UR6][R8.64+0x4] ;  /* 0x0000040608057981 */ /* 0x000ee8000c1e9900 */
[----:B------:R1:W0:Y:S01]  /*2570*/  LDG.E.CONSTANT R24, desc[UR6][R20.64] ;  /* 0x0000000614187981 */ /* 0x000222000c1e9900 */
[----:B------:R-:W-:-:S04]  /*2580*/  IMAD.WIDE R22, R0, 0x4, R20 ;  /* 0x0000000400167825 */ /* 0x000fc800078e0214 */
[C---:B------:R-:W-:Y:S02]  /*2590*/  IMAD.WIDE R14, R0.reuse, 0x4, R22 ;  /* 0x00000004000e7825 */ /* 0x040fe400078e0216 */
[----:B------:R-:W3:Y:S02]  /*25a0*/  LDG.E.CONSTANT R22, desc[UR6][R22.64] ;  /* 0x0000000616167981 */ /* 0x000ee4000c1e9900 */
[C---:B------:R-:W-:Y:S02]  /*25b0*/  IMAD.WIDE R16, R0.reuse, 0x4, R14 ;  /* 0x0000000400107825 */ /* 0x040fe400078e020e */
[----:B------:R-:W2:Y:S02]  /*25c0*/  LDG.E.CONSTANT R14, desc[UR6][R14.64] ;  /* 0x000000060e0e7981 */ /* 0x000ea4000c1e9900 */
[C---:B------:R-:W-:Y:S02]  /*25d0*/  IMAD.WIDE R18, R0.reuse, 0x4, R16 ;  /* 0x0000000400127825 */ /* 0x040fe400078e0210 */
[----:B------:R4:W5:Y:S04]  /*25e0*/  LDG.E.CONSTANT R27, desc[UR6][R16.64] ;  /* 0x00000006101b7981 */ /* 0x000968000c1e9900 */
[----:B------:R-:W5:Y:S01]  /*25f0*/  LDG.E.CONSTANT R23, desc[UR6][R8.64+0x18] ;  /* 0x0000180608177981 */ /* 0x000f62000c1e9900 */
[----:B-1----:R-:W-:-:S03]  /*2600*/  IMAD.WIDE R20, R0, 0x4, R18 ;  /* 0x0000000400147825 */ /* 0x002fc600078e0212 */
[----:B------:R5:W5:Y:S04]  /*2610*/  LDG.E.CONSTANT R15, desc[UR6][R18.64] ;  /* 0x00000006120f7981 */ /* 0x000b68000c1e9900 */
[----:B------:R-:W5:Y:S04]  /*2620*/  LDG.E.CONSTANT R18, desc[UR6][R8.64+0xc] ;  /* 0x00000c0608127981 */ /* 0x000f68000c1e9900 */
[----:B------:R-:W5:Y:S01]  /*2630*/  LDG.E.CONSTANT R19, desc[UR6][R8.64+0x10] ;  /* 0x0000100608137981 */ /* 0x000f62000c1e9900 */
[----:B0-----:R-:W-:Y:S01]  /*2640*/  FFMA R24, R28, R24, R7 ;  /* 0x000000181c187223 */ /* 0x001fe20000000007 */
[----:B------:R-:W-:-:S02]  /*2650*/  IMAD.WIDE R28, R0, 0x4, R20 ;  /* 0x00000004001c7825 */ /* 0x000fc400078e0214 */
[----:B------:R-:W5:Y:S02]  /*2660*/  LDG.E.CONSTANT R7, desc[UR6][R20.64] ;  /* 0x0000000614077981 */ /* 0x000f64000c1e9900 */
[----:B----4-:R-:W-:Y:S02]  /*2670*/  IMAD.WIDE R16, R0, 0x4, R28 ;  /* 0x0000000400107825 */ /* 0x010fe400078e021c */
[----:B------:R-:W4:Y:S04]  /*2680*/  LDG.E.CONSTANT R20, desc[UR6][R8.64+0x14] ;  /* 0x0000140608147981 */ /* 0x000f28000c1e9900 */
[----:B------:R-:W4:Y:S04]  /*2690*/  LDG.E.CONSTANT R21, desc[UR6][R8.64+0x1c] ;  /* 0x00001c0608157981 */ /* 0x000f28000c1e9900 */
[----:B------:R-:W4:Y:S04]  /*26a0*/  LDG.E.CONSTANT R16, desc[UR6][R16.64] ;  /* 0x0000000610107981 */ /* 0x000f28000c1e9900 */
[----:B------:R-:W4:Y:S01]  /*26b0*/  LDG.E.CONSTANT R8, desc[UR6][R28.64] ;  /* 0x000000061c087981 */ /* 0x000f22000c1e9900 */
[----:B---3--:R-:W-:-:S04]  /*26c0*/  FFMA R22, R5, R22, R24 ;  /* 0x0000001605167223 */ /* 0x008fc80000000018 */
[----:B--2---:R-:W-:-:S04]  /*26d0*/  FFMA R25, R25, R14, R22 ;  /* 0x0000000e19197223 */ /* 0x004fc80000000016 */
[----:B-----5:R-:W-:-:S04]  /*26e0*/  FFMA R18, R18, R27, R25 ;  /* 0x0000001b12127223 */ /* 0x020fc80000000019 */
[----:B------:R-:W-:Y:S01]  /*26f0*/  FFMA R15, R19, R15, R18 ;  /* 0x0000000f130f7223 */ /* 0x000fe20000000012 */
[----:B------:R-:W-:-:S03]  /*2700*/  IADD3 R4, PT, PT, R4, 0x8, RZ ;  /* 0x0000000804047810 */ /* 0x000fc60007ffe0ff */
[----:B----4-:R-:W-:-:S04]  /*2710*/  FFMA R20, R20, R7, R15 ;  /* 0x0000000714147223 */ /* 0x010fc8000000000f */
[----:B------:R-:W-:-:S04]  /*2720*/  FFMA R20, R23, R8, R20 ;  /* 0x0000000817147223 */ /* 0x000fc80000000014 */
[----:B------:R-:W-:-:S07]  /*2730*/  FFMA R7, R21, R16, R20 ;  /* 0x0000001015077223 */ /* 0x000fce0000000014 */
.L_x_94:
        /* <DEDUP_REMOVED lines=25> */
.L_x_95:
[----:B------:R-:W-:Y:S05]  /*28d0*/  @!P1 BRA `(.L_x_91) ;  /* 0x0000000000449947 */ /* 0x000fea0003800000 */
[----:B------:R-:W1:Y:S01]  /*28e0*/  LDC.64 R8, c[0x0][0x388] ;  /* 0x0000e200ff087b82 */ /* 0x000e620000000a00 */
[----:B------:R-:W-:Y:S01]  /*28f0*/  IMAD.WIDE.U32 R10, R4, 0x4, R10 ;  /* 0x00000004040a7825 */ /* 0x000fe200078e000a */
[----:B------:R-:W-:-:S03]  /*2900*/  IADD3 R6, PT, PT, -R6, RZ, RZ ;  /* 0x000000ff06067210 */ /* 0x000fc60007ffe1ff */
[----:B------:R-:W-:Y:S01]  /*2910*/  IMAD R13, R4, R0, R3 ;  /* 0x00000000040d7224 */ /* 0x000fe200078e0203 */
[----:B------:R-:W-:-:S04]  /*2920*/  IADD3 R12, P0, PT, R10, UR8, RZ ;  /* 0x000000080a0c7c10 */ /* 0x000fc8000ff1e0ff */
[----:B------:R-:W-:-:S09]  /*2930*/  IADD3.X R11, PT, PT, R11, UR9, RZ, P0, !PT ;  /* 0x000000090b0b7c10 */ /* 0x000fd200087fe4ff */
.L_x_96:
[----:B-1----:R-:W-:Y:S01]  /*2940*/  IMAD.WIDE R4, R13, 0x4, R8 ;  /* 0x000000040d047825 */ /* 0x002fe200078e0208 */
[----:B------:R-:W-:-:S05]  /*2950*/  MOV R10, R12 ;  /* 0x0000000c000a7202 */ /* 0x000fca0000000f00 */
[----:B------:R-:W0:Y:S04]  /*2960*/  LDG.E.CONSTANT R4, desc[UR6][R4.64] ;  /* 0x0000000604047981 */ /* 0x000e28000c1e9900 */
[----:B------:R1:W0:Y:S01]  /*2970*/  LDG.E.CONSTANT R10, desc[UR6][R10.64] ;  /* 0x000000060a0a7981 */ /* 0x000222000c1e9900 */
[----:B------:R-:W-:-:S04]  /*2980*/  IADD3 R6, PT, PT, R6, 0x1, RZ ;  /* 0x0000000106067810 */ /* 0x000fc80007ffe0ff */
[----:B------:R-:W-:Y:S02]  /*2990*/  ISETP.NE.AND P0, PT, R6, RZ, PT ;  /* 0x000000ff0600720c */ /* 0x000fe40003f05270 */
[----:B------:R-:W-:Y:S02]  /*29a0*/  IADD3 R12, P1, PT, R12, 0x4, RZ ;  /* 0x000000040c0c7810 */ /* 0x000fe40007f3e0ff */
[----:B------:R-:W-:Y:S02]  /*29b0*/  IADD3 R13, PT, PT, R13, R0, RZ ;  /* 0x000000000d0d7210 */ /* 0x000fe40007ffe0ff */
[----:B-1----:R-:W-:Y:S01]  /*29c0*/  IADD3.X R11, PT, PT, RZ, R11, RZ, P1, !PT ;  /* 0x0000000bff0b7210 */ /* 0x002fe20000ffe4ff */
[----:B0-----:R-:W-:-:S06]  /*29d0*/  FFMA R7, R10, R4, R7 ;  /* 0x000000040a077223 */ /* 0x001fcc0000000007 */
[----:B------:R-:W-:Y:S05]  /*29e0*/  @P0 BRA `(.L_x_96) ;  /* 0xfffffffc00d40947 */ /* 0x000fea000383ffff */
.L_x_91:
        /* <DEDUP_REMOVED lines=9> */
.L_x_97:
        /* <DEDUP_REMOVED lines=16> */
.L_x_122:


//--------------------- .text._Z35hidden_layer_kernel_batch_optimizedPKfS0_S0_Pfiii --------------------------
	.section	.text._Z35hidden_layer_kernel_batch_optimizedPKfS0_S0_Pfiii,"ax",@progbits
	.align	128
        .global         _Z35hidden_layer_kernel_batch_optimizedPKfS0_S0_Pfiii
        .type           _Z35hidden_layer_kernel_batch_optimizedPKfS0_S0_Pfiii,@function
        .size           _Z35hidden_layer_kernel_batch_optimizedPKfS0_S0_Pfiii,(.L_x_123 - _Z35hidden_layer_kernel_batch_optimizedPKfS0_S0_Pfiii)
        .other          _Z35hidden_layer_kernel_batch_optimizedPKfS0_S0_Pfiii,@"STO_CUDA_ENTRY STV_DEFAULT"
_Z35hidden_layer_kernel_batch_optimizedPKfS0_S0_Pfiii:
.text._Z35hidden_layer_kernel_batch_optimizedPKfS0_S0_Pfiii:
        /* <DEDUP_REMOVED lines=74> */
.L_x_100:
        /* <DEDUP_REMOVED lines=8> */
[----:B-1----:R-:W-:-:S05]  /*0520*/  IMAD.WIDE R8, R5, 0x4, R8 ;  /* 0x0000000405087825 */ /* 0x002fca00078e0208 */
[----:B------:R-:W0:Y:S01]  /*0530*/  LDG.E.CONSTANT R27, desc[UR6][R8.64] ;  /* 0x00000006081b7981 */ /* 0x000e22000c1e9900 */
[----:B--2---:R-:W-:-:S05]  /*0540*/  IMAD.WIDE R20, R0, 0x4, R8 ;  /* 0x0000000400147825 */ /* 0x004fca00078e0208 */
[----:B------:R1:W3:Y:S01]  /*0550*/  LDG.E.CONSTANT R17, desc[UR6][R20.64] ;  /* 0x0000000614117981 */ /* 0x0002e2000c1e9900 */
[----:B------:R-:W-:-:S03]  /*0560*/  IMAD.WIDE R24, R0, 0x4, R20 ;  /* 0x0000000400187825 */ /* 0x000fc600078e0214 */
[----:B------:R-:W2:Y:S01]  /*0570*/  LDG.E.CONSTANT R8, desc[UR6][R14.64+-0x10] ;  /* 0xfffff0060e087981 */ /* 0x000ea2000c1e9900 */
[----:B------:R-:W-:-:S03]  /*0580*/  IMAD.WIDE R10, R0, 0x4, R24 ;  /* 0x00000004000a7825 */ /* 0x000fc600078e0218 */
[----:B------:R1:W4:Y:S01]  /*0590*/  LDG.E.CONSTANT R12, desc[UR6][R24.64] ;  /* 0x00000006180c7981 */ /* 0x000322000c1e9900 */
[----:B------:R-:W-:-:S03]  /*05a0*/  IMAD.WIDE R28, R0, 0x4, R10 ;  /* 0x00000004001c7825 */ /* 0x000fc600078e020a */
[----:B------:R-:W5:Y:S01]  /*05b0*/  LDG.E.CONSTANT R11, desc[UR6][R10.64] ;  /* 0x000000060a0b7981 */ /* 0x000f62000c1e9900 */
[----:B------:R-:W-:-:S03]  /*05c0*/  IMAD.WIDE R22, R0, 0x4, R28 ;  /* 0x0000000400167825 */ /* 0x000fc600078e021c */
[----:B------:R-:W2:Y:S01]  /*05d0*/  LDG.E.CONSTANT R9, desc[UR6][R28.64] ;  /* 0x000000061c097981 */ /* 0x000ea2000c1e9900 */
[----:B-1----:R-:W-:-:S03]  /*05e0*/  IMAD.WIDE R20, R0, 0x4, R22 ;  /* 0x0000000400147825 */ /* 0x002fc600078e0216 */
[----:B------:R-:W2:Y:S04]  /*05f0*/  LDG.E.CONSTANT R22, desc[UR6][R22.64] ;  /* 0x0000000616167981 */ /* 0x000ea8000c1e9900 */
[----:B------:R0:W2:Y:S01]  /*0600*/  LDG.E.CONSTANT R10, desc[UR6][R20.64] ;  /* 0x00000006140a7981 */ /* 0x0000a2000c1e9900 */
[----:B------:R-:W-:-:S03]  /*0610*/  IMAD.WIDE R24, R0, 0x4, R20 ;  /* 0x0000000400187825 */ /* 0x000fc600078e0214 */
[----:B------:R-:W2:Y:S04]  /*0620*/  LDG.E.CONSTANT R23, desc[UR6][R14.64+-0x8] ;  /* 0xfffff8060e177981 */ /* 0x000ea8000c1e9900 */
[----:B------:R2:W2:Y:S01]  /*0630*/  LDG.E.CONSTANT R28, desc[UR6][R24.64] ;  /* 0x00000006181c7981 */ /* 0x0004a2000c1e9900 */
[----:B0-----:R-:W-:-:S03]  /*0640*/  FFMA R21, R18, R27, R19 ;  /* 0x0000001b12157223 */ /* 0x001fc60000000013 */
[----:B------:R-:W2:Y:S01]  /*0650*/  LDG.E.CONSTANT R27, desc[UR6][R14.64+-0x4] ;  /* 0xfffffc060e1b7981 */ /* 0x000ea2000c1e9900 */
[----:B------:R-:W-:-:S04]  /*0660*/  IMAD.WIDE R18, R0, 0x4, R24 ;  /* 0x0000000400127825 */ /* 0x000fc800078e0218 */
[----:B---3--:R-:W-:Y:S01]  /*0670*/  FFMA R29, R16, R17, R21 ;  /* 0x00000011101d7223 */ /* 0x008fe20000000015 */
[C---:B------:R-:W-:Y:S02]  /*0680*/  IMAD.WIDE R16, R0.reuse, 0x4, R18 ;  /* 0x0000000400107825 */ /* 0x040fe400078e0212 */
[----:B------:R-:W3:Y:S02]  /*0690*/  LDG.E.CONSTANT R18, desc[UR6][R18.64] ;  /* 0x0000000612127981 */ /* 0x000ee4000c1e9900 */
[----:B----4-:R-:W-:Y:S01]  /*06a0*/  FFMA R29, R13, R12, R29 ;  /* 0x0000000c0d1d7223 */ /* 0x010fe2000000001d */
[----:B------:R-:W-:Y:S02]  /*06b0*/  IMAD.WIDE R12, R0, 0x4, R16 ;  /* 0x00000004000c7825 */ /* 0x000fe400078e0210 */
[----:B------:R-:W4:Y:S02]  /*06c0*/  LDG.E.CONSTANT R16, desc[UR6][R16.64] ;  /* 0x0000000610107981 */ /* 0x000f24000c1e9900 */
[----:B-----5:R-:W-:Y:S01]  /*06d0*/  FFMA R29, R26, R11, R29 ;  /* 0x0000000b1a1d7223 */ /* 0x020fe2000000001d */
[----:B------:R-:W-:Y:S01]  /*06e0*/  IMAD.WIDE R20, R0, 0x4, R12 ;  /* 0x0000000400147825 */ /* 0x000fe200078e020c */
[----:B------:R-:W3:Y:S03]  /*06f0*/  LDG.E.CONSTANT R11, desc[UR6][R14.64] ;  /* 0x000000060e0b7981 */ /* 0x000ee6000c1e9900 */
[----:B--2---:R-:W-:Y:S01]  /*0700*/  FFMA R24, R8, R9, R29 ;  /* 0x0000000908187223 */ /* 0x004fe2000000001d */
[----:B------:R-:W2:Y:S01]  /*0710*/  LDG.E.CONSTANT R12, desc[UR6][R12.64] ;  /* 0x000000060c0c7981 */ /* 0x000ea2000c1e9900 */
[----:B------:R-:W-:-:S03]  /*0720*/  IMAD.WIDE R8, R0, 0x4, R20 ;  /* 0x0000000400087825 */ /* 0x000fc600078e0214 */
[----:B------:R-:W4:Y:S01]  /*0730*/  LDG.E.CONSTANT R29, desc[UR6][R14.64+0x4] ;  /* 0x000004060e1d7981 */ /* 0x000f22000c1e9900 */
[----:B------:R-:W-:Y:S01]  /*0740*/  FFMA R22, R7, R22, R24 ;  /* 0x0000001607167223 */ /* 0x000fe20000000018 */
[C---:B------:R-:W-:Y:S02]  /*0750*/  IMAD.WIDE R24, R0.reuse, 0x4, R8 ;  /* 0x0000000400187825 */ /* 0x040fe400078e0208 */
[----:B------:R0:W5:Y:S04]  /*0760*/  LDG.E.CONSTANT R26, desc[UR6][R20.64] ;  /* 0x00000006141a7981 */ /* 0x000168000c1e9900 */
[----:B------:R-:W2:Y:S04]  /*0770*/  LDG.E.CONSTANT R13, desc[UR6][R14.64+0x8] ;  /* 0x000008060e0d7981 */ /* 0x000ea8000c1e9900 */
[----:B------:R-:W5:Y:S01]  /*0780*/  LDG.E.CONSTANT R7, desc[UR6][R14.64+0xc] ;  /* 0x00000c060e077981 */ /* 0x000f62000c1e9900 */
[----:B------:R-:W-:Y:S01]  /*0790*/  FFMA R10, R23, R10, R22 ;  /* 0x0000000a170a7223 */ /* 0x000fe20000000016 */
[----:B------:R-:W-:-:S02]  /*07a0*/  IMAD.WIDE R22, R0, 0x4, R24 ;  /* 0x0000000400167825 */ /* 0x000fc400078e0218 */
[----:B------:R-:W5:Y:S04]  /*07b0*/  LDG.E.CONSTANT R8, desc[UR6][R8.64] ;  /* 0x0000000608087981 */ /* 0x000f68000c1e9900 */
[----:B------:R-:W5:Y:S01]  /*07c0*/  LDG.E.CONSTANT R17, desc[UR6][R14.64+0x10] ;  /* 0x000010060e117981 */ /* 0x000f62000c1e9900 */
[----:B0-----:R-:W-:-:S03]  /*07d0*/  IMAD.WIDE R20, R0, 0x4, R22 ;  /* 0x0000000400147825 */ /* 0x001fc600078e0216 */
[----:B------:R-:W5:Y:S04]  /*07e0*/  LDG.E.CONSTANT R24, desc[UR6][R24.64] ;  /* 0x0000000618187981 */ /* 0x000f68000c1e9900 */
[----:B------:R-:W5:Y:S04]  /*07f0*/  LDG.E.CONSTANT R19, desc[UR6][R14.64+0x14] ;  /* 0x000014060e137981 */ /* 0x000f68000c1e9900 */
[----:B------:R-:W5:Y:S04]  /*0800*/  LDG.E.CONSTANT R20, desc[UR6][R20.64] ;  /* 0x0000000614147981 */ /* 0x000f68000c1e9900 */
[----:B------:R-:W5:Y:S01]  /*0810*/  LDG.E.CONSTANT R9, desc[UR6][R14.64+0x1c] ;  /* 0x00001c060e097981 */ /* 0x000f62000c1e9900 */
[----:B------:R-:W-:-:S03]  /*0820*/  FFMA R28, R27, R28, R10 ;  /* 0x0000001c1b1c7223 */ /* 0x000fc6000000000a */
[----:B------:R-:W5:Y:S04]  /*0830*/  LDG.E.CONSTANT R10, desc[UR6][R22.64] ;  /* 0x00000006160a7981 */ /* 0x000f68000c1e9900 */
[----:B------:R0:W5:Y:S01]  /*0840*/  LDG.E.CONSTANT R27, desc[UR6][R14.64+0x18] ;  /* 0x000018060e1b7981 */ /* 0x000162000c1e9900 */
[----:B------:R-:W-:Y:S01]  /*0850*/  UIADD3 UR4, UPT, UPT, UR4, 0x4, URZ ;  /* 0x0000000404047890 */ /* 0x000fe2000fffe0ff */
[----:B---3--:R-:W-:-:S04]  /*0860*/  FFMA R18, R11, R18, R28 ;  /* 0x000000120b127223 */ /* 0x008fc8000000001c */
[----:B----4-:R-:W-:-:S04]  /*0870*/  FFMA R16, R29, R16, R18 ;  /* 0x000000101d107223 */ /* 0x010fc80000000012 */
[----:B--2---:R-:W-:-:S04]  /*0880*/  FFMA R12, R13, R12, R16 ;  /* 0x0000000c0d0c7223 */ /* 0x004fc80000000010 */
[----:B-----5:R-:W-:Y:S01]  /*0890*/  FFMA R12, R7, R26, R12 ;  /* 0x0000001a070c7223 */ /* 0x020fe2000000000c */
[----:B------:R-:W-:-:S03]  /*08a0*/  UISETP.NE.AND UP1, UPT, UR4, URZ, UPT ;  /* 0x000000ff0400728c */ /* 0x000fc6000bf25270 */
[----:B------:R-:W-:Y:S01]  /*08b0*/  FFMA R8, R17, R8, R12 ;  /* 0x0000000811087223 */ /* 0x000fe2000000000c */
[----:B------:R-:W-:-:S03]  /*08c0*/  IADD3 R7, P0, PT, R14, 0x40, RZ ;  /* 0x000000400e077810 */ /* 0x000fc60007f1e0ff */
[----:B------:R-:W-:Y:S01]  /*08d0*/  FFMA R8, R19, R24, R8 ;  /* 0x0000001813087223 */ /* 0x000fe20000000008 */
[----:B0-----:R-:W-:Y:S02]  /*08e0*/  IADD3.X R15, PT, PT, RZ, R15, RZ, P0, !PT ;  /* 0x0000000fff0f7210 */ /* 0x001fe400007fe4ff */
[----:B------:R-:W-:Y:S02]  /*08f0*/  IADD3 R4, PT, PT, R4, 0x10, RZ ;  /* 0x0000001004047810 */ /* 0x000fe40007ffe0ff */
[----:B------:R-:W-:Y:S01]  /*0900*/  LEA R5, R0, R5, 0x4 ;  /* 0x0000000500057211 */ /* 0x000fe200078e20ff */
[----:B------:R-:W-:-:S04]  /*0910*/  FFMA R8, R27, R10, R8 ;  /* 0x0000000a1b087223 */ /* 0x000fc80000000008 */
[----:B------:R-:W-:Y:S01]  /*0920*/  FFMA R19, R9, R20, R8 ;  /* 0x0000001409137223 */ /* 0x000fe20000000008 */
[----:B------:R-:W-:Y:S06]  /*0930*/  BRA.U UP1, `(.L_x_100) ;  /* 0xfffffff901d87547 */ /* 0x000fec000b83ffff */
.L_x_99:
        /* <DEDUP_REMOVED lines=9> */
.L_x_101:
[----:B------:R-:W1:Y:S01]  /*09d0*/  LDC.64 R16, c[0x0][0x388] ;  /* 0x0000e200ff107b82 */ /* 0x000e620000000a00 */
[----:B------:R-:W-:Y:S02]  /*09e0*/  MOV R8, R18 ;  /* 0x0000001200087202 */ /* 0x000fe40000000f00 */
[----:B------:R-:W-:-:S05]  /*09f0*/  MOV R9, R21 ;  /* 0x0000001500097202 */ /* 0x000fca0000000f00 */
        /* <DEDUP_REMOVED lines=12> */
[----:B------:R-:W-:-:S04]  /*0ac0*/  UIADD3 UR5, UPT, UPT, UR5, 0x1, URZ ;  /* 0x0000000105057890 */ /* 0x000fc8000fffe0ff */
[----:B------:R-:W-:Y:S01]  /*0ad0*/  UISETP.NE.AND UP0, UPT, UR5, URZ, UPT ;  /* 0x000000ff0500728c */ /* 0x000fe2000bf05270 */
[----:B------:R-:W-:Y:S02]  /*0ae0*/  IADD3 R4, PT, PT, R4, 0x4, RZ ;  /* 0x0000000404047810 */ /* 0x000fe40007ffe0ff */
[----:B------:R-:W-:Y:S01]  /*0af0*/  LEA R5, R0, R5, 0x2 ;  /* 0x0000000500057211 */ /* 0x000fe200078e10ff */
[----:B0-----:R-:W-:-:S04]  /*0b00*/  FFMA R18, R18, R16, R19 ;  /* 0x0000001012127223 */ /* 0x001fc80000000013 */
[----:B--2---:R-:W-:Y:S01]  /*0b10*/  FFMA R7, R7, R14, R18 ;  /* 0x0000000e07077223 */ /* 0x004fe20000000012 */
[----:B------:R-:W-:-:S03]  /*0b20*/  IADD3 R18, P0, PT, R8, 0x10, RZ ;  /* 0x0000001008127810 */ /* 0x000fc60007f1e0ff */
[----:B---3--:R-:W-:Y:S01]  /*0b30*/  FFMA R7, R20, R10, R7 ;  /* 0x0000000a14077223 */ /* 0x008fe20000000007 */
[----:B------:R-:W-:-:S03]  /*0b40*/  IADD3.X R21, PT, PT, RZ, R9, RZ, P0, !PT ;  /* 0x00000009ff157210 */ /* 0x000fc600007fe4ff */
[----:B----4-:R-:W-:Y:S01]  /*0b50*/  FFMA R19, R22, R12, R7 ;  /* 0x0000000c16137223 */ /* 0x010fe20000000007 */
[----:B------:R-:W-:Y:S06]  /*0b60*/  BRA.U UP0, `(.L_x_101) ;  /* 0xfffffffd00987547 */ /* 0x000fec000b83ffff */
.L_x_98:
[----:B------:R-:W1:Y:S02]  /*0b70*/  LDCU UR4, c[0x0][0x3a0] ;  /* 0x00007400ff0477ac */ /* 0x000e640008000800 */
[----:B-1----:R-:W-:-:S13]  /*0b80*/  ISETP.GE.AND P0, PT, R4, UR4, PT ;  /* 0x0000000404007c0c */ /* 0x002fda000bf06270 */
[----:B------:R-:W-:Y:S05]  /*0b90*/  @P0 BRA `(.L_x_102) ;  /* 0x0000000800a40947 */ /* 0x000fea0003800000 */
[----:B------:R-:W1:Y:S01]  /*0ba0*/  LDCU.64 UR8, c[0x0][0x380] ;  /* 0x00007000ff0877ac */ /* 0x000e620008000a00 */
[----:B------:R-:W-:Y:S01]  /*0bb0*/  IADD3 R7, PT, PT, R4, -UR4, RZ ;  /* 0x8000000404077c10 */ /* 0x000fe2000fffe0ff */
[----:B------:R-:W-:Y:S01]  /*0bc0*/  IMAD.WIDE R10, R6, 0x4, RZ ;  /* 0x00000004060a7825 */ /* 0x000fe200078e02ff */
[----:B------:R-:W-:Y:S02]  /*0bd0*/  IADD3 R5, PT, PT, -R4, UR4, RZ ;  /* 0x0000000404057c10 */ /* 0x000fe4000fffe1ff */
[----:B------:R-:W-:Y:S02]  /*0be0*/  ISETP.GT.U32.AND P1, PT, R7, -0x10, PT ;  /* 0xfffffff00700780c */ /* 0x000fe40003f24070 */
[----:B------:R-:W-:-:S04]  /*0bf0*/  LOP3.LUT R6, R5, 0xf, RZ, 0xc0, !PT ;  /* 0x0000000f05067812 */ /* 0x000fc800078ec0ff */
[----:B------:R-:W-:Y:S02]  /*0c00*/  ISETP.NE.AND P0, PT, R6, RZ, PT ;  /* 0x000000ff0600720c */ /* 0x000fe40003f05270 */
[----:B-1----:R-:W-:-:S04]  /*0c10*/  IADD3 R12, P2, PT, R10, UR8, RZ ;  /* 0x000000080a0c7c10 */ /* 0x002fc8000ff5e0ff */
[----:B------:R-:W-:Y:S01]  /*0c20*/  IADD3.X R13, PT, PT, R11, UR9, RZ, P2, !PT ;  /* 0x000000090b0d7c10 */ /* 0x000fe200097fe4ff */
[----:B------:R-:W-:Y:S08]  /*0c30*/  @P1 BRA `(.L_x_103) ;  /* 0x0000000400281947 */ /* 0x000ff00003800000 */
[----:B------:R-:W-:Y:S01]  /*0c40*/  LOP3.LUT R8, R5, 0xfffffff0, RZ, 0xc0, !PT ;  /* 0xfffffff005087812 */ /* 0x000fe200078ec0ff */
[----:B------:R-:W-:-:S03]  /*0c50*/  IMAD R7, R4, R0, R3 ;  /* 0x0000000004077224 */ /* 0x000fc600078e0203 */
[----:B------:R-:W-:-:S07]  /*0c60*/  IADD3 R8, PT, PT, -R8, RZ, RZ ;  /* 0x000000ff08087210 */ /* 0x000fce0007ffe1ff */
.L_x_104:
        /* <DEDUP_REMOVED lines=20> */
[----:B0-----:R-:W-:-:S03]  /*0db0*/  IMAD.WIDE R26, R0, 0x4, R26 ;  /* 0x00000004001a7825 */ /* 0x001fc600078e021a */
[----:B------:R-:W2:Y:S04]  /*0dc0*/  LDG.E.CONSTANT R19, desc[UR6][R14.64+0x18] ;  /* 0x000018060e137981 */ /* 0x000ea8000c1e9900 */
[----:B------:R-:W2:Y:S01]  /*0dd0*/  LDG.E.CONSTANT R17, desc[UR6][R26.64] ;  /* 0x000000061a117981 */ /* 0x000ea2000c1e9900 */
[----:B------:R-:W-:-:S04]  /*0de0*/  IMAD.WIDE R28, R0, 0x4, R26 ;  /* 0x00000004001c7825 */ /* 0x000fc800078e021a */
[----:B---3--:R-:W-:Y:S02]  /*0df0*/  FFMA R25, R23, R18, R22 ;  /* 0x0000001217197223 */ /* 0x008fe40000000016 */
[----:B------:R-:W3:Y:S01]  /*0e00*/  LDG.E.CONSTANT R18, desc[UR6][R28.64] ;  /* 0x000000061c127981 */ /* 0x000ee2000c1e9900 */
[----:B------:R-:W-:-:S04]  /*0e10*/  IMAD.WIDE R22, R0, 0x4, R28 ;  /* 0x0000000400167825 */ /* 0x000fc800078e021c */
[----:B----4-:R-:W-:Y:S01]  /*0e20*/  FFMA R25, R21, R20, R25 ;  /* 0x0000001415197223 */ /* 0x010fe20000000019 */
[----:B------:R-:W4:Y:S04]  /*0e30*/  LDG.E.CONSTANT R26, desc[UR6][R14.64+0x20] ;  /* 0x000020060e1a7981 */ /* 0x000f28000c1e9900 */
[----:B------:R0:W4:Y:S04]  /*0e40*/  LDG.E.CONSTANT R20, desc[UR6][R22.64] ;  /* 0x0000000616147981 */ /* 0x000128000c1e9900 */
        /* <DEDUP_REMOVED lines=41> */
.L_x_103:
        /* <DEDUP_REMOVED lines=21> */
[----:B------:R-:W5:Y:S04]  /*1230*/  LDG.E.CONSTANT R9, desc[UR6][R16.64] ;  /* 0x0000000610097981 */ /* 0x000f68000c1e9900 */
[----:B------:R-:W5:Y:S04]  /*1240*/  LDG.E.CONSTANT R22, desc[UR6][R20.64] ;  /* 0x0000000614167981 */ /* 0x000f68000c1e9900 */
[----:B------:R-:W5:Y:S04]  /*1250*/  LDG.E.CONSTANT R16, desc[UR6][R6.64+0xc] ;  /* 0x00000c0606107981 */ /* 0x000f68000c1e9900 */
[----:B------:R-:W5:Y:S01]  /*1260*/  LDG.E.CONSTANT R17, desc[UR6][R6.64+0x18] ;  /* 0x0000180606117981 */ /* 0x000f62000c1e9900 */
[----:B0-----:R-:W-:Y:S01]  /*1270*/  FFMA R19, R28, R24, R19 ;  /* 0x000000181c137223 */ /* 0x001fe20000000013 */
[----:B------:R-:W-:-:S02]  /*1280*/  IMAD.WIDE R28, R0, 0x4, R20 ;  /* 0x00000004001c7825 */ /* 0x000fc400078e0214 */
[----:B------:R-:W5:Y:S04]  /*1290*/  LDG.E.CONSTANT R24, desc[UR6][R6.64+0x10] ;  /* 0x0000100606187981 */ /* 0x000f68000c1e9900 */
[----:B------:R-:W5:Y:S01]  /*12a0*/  LDG.E.CONSTANT R21, desc[UR6][R6.64+0x14] ;  /* 0x0000140606157981 */ /* 0x000f62000c1e9900 */
[----:B----4-:R-:W-:-:S03]  /*12b0*/  IMAD.WIDE R14, R0, 0x4, R28 ;  /* 0x00000004000e7825 */ /* 0x010fc600078e021c */
[----:B------:R-:W4:Y:S04]  /*12c0*/  LDG.E.CONSTANT R20, desc[UR6][R6.64+0x1c] ;  /* 0x00001c0606147981 */ /* 0x000f28000c1e9900 */
[----:B------:R-:W4:Y:S04]  /*12d0*/  LDG.E.CONSTANT R15, desc[UR6][R14.64] ;  /* 0x000000060e0f7981 */ /* 0x000f28000c1e9900 */
[----:B------:R-:W4:Y:S01]  /*12e0*/  LDG.E.CONSTANT R6, desc[UR6][R28.64] ;  /* 0x000000061c067981 */ /* 0x000f22000c1e9900 */
[----:B--2---:R-:W-:-:S04]  /*12f0*/  FFMA R18, R18, R23, R19 ;  /* 0x0000001712127223 */ /* 0x004fc80000000013 */
[----:B---3--:R-:W-:-:S04]  /*1300*/  FFMA R25, R25, R8, R18 ;  /* 0x0000000819197223 */ /* 0x008fc80000000012 */
[----:B-----5:R-:W-:Y:S01]  /*1310*/  FFMA R25, R16, R27, R25 ;  /* 0x0000001b10197223 */ /* 0x020fe20000000019 */
[----:B------:R-:W-:-:S03]  /*1320*/  IADD3 R4, PT, PT, R4, 0x8, RZ ;  /* 0x0000000804047810 */ /* 0x000fc60007ffe0ff */
[----:B------:R-:W-:-:S04]  /*1330*/  FFMA R24, R24, R9, R25 ;  /* 0x0000000918187223 */ /* 0x000fc80000000019 */
[----:B------:R-:W-:-:S04]  /*1340*/  FFMA R22, R21, R22, R24 ;  /* 0x0000001615167223 */ /* 0x000fc80000000018 */
[----:B----4-:R-:W-:-:S04]  /*1350*/  FFMA R17, R17, R6, R22 ;  /* 0x0000000611117223 */ /* 0x010fc80000000016 */
[----:B------:R-:W-:-:S07]  /*1360*/  FFMA R19, R20, R15, R17 ;  /* 0x0000000f14137223 */ /* 0x000fce0000000011 */
.L_x_105:
        /* <DEDUP_REMOVED lines=25> */
.L_x_106:
[----:B------:R-:W-:Y:S05]  /*1500*/  @!P1 BRA `(.L_x_102) ;  /* 0x0000000000489947 */ /* 0x000fea0003800000 */
[----:B------:R-:W1:Y:S01]  /*1510*/  LDC.64 R6, c[0x0][0x388] ;  /* 0x0000e200ff067b82 */ /* 0x000e620000000a00 */
[----:B------:R-:W-:-:S03]  /*1520*/  IMAD.WIDE.U32 R10, R4, 0x4, R10 ;  /* 0x00000004040a7825 */ /* 0x000fc600078e000a */
[----:B------:R-:W-:Y:S02]  /*1530*/  IADD3 R12, P0, PT, R10, UR8, RZ ;  /* 0x000000080a0c7c10 */ /* 0x000fe4000ff1e0ff */
[----:B------:R-:W-:Y:S02]  /*1540*/  IADD3 R10, PT, PT, -R5, RZ, RZ ;  /* 0x000000ff050a7210 */ /* 0x000fe40007ffe1ff */
[----:B------:R-:W-:Y:S01]  /*1550*/  IADD3.X R13, PT, PT, R11, UR9, RZ, P0, !PT ;  /* 0x000000090b0d7c10 */ /* 0x000fe200087fe4ff */
[----:B------:R-:W-:-:S08]  /*1560*/  IMAD R11, R4, R0, R3 ;  /* 0x00000000040b7224 */ /* 0x000fd000078e0203 */
.L_x_107:
[----:B-1----:R-:W-:Y:S01]  /*1570*/  IMAD.WIDE R4, R11, 0x4, R6 ;  /* 0x000000040b047825 */ /* 0x002fe200078e0206 */
        /* <DEDUP_REMOVED lines=11> */
.L_x_102:
        /* <DEDUP_REMOVED lines=9> */
.L_x_108:
        /* <DEDUP_REMOVED lines=12> */
.L_x_123:


//--------------------- .text._Z25hidden_layer_kernel_batchPKfS0_S0_Pfiii --------------------------
	.section	.text._Z25hidden_layer_kernel_batchPKfS0_S0_Pfiii,"ax",@progbits
	.align	128
        .global         _Z25hidden_layer_kernel_batchPKfS0_S0_Pfiii
        .type           _Z25hidden_layer_kernel_batchPKfS0_S0_Pfiii,@function
        .size           _Z25hidden_layer_kernel_batchPKfS0_S0_Pfiii,(.L_x_124 - _Z25hidden_layer_kernel_batchPKfS0_S0_Pfiii)
        .other          _Z25hidden_layer_kernel_batchPKfS0_S0_Pfiii,@"STO_CUDA_ENTRY STV_DEFAULT"
_Z25hidden_layer_kernel_batchPKfS0_S0_Pfiii:
.text._Z25hidden_layer_kernel_batchPKfS0_S0_Pfiii:
        /* <DEDUP_REMOVED lines=10> */
[----:B------:R-:W-:Y:S01]  /*00a0*/  @!P0 MOV R0, 0x400 ;  /* 0x0000040000008802 */ /* 0x000fe20000000f00 */
[----:B--2---:R-:W-:Y:S01]  /*00b0*/  IMAD R5, R15, UR5, RZ ;  /* 0x000000050f057c24 */ /* 0x004fe2000f8e02ff */
[----:B------:R-:W1:Y:S05]  /*00c0*/  @!P0 S2R R7, SR_CgaCtaId ;  /* 0x0000000000078919 */ /* 0x000e6a0000008800 */
[----:B------:R-:W0:Y:S02]  /*00d0*/  LDC R14, c[0x0][0x360] ;  /* 0x0000d800ff0e7b82 */ /* 0x000e240000000800 */
[----:B0-----:R-:W-:Y:S01]  /*00e0*/  IMAD R14, R14, UR4, R9 ;  /* 0x000000040e0e7c24 */ /* 0x001fe2000f8e0209 */
[----:B-1----:R-:W-:-:S04]  /*00f0*/  @!P0 LEA R0, R7, R0, 0x18 ;  /* 0x0000000007008211 */ /* 0x002fc800078ec0ff */
[----:B------:R-:W-:Y:S01]  /*0100*/  ISETP.GE.AND P1, PT, R14, R5, PT ;  /* 0x000000050e00720c */ /* 0x000fe20003f26270 */
[----:B------:R-:W-:-:S05]  /*0110*/  @!P0 IMAD R5, R9, 0x4, R0 ;  /* 0x0000000409058824 */ /* 0x000fca00078e0200 */
[----:B---3--:R0:W-:Y:S01]  /*0120*/  @!P0 STS [R5], R2 ;  /* 0x0000000205008388 */ /* 0x0081e20000000800 */
[----:B------:R-:W-:Y:S06]  /*0130*/  BAR.SYNC.DEFER_BLOCKING 0x0 ;  /* 0x0000000000007b1d */ /* 0x000fec0000010000 */
[----:B------:R-:W-:Y:S05]  /*0140*/  @P1 EXIT ;  /* 0x000000000000194d */ /* 0x000fea0003800000 */
[----:B0-----:R-:W-:Y:S01]  /*0150*/  IABS R5, R15 ;  /* 0x0000000f00057213 */ /* 0x001fe20000000000 */
[----:B------:R-:W0:Y:S01]  /*0160*/  S2UR UR5, SR_CgaCtaId ;  /* 0x00000000000579c3 */ /* 0x000e220000008800 */
[----:B------:R-:W-:Y:S02]  /*0170*/  UMOV UR4, 0x400 ;  /* 0x0000040000047882 */ /* 0x000fe40000000000 */
[----:B------:R-:W1:Y:S05]  /*0180*/  I2F.RP R0, R5 ;  /* 0x0000000500007306 */ /* 0x000e6a0000209400 */
[----:B------:R-:W2:Y:S03]  /*0190*/  LDC R17, c[0x0][0x3a0] ;  /* 0x0000e800ff117b82 */ /* 0x000ea60000000800 */
[----:B-1----:R-:W1:Y:S01]  /*01a0*/  MUFU.RCP R0, R0 ;  /* 0x0000000000007308 */ /* 0x002e620000001000 */
[----:B0-----:R-:W-:Y:S01]  /*01b0*/  ULEA UR4, UR5, UR4, 0x18 ;  /* 0x0000000405047291 */ /* 0x001fe2000f8ec0ff */
[----:B-1----:R-:W-:-:S06]  /*01c0*/  VIADD R2, R0, 0xffffffe ;  /* 0x0ffffffe00027836 */ /* 0x002fcc0000000000 */
[----:B------:R0:W1:Y:S02]  /*01d0*/  F2I.FTZ.U32.TRUNC.NTZ R3, R2 ;  /* 0x0000000200037305 */ /* 0x000064000021f000 */
[----:B0-----:R-:W-:Y:S01]  /*01e0*/  IMAD.MOV.U32 R2, RZ, RZ, RZ ;  /* 0x000000ffff027224 */ /* 0x001fe200078e00ff */
[----:B-1----:R-:W-:-:S05]  /*01f0*/  IADD3 R4, PT, PT, RZ, -R3, RZ ;  /* 0x80000003ff047210 */ /* 0x002fca0007ffe0ff */
[----:B------:R-:W-:Y:S01]  /*0200*/  IMAD R7, R4, R5, RZ ;  /* 0x0000000504077224 */ /* 0x000fe200078e02ff */
[----:B------:R-:W-:-:S03]  /*0210*/  IABS R4, R14 ;  /* 0x0000000e00047213 */ /* 0x000fc60000000000 */
[----:B------:R-:W-:-:S06]  /*0220*/  IMAD.HI.U32 R3, R3, R7, R2 ;  /* 0x0000000703037227 */ /* 0x000fcc00078e0002 */
[----:B------:R-:W-:-:S05]  /*0230*/  IMAD.HI.U32 R3, R3, R4, RZ ;  /* 0x0000000403037227 */ /* 0x000fca00078e00ff */
[----:B------:R-:W-:-:S05]  /*0240*/  IADD3 R0, PT, PT, -R3, RZ, RZ ;  /* 0x000000ff03007210 */ /* 0x000fca0007ffe1ff */
[----:B------:R-:W-:-:S05]  /*0250*/  IMAD R0, R5, R0, R4 ;  /* 0x0000000005007224 */ /* 0x000fca00078e0204 */
[----:B------:R-:W-:-:S13]  /*0260*/  ISETP.GT.U32.AND P1, PT, R5, R0, PT ;  /* 0x000000000500720c */ /* 0x000fda0003f24070 */
[----:B------:R-:W-:Y:S01]  /*0270*/  @!P1 IMAD.IADD R0, R0, 0x1, -R5 ;  /* 0x0000000100009824 */ /* 0x000fe200078e0a05 */
[----:B------:R-:W-:Y:S02]  /*0280*/  @!P1 IADD3 R3, PT, PT, R3, 0x1, RZ ;  /* 0x0000000103039810 */ /* 0x000fe40007ffe0ff */
[----:B------:R-:W-:Y:S02]  /*0290*/  ISETP.NE.AND P1, PT, R15, RZ, PT ;  /* 0x000000ff0f00720c */ /* 0x000fe40003f25270 */
[----:B------:R-:W-:Y:S02]  /*02a0*/  ISETP.GE.U32.AND P0, PT, R0, R5, PT ;  /* 0x000000050000720c */ /* 0x000fe40003f06070 */
[----:B------:R-:W-:-:S04]  /*02b0*/  LOP3.LUT R0, R14, R15, RZ, 0x3c, !PT ;  /* 0x0000000f0e007212 */ /* 0x000fc800078e3cff */
[----:B------:R-:W-:-:S07]  /*02c0*/  ISETP.GE.AND P2, PT, R0, RZ, PT ;  /* 0x000000ff0000720c */ /* 0x000fce0003f46270 */
[----:B------:R-:W-:Y:S01]  /*02d0*/  @P0 VIADD R3, R3, 0x1 ;  /* 0x0000000103030836 */ /* 0x000fe20000000000 */
[----:B--2---:R-:W-:-:S05]  /*02e0*/  ISETP.GE.AND P0, PT, R17, 0x1, PT ;  /* 0x000000011100780c */ /* 0x004fca0003f06270 */
[----:B------:R-:W-:Y:S02]  /*02f0*/  @!P2 IADD3 R3, PT, PT, -R3, RZ, RZ ;  /* 0x000000ff0303a210 */ /* 0x000fe40007ffe1ff */
[----:B------:R-:W-:-:S05]  /*0300*/  @!P1 LOP3.LUT R3, RZ, R15, RZ, 0x33, !PT ;  /* 0x0000000fff039212 */ /* 0x000fca00078e33ff */
[----:B------:R-:W-:-:S04]  /*0310*/  IMAD R0, R3, R15, RZ ;  /* 0x0000000f03007224 */ /* 0x000fc800078e02ff */
[----:B------:R-:W-:-:S05]  /*0320*/  IMAD.IADD R14, R14, 0x1, -R0 ;  /* 0x000000010e0e7824 */ /* 0x000fca00078e0a00 */
[----:B------:R-:W-:-:S06]  /*0330*/  LEA R24, R14, UR4, 0x2 ;  /* 0x000000040e187c11 */ /* 0x000fcc000f8e10ff */
[----:B------:R-:W0:Y:S01]  /*0340*/  LDS R24, [R24] ;  /* 0x0000000018187984 */ /* 0x000e220000000800 */
[----:B------:R-:W-:Y:S05]  /*0350*/  @!P0 BRA `(.L_x_109) ;  /* 0x0000000400cc8947 */ /* 0x000fea0003800000 */
[----:B------:R-:W-:Y:S01]  /*0360*/  ISETP.GE.U32.AND P1, PT, R17, 0x8, PT ;  /* 0x000000081100780c */ /* 0x000fe20003f26070 */
[----:B------:R-:W-:Y:S01]  /*0370*/  IMAD R18, R3, R17, RZ ;  /* 0x0000001103127224 */ /* 0x000fe200078e02ff */
[----:B------:R-:W-:Y:S01]  /*0380*/  LOP3.LUT R27, R17, 0x7, RZ, 0xc0, !PT ;  /* 0x00000007111b7812 */ /* 0x000fe200078ec0ff */
[----:B------:R-:W-:-:S03]  /*0390*/  HFMA2 R19, -RZ, RZ, 0, 0 ;  /* 0x00000000ff137431 */ /* 0x000fc600000001ff */
[----:B------:R-:W-:Y:S02]  /*03a0*/  ISETP.NE.AND P0, PT, R27, RZ, PT ;  /* 0x000000ff1b00720c */ /* 0x000fe40003f05270 */
[----:B------:R-:W-:-:S05]  /*03b0*/  SHF.R.S32.HI R21, RZ, 0x1f, R18 ;  /* 0x0000001fff157819 */ /* 0x000fca0000011412 */
[----:B------:R-:W-:Y:S06]  /*03c0*/  @!P1 BRA `(.L_x_110) ;  /* 0x0000000000c09947 */ /* 0x000fec0003800000 */
[----:B------:R-:W1:Y:S01]  /*03d0*/  LDCU.64 UR4, c[0x0][0x380] ;  /* 0x00007000ff0477ac */ /* 0x000e620008000a00 */
[----:B------:R-:W-:Y:S01]  /*03e0*/  LOP3.LUT R19, R17, 0x7ffffff8, RZ, 0xc0, !PT ;  /* 0x7ffffff811137812 */ /* 0x000fe200078ec0ff */
[----:B------:R-:W-:-:S03]  /*03f0*/  IMAD.MOV.U32 R16, RZ, RZ, R14 ;  /* 0x000000ffff107224 */ /* 0x000fc600078e000e */
[----:B------:R-:W-:Y:S02]  /*0400*/  IADD3 R20, PT, PT, -R19, RZ, RZ ;  /* 0x000000ff13147210 */ /* 0x000fe40007ffe1ff */
[----:B-1----:R-:W-:-:S04]  /*0410*/  LEA R4, P1, R18, UR4, 0x2 ;  /* 0x0000000412047c11 */ /* 0x002fc8000f8210ff */
[----:B------:R-:W-:Y:S02]  /*0420*/  IADD3 R4, P2, PT, R4, 0x10, RZ ;  /* 0x0000001004047810 */ /* 0x000fe40007f5e0ff */
[----:B------:R-:W-:-:S05]  /*0430*/  LEA.HI.X R3, R18, UR5, R21, 0x2, P1 ;  /* 0x0000000512037c11 */ /* 0x000fca00088f1415 */
[----:B------:R-:W-:-:S07]  /*0440*/  IMAD.X R3, RZ, RZ, R3, P2 ;  /* 0x000000ffff037224 */ /* 0x000fce00010e0603 */
.L_x_111:
[----:B------:R-:W1:Y:S01]  /*0450*/  LDC.64 R22, c[0x0][0x388] ;  /* 0x0000e200ff167b82 */ /* 0x000e620000000a00 */
[----:B------:R-:W-:-:S05]  /*0460*/  MOV R2, R4 ;  /* 0x0000000400027202 */ /* 0x000fca0000000f00 */
[----:B------:R-:W0:Y:S04]  /*0470*/  LDG.E.CONSTANT R25, desc[UR6][R2.64+-0x10] ;  /* 0xfffff00602197981 */ /* 0x000e28000c1e9900 */
[----:B------:R-:W2:Y:S01]  /*0480*/  LDG.E.CONSTANT R26, desc[UR6][R2.64+-0xc] ;  /* 0xfffff406021a7981 */ /* 0x000ea2000c1e9900 */
[----:B-1----:R-:W-:-:S05]  /*0490*/  IMAD.WIDE R22, R16, 0x4, R22 ;  /* 0x0000000410167825 */ /* 0x002fca00078e0216 */
[----:B------:R-:W0:Y:S01]  /*04a0*/  LDG.E.CONSTANT R28, desc[UR6][R22.64] ;  /* 0x00000006161c7981 */ /* 0x000e22000c1e9900 */
[----:B------:R-:W-:-:S05]  /*04b0*/  IMAD.WIDE R12, R15, 0x4, R22 ;  /* 0x000000040f0c7825 */ /* 0x000fca00078e0216 */
[----:B------:R1:W2:Y:S01]  /*04c0*/  LDG.E.CONSTANT R29, desc[UR6][R12.64] ;  /* 0x000000060c1d7981 */ /* 0x0002a2000c1e9900 */
[----:B------:R-:W-:-:S03]  /*04d0*/  IMAD.WIDE R6, R15, 0x4, R12 ;  /* 0x000000040f067825 */ /* 0x000fc600078e020c */
[----:B------:R-:W3:Y:S01]  /*04e0*/  LDG.E.CONSTANT R23, desc[UR6][R2.64+-0x4] ;  /* 0xfffffc0602177981 */ /* 0x000ee2000c1e9900 */
[----:B------:R-:W-:-:S03]  /*04f0*/  IMAD.WIDE R8, R15, 0x4, R6 ;  /* 0x000000040f087825 */ /* 0x000fc600078e0206 */
[----:B------:R-:W4:Y:S01]  /*0500*/  LDG.E.CONSTANT R6, desc[UR6][R6.64] ;  /* 0x0000000606067981 */ /* 0x000f22000c1e9900 */
[----:B------:R-:W-:-:S03]  /*0510*/  IMAD.WIDE R4, R15, 0x4, R8 ;  /* 0x000000040f047825 */ /* 0x000fc600078e0208 */
[----:B------:R5:W3:Y:S04]  /*0520*/  LDG.E.CONSTANT R22, desc[UR6][R8.64] ;  /* 0x0000000608167981 */ /* 0x000ae8000c1e9900 */
[----:B------:R-:W4:Y:S01]  /*0530*/  LDG.E.CONSTANT R7, desc[UR6][R2.64+-0x8] ;  /* 0xfffff80602077981 */ /* 0x000f22000c1e9900 */
[----:B------:R-:W-:-:S03]  /*0540*/  IMAD.WIDE R10, R15, 0x4, R4 ;  /* 0x000000040f0a7825 */ /* 0x000fc600078e0204 */
[----:B------:R-:W3:Y:S01]  /*0550*/  LDG.E.CONSTANT R4, desc[UR6][R4.64] ;  /* 0x0000000604047981 */ /* 0x000ee2000c1e9900 */
[----:B-1----:R-:W-:-:S03]  /*0560*/  IMAD.WIDE R12, R15, 0x4, R10 ;  /* 0x000000040f0c7825 */ /* 0x002fc600078e020a */
[----:B------:R-:W3:Y:S01]  /*0570*/  LDG.E.CONSTANT R10, desc[UR6][R10.64] ;  /* 0x000000060a0a7981 */ /* 0x000ee2000c1e9900 */
[----:B-----5:R-:W-:-:S03]  /*0580*/  IMAD.WIDE R8, R15, 0x4, R12 ;  /* 0x000000040f087825 */ /* 0x020fc600078e020c */
[----:B------:R1:W5:Y:S04]  /*0590*/  LDG.E.CONSTANT R5, desc[UR6][R2.64+0xc] ;  /* 0x00000c0602057981 */ /* 0x000368000c1e9900 */
[----:B------:R-:W5:Y:S01]  /*05a0*/  LDG.E.CONSTANT R8, desc[UR6][R8.64] ;  /* 0x0000000608087981 */ /* 0x000f62000c1e9900 */
[----:B0-----:R-:W-:-:S03]  /*05b0*/  FFMA R28, R25, R28, R24 ;  /* 0x0000001c191c7223 */ /* 0x001fc60000000018 */
[----:B------:R-:W5:Y:S01]  /*05c0*/  LDG.E.CONSTANT R25, desc[UR6][R2.64] ;  /* 0x0000000602197981 */ /* 0x000f62000c1e9900 */
[----:B--2---:R-:W-:-:S03]  /*05d0*/  FFMA R28, R26, R29, R28 ;  /* 0x0000001d1a1c7223 */ /* 0x004fc6000000001c */
[----:B------:R-:W2:Y:S04]  /*05e0*/  LDG.E.CONSTANT R24, desc[UR6][R12.64] ;  /* 0x000000060c187981 */ /* 0x000ea8000c1e9900 */
[----:B------:R-:W2:Y:S04]  /*05f0*/  LDG.E.CONSTANT R29, desc[UR6][R2.64+0x4] ;  /* 0x00000406021d7981 */ /* 0x000ea8000c1e9900 */
[----:B------:R-:W2:Y:S01]  /*0600*/  LDG.E.CONSTANT R26, desc[UR6][R2.64+0x8] ;  /* 0x00000806021a7981 */ /* 0x000ea2000c1e9900 */
[----:B------:R-:W-:Y:S02]  /*0610*/  VIADD R20, R20, 0x8 ;  /* 0x0000000814147836 */ /* 0x000fe40000000000 */
[----:B----4-:R-:W-:-:S03]  /*0620*/  FFMA R6, R7, R6, R28 ;  /* 0x0000000607067223 */ /* 0x010fc6000000001c */
[----:B------:R-:W-:Y:S01]  /*0630*/  ISETP.NE.AND P1, PT, R20, RZ, PT ;  /* 0x000000ff1400720c */ /* 0x000fe20003f25270 */
[----:B---3--:R-:W-:Y:S01]  /*0640*/  FFMA R6, R23, R22, R6 ;  /* 0x0000001617067223 */ /* 0x008fe20000000006 */
[----:B------:R-:W-:-:S03]  /*0650*/  IMAD R16, R15, 0x8, R16 ;  /* 0x000000080f107824 */ /* 0x000fc600078e0210 */
[----:B-----5:R-:W-:-:S04]  /*0660*/  FFMA R4, R25, R4, R6 ;  /* 0x0000000419047223 */ /* 0x020fc80000000006 */
[----:B--2---:R-:W-:Y:S01]  /*0670*/  FFMA R29, R29, R10, R4 ;  /* 0x0000000a1d1d7223 */ /* 0x004fe20000000004 */
[----:B------:R-:W-:-:S03]  /*0680*/  IADD3 R4, P2, PT, R2, 0x20, RZ ;  /* 0x0000002002047810 */ /* 0x000fc60007f5e0ff */
[----:B------:R-:W-:Y:S01]  /*0690*/  FFMA R24, R26, R24, R29 ;  /* 0x000000181a187223 */ /* 0x000fe2000000001d */
[----:B-1----:R-:W-:-:S03]  /*06a0*/  IADD3.X R3, PT, PT, RZ, R3, RZ, P2, !PT ;  /* 0x00000003ff037210 */ /* 0x002fc600017fe4ff */
[----:B------:R-:W-:Y:S01]  /*06b0*/  FFMA R24, R5, R8, R24 ;  /* 0x0000000805187223 */ /* 0x000fe20000000018 */
[----:B------:R-:W-:Y:S06]  /*06c0*/  @P1 BRA `(.L_x_111) ;  /* 0xfffffffc00601947 */ /* 0x000fec000383ffff */
.L_x_110:
[----:B------:R-:W-:Y:S05]  /*06d0*/  @!P0 BRA `(.L_x_109) ;  /* 0x0000000000ec8947 */ /* 0x000fea0003800000 */
[----:B------:R-:W-:Y:S02]  /*06e0*/  ISETP.GE.U32.AND P0, PT, R27, 0x4, PT ;  /* 0x000000041b00780c */ /* 0x000fe40003f06070 */
[----:B------:R-:W-:-:S04]  /*06f0*/  LOP3.LUT R16, R17, 0x3, RZ, 0xc0, !PT ;  /* 0x0000000311107812 */ /* 0x000fc800078ec0ff */
[----:B------:R-:W-:-:S07]  /*0700*/  ISETP.NE.AND P1, PT, R16, RZ, PT ;  /* 0x000000ff1000720c */ /* 0x000fce0003f25270 */
[----:B------:R-:W-:Y:S06]  /*0710*/  @!P0 BRA `(.L_x_112) ;  /* 0x0000000000608947 */ /* 0x000fec0003800000 */
[----:B------:R-:W1:Y:S01]  /*0720*/  LDC.64 R10, c[0x0][0x388] ;  /* 0x0000e200ff0a7b82 */ /* 0x000e620000000a00 */
[----:B------:R-:W2:Y:S01]  /*0730*/  LDCU.64 UR4, c[0x0][0x380] ;  /* 0x00007000ff0477ac */ /* 0x000ea20008000a00 */
[----:B------:R-:W-:Y:S01]  /*0740*/  IMAD R3, R19, R15, R14 ;  /* 0x0000000f13037224 */ /* 0x000fe200078e020e */
[----:B------:R-:W-:-:S03]  /*0750*/  IADD3 R4, P0, PT, R18, R19, RZ ;  /* 0x0000001312047210 */ /* 0x000fc60007f1e0ff */
[----:B-1----:R-:W-:Y:S01]  /*0760*/  IMAD.WIDE R10, R3, 0x4, R10 ;  /* 0x00000004030a7825 */ /* 0x002fe200078e020a */
[----:B------:R-:W-:Y:S02]  /*0770*/  IADD3.X R3, PT, PT, RZ, R21, RZ, P0, !PT ;  /* 0x00000015ff037210 */ /* 0x000fe400007fe4ff */
[----:B--2---:R-:W-:Y:S01]  /*0780*/  LEA R2, P0, R4, UR4, 0x2 ;  /* 0x0000000404027c11 */ /* 0x004fe2000f8010ff */
[----:B------:R-:W-:-:S03]  /*0790*/  IMAD.WIDE R6, R15, 0x4, R10 ;  /* 0x000000040f067825 */ /* 0x000fc600078e020a */
[----:B------:R-:W-:Y:S01]  /*07a0*/  LEA.HI.X R3, R4, UR5, R3, 0x2, P0 ;  /* 0x0000000504037c11 */ /* 0x000fe200080f1403 */
        /* <DEDUP_REMOVED lines=10> */
[----:B------:R-:W-:-:S02]  /*0850*/  VIADD R19, R19, 0x4 ;  /* 0x0000000413137836 */ /* 0x000fc40000000000 */
[----:B0-----:R-:W-:-:S04]  /*0860*/  FFMA R13, R13, R10, R24 ;  /* 0x0000000a0d0d7223 */ /* 0x001fc80000000018 */
[----:B--2---:R-:W-:-:S04]  /*0870*/  FFMA R12, R12, R6, R13 ;  /* 0x000000060c0c7223 */ /* 0x004fc8000000000d */
[----:B---3--:R-:W-:-:S04]  /*0880*/  FFMA R12, R23, R20, R12 ;  /* 0x00000014170c7223 */ /* 0x008fc8000000000c */
[----:B----4-:R-:W-:-:S07]  /*0890*/  FFMA R24, R25, R8, R12 ;  /* 0x0000000819187223 */ /* 0x010fce000000000c */
.L_x_112:
[----:B------:R-:W-:Y:S05]  /*08a0*/  @!P1 BRA `(.L_x_109) ;  /* 0x0000000000789947 */ /* 0x000fea0003800000 */
[----:B------:R-:W-:Y:S02]  /*08b0*/  ISETP.NE.AND P1, PT, R16, 0x1, PT ;  /* 0x000000011000780c */ /* 0x000fe40003f25270 */
[----:B------:R-:W-:-:S04]  /*08c0*/  LOP3.LUT R17, R17, 0x1, RZ, 0xc0, !PT ;  /* 0x0000000111117812 */ /* 0x000fc800078ec0ff */
[----:B------:R-:W-:-:S07]  /*08d0*/  ISETP.NE.U32.AND P0, PT, R17, 0x1, PT ;  /* 0x000000011100780c */ /* 0x000fce0003f05070 */
[----:B------:R-:W1:Y:S01]  /*08e0*/  @P1 LDC.64 R4, c[0x0][0x380] ;  /* 0x0000e000ff041b82 */ /* 0x000e620000000a00 */
[----:B------:R-:W-:Y:S01]  /*08f0*/  @P1 IADD3 R10, P2, PT, R18, R19, RZ ;  /* 0x00000013120a1210 */ /* 0x000fe20007f5e0ff */
[C---:B------:R-:W-:Y:S01]  /*0900*/  @P1 IMAD R13, R19.reuse, R15, R14 ;  /* 0x0000000f130d1224 */ /* 0x040fe200078e020e */
[----:B------:R-:W-:-:S03]  /*0910*/  @P1 IADD3 R19, PT, PT, R19, 0x2, RZ ;  /* 0x0000000213131810 */ /* 0x000fc60007ffe0ff */
[----:B------:R-:W-:Y:S01]  /*0920*/  @P1 IMAD.X R11, RZ, RZ, R21, P2 ;  /* 0x000000ffff0b1224 */ /* 0x000fe200010e0615 */
[----:B------:R-:W-:Y:S01]  /*0930*/  @!P0 IADD3 R18, P2, PT, R18, R19, RZ ;  /* 0x0000001312128210 */ /* 0x000fe20007f5e0ff */
[----:B------:R-:W2:Y:S01]  /*0940*/  @P1 LDC.64 R8, c[0x0][0x388] ;  /* 0x0000e200ff081b82 */ /* 0x000ea20000000a00 */
[----:B------:R-:W-:-:S07]  /*0950*/  @!P0 IMAD R19, R19, R15, R14 ;  /* 0x0000000f13138224 */ /* 0x000fce00078e020e */
[----:B------:R-:W3:Y:S08]  /*0960*/  @!P0 LDC.64 R6, c[0x0][0x380] ;  /* 0x0000e000ff068b82 */ /* 0x000ef00000000a00 */
[----:B------:R-:W4:Y:S01]  /*0970*/  @!P0 LDC.64 R2, c[0x0][0x388] ;  /* 0x0000e200ff028b82 */ /* 0x000f220000000a00 */
[----:B-1----:R-:W-:Y:S02]  /*0980*/  @P1 LEA R4, P3, R10, R4, 0x2 ;  /* 0x000000040a041211 */ /* 0x002fe400078610ff */
[----:B------:R-:W-:-:S02]  /*0990*/  @!P0 IADD3.X R21, PT, PT, RZ, R21, RZ, P2, !PT ;  /* 0x00000015ff158210 */ /* 0x000fc400017fe4ff */
[----:B------:R-:W-:Y:S01]  /*09a0*/  @P1 LEA.HI.X R5, R10, R5, R11, 0x2, P3 ;  /* 0x000000050a051211 */ /* 0x000fe200018f140b */
[----:B--2---:R-:W-:-:S04]  /*09b0*/  @P1 IMAD.WIDE R8, R13, 0x4, R8 ;  /* 0x000000040d081825 */ /* 0x004fc800078e0208 */
[----:B------:R-:W0:Y:S01]  /*09c0*/  @P1 LDG.E.CONSTANT R13, desc[UR6][R4.64] ;  /* 0x00000006040d1981 */ /* 0x000e22000c1e9900 */
[----:B------:R-:W-:-:S03]  /*09d0*/  @P1 IMAD.WIDE R10, R15, 0x4, R8 ;  /* 0x000000040f0a1825 */ /* 0x000fc600078e0208 */
[----:B------:R-:W0:Y:S01]  /*09e0*/  @P1 LDG.E.CONSTANT R12, desc[UR6][R8.64] ;  /* 0x00000006080c1981 */ /* 0x000e22000c1e9900 */
[----:B---3--:R-:W-:-:S03]  /*09f0*/  @!P0 LEA R6, P2, R18, R6, 0x2 ;  /* 0x0000000612068211 */ /* 0x008fc600078410ff */
[----:B------:R-:W2:Y:S01]  /*0a00*/  @P1 LDG.E.CONSTANT R15, desc[UR6][R4.64+0x4] ;  /* 0x00000406040f1981 */ /* 0x000ea2000c1e9900 */
[----:B------:R-:W-:-:S03]  /*0a10*/  @!P0 LEA.HI.X R7, R18, R7, R21, 0x2, P2 ;  /* 0x0000000712078211 */ /* 0x000fc600010f1415 */
[----:B------:R-:W2:Y:S01]  /*0a20*/  @P1 LDG.E.CONSTANT R10, desc[UR6][R10.64] ;  /* 0x000000060a0a1981 */ /* 0x000ea2000c1e9900 */
[----:B----4-:R-:W-:-:S03]  /*0a30*/  @!P0 IMAD.WIDE R2, R19, 0x4, R2 ;  /* 0x0000000413028825 */ /* 0x010fc600078e0202 */
[----:B------:R-:W3:Y:S04]  /*0a40*/  @!P0 LDG.E.CONSTANT R7, desc[UR6][R6.64] ;  /* 0x0000000606078981 */ /* 0x000ee8000c1e9900 */
[----:B------:R-:W3:Y:S01]  /*0a50*/  @!P0 LDG.E.CONSTANT R2, desc[UR6][R2.64] ;  /* 0x0000000602028981 */ /* 0x000ee2000c1e9900 */
[----:B0-----:R-:W-:-:S04]  /*0a60*/  @P1 FFMA R12, R13, R12, R24 ;  /* 0x0000000c0d0c1223 */ /* 0x001fc80000000018 */
[----:B--2---:R-:W-:-:S04]  /*0a70*/  @P1 FFMA R24, R15, R10, R12 ;  /* 0x0000000a0f181223 */ /* 0x004fc8000000000c */
[----:B---3--:R-:W-:-:S07]  /*0a80*/  @!P0 FFMA R24, R7, R2, R24 ;  /* 0x0000000207188223 */ /* 0x008fce0000000018 */
.L_x_109:
        /* <DEDUP_REMOVED lines=9> */
.L_x_113:
        /* <DEDUP_REMOVED lines=14> */
.L_x_124:


//--------------------- .nv.shared._Z24transpose_weights_kernelPKfPfii --------------------------
	.section	.nv.shared._Z24transpose_weights_kernelPKfPfii,"aw",@nobits
	.sectionflags	@""
	.align	16
.nv.shared._Z24transpose_weights_kernelPKfPfii:
	.zero		5248


//--------------------- .nv.shared.reserved.0     --------------------------
	.section	.nv.shared.reserved.0,"aw",@nobits
	.weak		__nv_reservedSMEM_offset_0_alias
	.size		__nv_reservedSMEM_offset_0_alias, 0, 64
	.other		__nv_reservedSMEM_offset_0_alias,@"STO_CUDA_RESERVED_SHARED STV_DEFAULT"
__nv_reservedSMEM_offset_0_alias:
	.zero		0
	.zero		64


//--------------------- .nv.shared._Z38hidden_layer_kernel_batch_shared_tiledPKfS0_S0_Pfiii --------------------------
	.section	.nv.shared._Z38hidden_layer_kernel_batch_shared_tiledPKfS0_S0_Pfiii,"aw",@nobits
	.sectionflags	@""
	.align	16
	.zero		1024


//--------------------- .nv.shared._Z38hidden_layer_kernel_batch_shared_inputPKfS0_S0_Pfiii --------------------------
	.section	.nv.shared._Z38hidden_layer_kernel_batch_shared_inputPKfS0_S0_Pfiii,"aw",@nobits
	.sectionflags	@""
	.align	16
	.zero		1024


//--------------------- .nv.shared._Z36hidden_layer_kernel_batch_transposedPKfS0_S0_Pfiii --------------------------
	.section	.nv.shared._Z36hidden_layer_kernel_batch_transposedPKfS0_S0_Pfiii,"aw",@nobits
	.sectionflags	@""
	.align	16
	.zero		1024


//--------------------- .nv.shared._Z34hidden_layer_kernel_batch_combinedPKfS0_S0_Pfiii --------------------------
	.section	.nv.shared._Z34hidden_layer_kernel_batch_combinedPKfS0_S0_Pfiii,"aw",@nobits
	.sectionflags	@""
	.align	16
	.zero		1024


//--------------------- .nv.shared._Z37hidden_layer_kernel_batch_vectorized4PKfS0_S0_Pfiii --------------------------
	.section	.nv.shared._Z37hidden_layer_kernel_batch_vectorized4PKfS0_S0_Pfiii,"aw",@nobits
	.sectionflags	@""
	.align	16
	.zero		1024


//--------------------- .nv.shared._Z36hidden_layer_kernel_batch_vectorizedPKfS0_S0_Pfiii --------------------------
	.section	.nv.shared._Z36hidden_layer_kernel_batch_vectorizedPKfS0_S0_Pfiii,"aw",@nobits
	.sectionflags	@""
	.align	16
	.zero		1024


//--------------------- .nv.shared._Z34hidden_layer_kernel_batch_advancedPKfS0_S0_Pfiii --------------------------
	.section	.nv.shared._Z34hidden_layer_kernel_batch_advancedPKfS0_S0_Pfiii,"aw",@nobits
	.sectionflags	@""
	.align	16
	.zero		1024


//--------------------- .nv.shared._Z35hidden_layer_kernel_batch_optimizedPKfS0_S0_Pfiii --------------------------
	.section	.nv.shared._Z35hidden_layer_kernel_batch_optimizedPKfS0_S0_Pfiii,"aw",@nobits
	.sectionflags	@""
	.align	16
	.zero		1024


//--------------------- .nv.shared._Z25hidden_layer_kernel_batchPKfS0_S0_Pfiii --------------------------
	.section	.nv.shared._Z25hidden_layer_kernel_batchPKfS0_S0_Pfiii,"aw",@nobits
	.sectionflags	@""
	.align	16
	.zero		1024


//--------------------- .nv.constant0._Z24transpose_weights_kernelPKfPfii --------------------------
	.section	.nv.constant0._Z24transpose_weights_kernelPKfPfii,"a",@progbits
	.sectionflags	@""
	.align	4
.nv.constant0._Z24transpose_weights_kernelPKfPfii:
	.zero		920


//--------------------- .nv.constant0._Z38hidden_layer_kernel_batch_shared_tiledPKfS0_S0_Pfiii --------------------------
	.section	.nv.constant0._Z38hidden_layer_kernel_batch_shared_tiledPKfS0_S0_Pfiii,"a",@progbits
	.sectionflags	@""
	.align	4
.nv.constant0._Z38hidden_layer_kernel_batch_shared_tiledPKfS0_S0_Pfiii:
	.zero		940


//--------------------- .nv.constant0._Z38hidden_layer_kernel_batch_shared_inputPKfS0_S0_Pfiii --------------------------
	.section	.nv.constant0._Z38hidden_layer_kernel_batch_shared_inputPKfS0_S0_Pfiii,"a",@progbits
	.sectionflags	@""
	.align	4
.nv.constant0._Z38hidden_layer_kernel_batch_shared_inputPKfS0_S0_Pfiii:
	.zero		940


//--------------------- .nv.constant0._Z36hidden_layer_kernel_batch_transposedPKfS0_S0_Pfiii --------------------------
	.section	.nv.constant0._Z36hidden_layer_kernel_batch_transposedPKfS0_S0_Pfiii,"a",@progbits
	.sectionflags	@""
	.align	4
.nv.constant0._Z36hidden_layer_kernel_batch_transposedPKfS0_S0_Pfiii:
	.zero		940


//--------------------- .nv.constant0._Z34hidden_layer_kernel_batch_combinedPKfS0_S0_Pfiii --------------------------
	.section	.nv.constant0._Z34hidden_layer_kernel_batch_combinedPKfS0_S0_Pfiii,"a",@progbits
	.sectionflags	@""
	.align	4
.nv.constant0._Z34hidden_layer_kernel_batch_combinedPKfS0_S0_Pfiii:
	.zero		940


//--------------------- .nv.constant0._Z37hidden_layer_kernel_batch_vectorized4PKfS0_S0_Pfiii --------------------------
	.section	.nv.constant0._Z37hidden_layer_kernel_batch_vectorized4PKfS0_S0_Pfiii,"a",@progbits
	.sectionflags	@""
	.align	4
.nv.constant0._Z37hidden_layer_kernel_batch_vectorized4PKfS0_S0_Pfiii:
	.zero		940


//--------------------- .nv.constant0._Z36hidden_layer_kernel_batch_vectorizedPKfS0_S0_Pfiii --------------------------
	.section	.nv.constant0._Z36hidden_layer_kernel_batch_vectorizedPKfS0_S0_Pfiii,"a",@progbits
	.sectionflags	@""
	.align	4
.nv.constant0._Z36hidden_layer_kernel_batch_vectorizedPKfS0_S0_Pfiii:
	.zero		940


//--------------------- .nv.constant0._Z34hidden_layer_kernel_batch_advancedPKfS0_S0_Pfiii --------------------------
	.section	.nv.constant0._Z34hidden_layer_kernel_batch_advancedPKfS0_S0_Pfiii,"a",@progbits
	.sectionflags	@""
	.align	4
.nv.constant0._Z34hidden_layer_kernel_batch_advancedPKfS0_S0_Pfiii:
	.zero		940


//--------------------- .nv.constant0._Z35hidden_layer_kernel_batch_optimizedPKfS0_S0_Pfiii --------------------------
	.section	.nv.constant0._Z35hidden_layer_kernel_batch_optimizedPKfS0_S0_Pfiii,"a",@progbits
	.sectionflags	@""
	.align	4
.nv.constant0._Z35hidden_layer_kernel_batch_optimizedPKfS0_S0_Pfiii:
	.zero		940


//--------------------- .nv.constant0._Z25hidden_layer_kernel_batchPKfS0_S0_Pfiii --------------------------
	.section	.nv.constant0._Z25hidden_layer_kernel_batchPKfS0_S0_Pfiii,"a",@progbits
	.sectionflags	@""
	.align	4
.nv.constant0._Z25hidden_layer_kernel_batchPKfS0_S0_Pfiii:
	.zero		940


//--------------------- SYMBOLS --------------------------

	.type		.nv.reservedSmem.offset0,@object
	.size		.nv.reservedSmem.offset0,0x4
	.type		.nv.reservedSmem.cap,@object
	.size		.nv.reservedSmem.cap,0x4
